	.target	sm_90a

	.elftype	@"ET_EXEC"


//--------------------- .note.nv.tkinfo           --------------------------
	.section	.note.nv.tkinfo,"",@"SHT_NOTE"
	.sectionflags	@"SHF_NOTE_NV_TKINFO"
	.tkinfo
        /*0018*/ 	.word	0x00000002
        /*0030*/ 	.string	""
        /*0030*/ 	.string	"ptxas"
        /*0030*/ 	.string	"Cuda compilation tools, release 13.0, V13.0.88"
        /*0030*/ 	.string	"Build cuda_13.0.r13.0/compiler.36424714_0"
        /*0030*/ 	.string	"-v  -suppress-debug-info  -lineinfo  -arch sm_90a "



//--------------------- .note.nv.cuinfo           --------------------------
	.section	.note.nv.cuinfo,"",@"SHT_NOTE"
	.sectionflags	@"SHF_NOTE_NV_CUINFO"
        /*0018*/ 	.short	0x0002
        /*001a*/ 	.short	0x005a
        /*001c*/ 	.short	0x0082
	.zero		2


//--------------------- .nv.info                  --------------------------
	.section	.nv.info,"",@"SHT_CUDA_INFO"
	.align	4


	//----- nvinfo : EIATTR_REGCOUNT
	.align		4
        /*0000*/ 	.byte	0x04, 0x2f
        /*0002*/ 	.short	(.L_1 - .L_0)
	.align		4
.L_0:
        /*0004*/ 	.word	index@(matmul_kernel)
        /*0008*/ 	.word	0x000000ff


	//----- nvinfo : EIATTR_FRAME_SIZE
	.align		4
.L_1:
        /*000c*/ 	.byte	0x04, 0x11
        /*000e*/ 	.short	(.L_3 - .L_2)
	.align		4
.L_2:
        /*0010*/ 	.word	index@(matmul_kernel)
        /*0014*/ 	.word	0x000006d0


	//----- nvinfo : EIATTR_MIN_STACK_SIZE
	.align		4
.L_3:
        /*0018*/ 	.byte	0x04, 0x12
        /*001a*/ 	.short	(.L_5 - .L_4)
	.align		4
.L_4:
        /*001c*/ 	.word	index@(matmul_kernel)
        /*0020*/ 	.word	0x000006d0
.L_5:


//--------------------- .nv.compat                --------------------------
	.section	.nv.compat,"",@"SHT_CUDA_COMPAT_INFO"
	.align	4
        /*0000*/ 	.byte	0x02, 0x09, 0x01, 0x00, 0x02, 0x02, 0x04, 0x00, 0x02, 0x05, 0x05, 0x00, 0x03, 0x07, 0x01, 0x01
        /*0010*/ 	.byte	0x02, 0x03, 0x00, 0x00, 0x02, 0x06, 0x01, 0x00, 0x04, 0x0b, 0x08, 0x00, 0x00, 0x00, 0x00, 0x00
        /*0020*/ 	.byte	0x00, 0x00, 0x00, 0x00


//--------------------- .nv.info.matmul_kernel    --------------------------
	.section	.nv.info.matmul_kernel,"",@"SHT_CUDA_INFO"
	.sectionflags	@""
	.align	4


	//----- nvinfo : EIATTR_CUDA_API_VERSION
	.align		4
        /*0000*/ 	.byte	0x04, 0x37
        /*0002*/ 	.short	(.L_7 - .L_6)
.L_6:
        /*0004*/ 	.word	0x00000082


	//----- nvinfo : EIATTR_KPARAM_INFO
	.align		4
.L_7:
        /*0008*/ 	.byte	0x04, 0x17
        /*000a*/ 	.short	(.L_9 - .L_8)
.L_8:
        /*000c*/ 	.word	0x00000000
        /*0010*/ 	.short	0x000d
        /*0012*/ 	.short	0x0048
        /*0014*/ 	.byte	0x00, 0xf4, 0x21, 0x00


	//----- nvinfo : EIATTR_KPARAM_INFO
	.align		4
.L_9:
        /*0018*/ 	.byte	0x04, 0x17
        /*001a*/ 	.short	(.L_11 - .L_10)
.L_10:
        /*001c*/ 	.word	0x00000000
        /*0020*/ 	.short	0x000c
        /*0022*/ 	.short	0x0040
        /*0024*/ 	.byte	0x00, 0xf4, 0x21, 0x00


	//----- nvinfo : EIATTR_KPARAM_INFO
	.align		4
.L_11:
        /*0028*/ 	.byte	0x04, 0x17
        /*002a*/ 	.short	(.L_13 - .L_12)
.L_12:
        /*002c*/ 	.word	0x00000000
        /*0030*/ 	.short	0x000b
        /*0032*/ 	.short	0x0038
        /*0034*/ 	.byte	0x00, 0xf0, 0x11, 0x00


	//----- nvinfo : EIATTR_KPARAM_INFO
	.align		4
.L_13:
        /*0038*/ 	.byte	0x04, 0x17
        /*003a*/ 	.short	(.L_15 - .L_14)
.L_14:
        /*003c*/ 	.word	0x00000000
        /*0040*/ 	.short	0x000a
        /*0042*/ 	.short	0x0034
        /*0044*/ 	.byte	0x00, 0xf0, 0x11, 0x00


	//----- nvinfo : EIATTR_KPARAM_INFO
	.align		4
.L_15:
        /*0048*/ 	.byte	0x04, 0x17
        /*004a*/ 	.short	(.L_17 - .L_16)
.L_16:
        /*004c*/ 	.word	0x00000000
        /*0050*/ 	.short	0x0009
        /*0052*/ 	.short	0x0030
        /*0054*/ 	.byte	0x00, 0xf0, 0x11, 0x00


	//----- nvinfo : EIATTR_KPARAM_INFO
	.align		4
.L_17:
        /*0058*/ 	.byte	0x04, 0x17
        /*005a*/ 	.short	(.L_19 - .L_18)
.L_18:
        /*005c*/ 	.word	0x00000000
        /*0060*/ 	.short	0x0008
        /*0062*/ 	.short	0x002c
        /*0064*/ 	.byte	0x00, 0xf0, 0x11, 0x00


	//----- nvinfo : EIATTR_KPARAM_INFO
	.align		4
.L_19:
        /*0068*/ 	.byte	0x04, 0x17
        /*006a*/ 	.short	(.L_21 - .L_20)
.L_20:
        /*006c*/ 	.word	0x00000000
        /*0070*/ 	.short	0x0007
        /*0072*/ 	.short	0x0028
        /*0074*/ 	.byte	0x00, 0xf0, 0x11, 0x00


	//----- nvinfo : EIATTR_KPARAM_INFO
	.align		4
.L_21:
        /*0078*/ 	.byte	0x04, 0x17
        /*007a*/ 	.short	(.L_23 - .L_22)
.L_22:
        /*007c*/ 	.word	0x00000000
        /*0080*/ 	.short	0x0006
        /*0082*/ 	.short	0x0024
        /*0084*/ 	.byte	0x00, 0xf0, 0x11, 0x00


	//----- nvinfo : EIATTR_KPARAM_INFO
	.align		4
.L_23:
        /*0088*/ 	.byte	0x04, 0x17
        /*008a*/ 	.short	(.L_25 - .L_24)
.L_24:
        /*008c*/ 	.word	0x00000000
        /*0090*/ 	.short	0x0005
        /*0092*/ 	.short	0x0020
        /*0094*/ 	.byte	0x00, 0xf0, 0x11, 0x00


	//----- nvinfo : EIATTR_KPARAM_INFO
	.align		4
.L_25:
        /*0098*/ 	.byte	0x04, 0x17
        /*009a*/ 	.short	(.L_27 - .L_26)
.L_26:
        /*009c*/ 	.word	0x00000000
        /*00a0*/ 	.short	0x0004
        /*00a2*/ 	.short	0x001c
        /*00a4*/ 	.byte	0x00, 0xf0, 0x11, 0x00


	//----- nvinfo : EIATTR_KPARAM_INFO
	.align		4
.L_27:
        /*00a8*/ 	.byte	0x04, 0x17
        /*00aa*/ 	.short	(.L_29 - .L_28)
.L_28:
        /*00ac*/ 	.word	0x00000000
        /*00b0*/ 	.short	0x0003
        /*00b2*/ 	.short	0x0018
        /*00b4*/ 	.byte	0x00, 0xf0, 0x11, 0x00


	//----- nvinfo : EIATTR_KPARAM_INFO
	.align		4
.L_29:
        /*00b8*/ 	.byte	0x04, 0x17
        /*00ba*/ 	.short	(.L_31 - .L_30)
.L_30:
        /*00bc*/ 	.word	0x00000000
        /*00c0*/ 	.short	0x0002
        /*00c2*/ 	.short	0x0010
        /*00c4*/ 	.byte	0x00, 0xf4, 0x21, 0x00


	//----- nvinfo : EIATTR_KPARAM_INFO
	.align		4
.L_31:
        /*00c8*/ 	.byte	0x04, 0x17
        /*00ca*/ 	.short	(.L_33 - .L_32)
.L_32:
        /*00cc*/ 	.word	0x00000000
        /*00d0*/ 	.short	0x0001
        /*00d2*/ 	.short	0x0008
        /*00d4*/ 	.byte	0x00, 0xf4, 0x21, 0x00


	//----- nvinfo : EIATTR_KPARAM_INFO
	.align		4
.L_33:
        /*00d8*/ 	.byte	0x04, 0x17
        /*00da*/ 	.short	(.L_35 - .L_34)
.L_34:
        /*00dc*/ 	.word	0x00000000
        /*00e0*/ 	.short	0x0000
        /*00e2*/ 	.short	0x0000
        /*00e4*/ 	.byte	0x00, 0xf4, 0x21, 0x00


	//----- nvinfo : EIATTR_SPARSE_MMA_MASK
	.align		4
.L_35:
        /*00e8*/ 	.byte	0x03, 0x50
        /*00ea*/ 	.short	0x0000


	//----- nvinfo : EIATTR_MAXREG_COUNT
	.align		4
        /*00ec*/ 	.byte	0x03, 0x1b
        /*00ee*/ 	.short	0x00ff


	//----- nvinfo : EIATTR_NUM_BARRIERS
	.align		4
        /*00f0*/ 	.byte	0x02, 0x4c
        /*00f2*/ 	.byte	0x01
	.zero		1


	//----- nvinfo : EIATTR_ANNOTATIONS
	.align		4
        /*00f4*/ 	.byte	0x04, 0x55
        /*00f6*/ 	.short	(.L_37 - .L_36)


	//   ....[0]....
.L_36:
        /*00f8*/ 	.word	0x00000001
        /*00fc*/ 	.byte	0x40, 0x06, 0x00, 0x00, 0x01, 0x00, 0x00, 0x00, 0x70, 0x72, 0x00, 0x00, 0x01, 0x00, 0x00, 0x00
        /* <DEDUP_REMOVED lines=597> */
        /*265c*/ 	.byte	0x40, 0x4c, 0x01, 0x00


	//----- nvinfo : EIATTR_MERCURY_ISA_VERSION
	.align		4
.L_37:
        /*2660*/ 	.byte	0x03, 0x5f
        /*2662*/ 	.short	0x0101


	//----- nvinfo : EIATTR_EXIT_INSTR_OFFSETS
	.align		4
        /*2664*/ 	.byte	0x04, 0x1c
        /*2666*/ 	.short	(.L_39 - .L_38)


	//   ....[0]....
.L_38:
        /*2668*/ 	.word	0x00016980


	//   ....[1]....
        /*266c*/ 	.word	0x000169b0


	//----- nvinfo : EIATTR_REQNTID
	.align		4
.L_39:
        /*2670*/ 	.byte	0x04, 0x10
        /*2672*/ 	.short	(.L_41 - .L_40)
.L_40:
        /*2674*/ 	.word	0x00000080
        /*2678*/ 	.word	0x00000001
        /*267c*/ 	.word	0x00000001


	//----- nvinfo : EIATTR_CBANK_PARAM_SIZE
	.align		4
.L_41:
        /*2680*/ 	.byte	0x03, 0x19
        /*2682*/ 	.short	0x0050


	//----- nvinfo : EIATTR_PARAM_CBANK
	.align		4
        /*2684*/ 	.byte	0x04, 0x0a
        /*2686*/ 	.short	(.L_43 - .L_42)
	.align		4
.L_42:
        /*2688*/ 	.word	index@(.nv.constant0.matmul_kernel)
        /*268c*/ 	.short	0x0210
        /*268e*/ 	.short	0x0050


	//----- nvinfo : EIATTR_SW_WAR
	.align		4
.L_43:
        /*2690*/ 	.byte	0x04, 0x36
        /*2692*/ 	.short	(.L_45 - .L_44)
.L_44:
        /*2694*/ 	.word	0x00000008
.L_45:


//--------------------- .nv.callgraph             --------------------------
	.section	.nv.callgraph,"",@"SHT_CUDA_CALLGRAPH"
	.align	4
	.sectionentsize	8
	.align		4
        /*0000*/ 	.word	0x00000000
	.align		4
        /*0004*/ 	.word	0xffffffff
	.align		4
        /*0008*/ 	.word	0x00000000
	.align		4
        /*000c*/ 	.word	0xfffffffe
	.align		4
        /*0010*/ 	.word	0x00000000
	.align		4
        /*0014*/ 	.word	0xfffffffd
	.align		4
        /*0018*/ 	.word	0x00000000
	.align		4
        /*001c*/ 	.word	0xfffffffc


//--------------------- .text.matmul_kernel       --------------------------
	.section	.text.matmul_kernel,"ax",@progbits
	.align	128
        .global         matmul_kernel
        .type           matmul_kernel,@function
        .size           matmul_kernel,(.L_x_3 - matmul_kernel)
        .other          matmul_kernel,@"STO_CUDA_ENTRY STV_DEFAULT"
matmul_kernel:
.text.matmul_kernel:
[----:B------:R-:W0:Y:S08]  /*0000*/  LDC R1, c[0x0][0x28] ;  /* 0x00000a00ff017b82 */ /* 0x000e300000000800 */
[----:B------:R-:W1:Y:S01]  /*0010*/  LDC.64 R86, c[0x0][0x228] ;  /* 0x00008a00ff567b82 */ /* 0x000e620000000a00 */
[----:B------:R-:W2:Y:S01]  /*0020*/  S2R R5, SR_CTAID.X ;  /* 0x0000000000057919 */ /* 0x000ea20000002500 */
[----:B0-----:R-:W-:Y:S01]  /*0030*/  VIADD R1, R1, 0xfffff930 ;  /* 0xfffff93001017836 */ /* 0x001fe20000000000 */
[----:B------:R-:W-:Y:S01]  /*0040*/  UMOV UR7, 0x400 ;  /* 0x0000040000077882 */ /* 0x000fe20000000000 */
[----:B------:R-:W-:Y:S01]  /*0050*/  ULDC.64 UR16, c[0x0][0x208] ;  /* 0x0000820000107ab9 */ /* 0x000fe20000000a00 */
[----:B------:R-:W0:Y:S01]  /*0060*/  S2R R91, SR_TID.X ;  /* 0x00000000005b7919 */ /* 0x000e220000002100 */
[----:B------:R-:W-:-:S02]  /*0070*/  CS2R R32, SRZ ;  /* 0x0000000000207805 */ /* 0x000fc4000001ff00 */
[----:B------:R-:W-:Y:S01]  /*0080*/  CS2R R34, SRZ ;  /* 0x0000000000227805 */ /* 0x000fe2000001ff00 */
[----:B------:R-:W3:Y:S01]  /*0090*/  LDC R120, c[0x0][0x230] ;  /* 0x00008c00ff787b82 */ /* 0x000ee20000000800 */
[----:B------:R-:W-:Y:S02]  /*00a0*/  CS2R R40, SRZ ;  /* 0x0000000000287805 */ /* 0x000fe4000001ff00 */
[----:B------:R-:W-:Y:S02]  /*00b0*/  CS2R R42, SRZ ;  /* 0x00000000002a7805 */ /* 0x000fe4000001ff00 */
[----:B------:R-:W-:Y:S02]  /*00c0*/  CS2R R48, SRZ ;  /* 0x0000000000307805 */ /* 0x000fe4000001ff00 */
[----:B------:R-:W-:Y:S02]  /*00d0*/  CS2R R50, SRZ ;  /* 0x0000000000327805 */ /* 0x000fe4000001ff00 */
[----:B------:R-:W-:-:S02]  /*00e0*/  CS2R R56, SRZ ;  /* 0x0000000000387805 */ /* 0x000fc4000001ff00 */
[----:B------:R-:W-:Y:S02]  /*00f0*/  CS2R R58, SRZ ;  /* 0x00000000003a7805 */ /* 0x000fe4000001ff00 */
[----:B------:R-:W-:Y:S01]  /*0100*/  CS2R R64, SRZ ;  /* 0x0000000000407805 */ /* 0x000fe2000001ff00 */
[----:B------:R-:W4:Y:S01]  /*0110*/  S2UR UR4, SR_CgaCtaId ;  /* 0x00000000000479c3 */ /* 0x000f220000008800 */
[----:B------:R-:W-:Y:S02]  /*0120*/  CS2R R66, SRZ ;  /* 0x0000000000427805 */ /* 0x000fe4000001ff00 */
[----:B------:R-:W-:Y:S02]  /*0130*/  CS2R R72, SRZ ;  /* 0x0000000000487805 */ /* 0x000fe4000001ff00 */
[----:B------:R-:W-:Y:S02]  /*0140*/  CS2R R74, SRZ ;  /* 0x00000000004a7805 */ /* 0x000fe4000001ff00 */
[----:B------:R-:W-:-:S02]  /*0150*/  CS2R R80, SRZ ;  /* 0x0000000000507805 */ /* 0x000fc4000001ff00 */
[----:B------:R-:W-:Y:S01]  /*0160*/  CS2R R82, SRZ ;  /* 0x0000000000527805 */ /* 0x000fe2000001ff00 */
[----:B-1----:R-:W-:-:S05]  /*0170*/  VIADD R0, R87, 0x7f ;  /* 0x0000007f57007836 */ /* 0x002fca0000000000 */
[----:B------:R-:W-:Y:S01]  /*0180*/  SHF.R.S32.HI R3, RZ, 0x1f, R0 ;  /* 0x0000001fff037819 */ /* 0x000fe20000011400 */
[----:B---3--:R-:W-:-:S03]  /*0190*/  VIADD R120, R120, 0x7f ;  /* 0x0000007f78787836 */ /* 0x008fc60000000000 */
[----:B------:R-:W-:Y:S02]  /*01a0*/  LEA.HI R3, R3, R0, RZ, 0x7 ;  /* 0x0000000003037211 */ /* 0x000fe400078f38ff */
[----:B--2---:R-:W-:Y:S02]  /*01b0*/  IABS R8, R5 ;  /* 0x0000000500087213 */ /* 0x004fe40000000000 */
[----:B------:R-:W-:Y:S02]  /*01c0*/  SHF.R.S32.HI R4, RZ, 0x7, R3 ;  /* 0x00000007ff047819 */ /* 0x000fe40000011403 */
[----:B0-----:R-:W-:Y:S01]  /*01d0*/  SHF.R.U32.HI R27, RZ, 0x6, R91 ;  /* 0x00000006ff1b7819 */ /* 0x001fe2000001165b */
[----:B----4-:R-:W-:Y:S01]  /*01e0*/  ULEA UR7, UR4, UR7, 0x18 ;  /* 0x0000000704077291 */ /* 0x010fe2000f8ec03f */
[-C--:B------:R-:W-:Y:S02]  /*01f0*/  IABS R7, R4.reuse ;  /* 0x0000000400077213 */ /* 0x080fe40000000000 */
[----:B------:R-:W-:-:S02]  /*0200*/  IABS R10, R4 ;  /* 0x00000004000a7213 */ /* 0x000fc40000000000 */
[----:B------:R-:W0:Y:S01]  /*0210*/  I2F.RP R0, R7 ;  /* 0x0000000700007306 */ /* 0x000e220000209400 */
[----:B------:R-:W-:Y:S02]  /*0220*/  LOP3.LUT R89, R91, 0x7f, RZ, 0xc0, !PT ;  /* 0x0000007f5b597812 */ /* 0x000fe400078ec0ff */
[----:B------:R-:W-:-:S05]  /*0230*/  SGXT.U32 R27, R27, 0x1 ;  /* 0x000000011b1b781a */ /* 0x000fca0000000000 */
[----:B0-----:R-:W0:Y:S02]  /*0240*/  MUFU.RCP R0, R0 ;  /* 0x0000000000007308 */ /* 0x001e240000001000 */
[----:B0-----:R-:W-:Y:S02]  /*0250*/  VIADD R2, R0, 0xffffffe ;  /* 0x0ffffffe00027836 */ /* 0x001fe40000000000 */
[----:B------:R-:W-:-:S04]  /*0260*/  IMAD.MOV R0, RZ, RZ, -R10 ;  /* 0x000000ffff007224 */ /* 0x000fc800078e0a0a */
[----:B------:R0:W1:Y:S02]  /*0270*/  F2I.FTZ.U32.TRUNC.NTZ R3, R2 ;  /* 0x0000000200037305 */ /* 0x000064000021f000 */
[----:B0-----:R-:W-:Y:S02]  /*0280*/  IMAD.MOV.U32 R2, RZ, RZ, RZ ;  /* 0x000000ffff027224 */ /* 0x001fe400078e00ff */
[----:B-1----:R-:W-:-:S04]  /*0290*/  IMAD.MOV R6, RZ, RZ, -R3 ;  /* 0x000000ffff067224 */ /* 0x002fc800078e0a03 */
[----:B------:R-:W-:Y:S02]  /*02a0*/  IMAD R9, R6, R7, RZ ;  /* 0x0000000706097224 */ /* 0x000fe400078e02ff */
[----:B------:R-:W-:Y:S02]  /*02b0*/  IMAD.MOV.U32 R6, RZ, RZ, R8 ;  /* 0x000000ffff067224 */ /* 0x000fe400078e0008 */
[----:B------:R-:W-:-:S06]  /*02c0*/  IMAD.HI.U32 R3, R3, R9, R2 ;  /* 0x0000000903037227 */ /* 0x000fcc00078e0002 */
[----:B------:R-:W-:-:S04]  /*02d0*/  IMAD.HI.U32 R3, R3, R6, RZ ;  /* 0x0000000603037227 */ /* 0x000fc800078e00ff */
[----:B------:R-:W-:-:S05]  /*02e0*/  IMAD R0, R3, R0, R6 ;  /* 0x0000000003007224 */ /* 0x000fca00078e0206 */
[----:B------:R-:W-:-:S13]  /*02f0*/  ISETP.GT.U32.AND P1, PT, R7, R0, PT ;  /* 0x000000000700720c */ /* 0x000fda0003f24070 */
[----:B------:R-:W-:Y:S02]  /*0300*/  @!P1 IMAD.IADD R0, R0, 0x1, -R7 ;  /* 0x0000000100009824 */ /* 0x000fe400078e0a07 */
[----:B------:R-:W-:Y:S01]  /*0310*/  @!P1 VIADD R3, R3, 0x1 ;  /* 0x0000000103039836 */ /* 0x000fe20000000000 */
[----:B------:R-:W-:Y:S02]  /*0320*/  ISETP.NE.AND P1, PT, R4, RZ, PT ;  /* 0x000000ff0400720c */ /* 0x000fe40003f25270 */
[----:B------:R-:W-:Y:S02]  /*0330*/  ISETP.GE.U32.AND P0, PT, R0, R7, PT ;  /* 0x000000070000720c */ /* 0x000fe40003f06070 */
[----:B------:R-:W-:-:S04]  /*0340*/  LOP3.LUT R0, R5, R4, RZ, 0x3c, !PT ;  /* 0x0000000405007212 */ /* 0x000fc800078e3cff */
[----:B------:R-:W-:Y:S01]  /*0350*/  ISETP.GE.AND P2, PT, R0, RZ, PT ;  /* 0x000000ff0000720c */ /* 0x000fe20003f46270 */
[----:B------:R-:W-:-:S06]  /*0360*/  VIADD R0, R86, 0x3f ;  /* 0x0000003f56007836 */ /* 0x000fcc0000000000 */
[----:B------:R-:W-:-:S04]  /*0370*/  @P0 VIADD R3, R3, 0x1 ;  /* 0x0000000103030836 */ /* 0x000fc80000000000 */
[----:B------:R-:W-:Y:S01]  /*0380*/  IMAD.MOV.U32 R8, RZ, RZ, R3 ;  /* 0x000000ffff087224 */ /* 0x000fe200078e0003 */
[----:B------:R-:W-:-:S03]  /*0390*/  SHF.R.S32.HI R3, RZ, 0x1f, R0 ;  /* 0x0000001fff037819 */ /* 0x000fc60000011400 */
[----:B------:R-:W-:Y:S01]  /*03a0*/  @!P2 IMAD.MOV R8, RZ, RZ, -R8 ;  /* 0x000000ffff08a224 */ /* 0x000fe200078e0a08 */
[----:B------:R-:W-:Y:S02]  /*03b0*/  LEA.HI R3, R3, R0, RZ, 0x6 ;  /* 0x0000000003037211 */ /* 0x000fe400078f30ff */
[----:B------:R-:W-:-:S04]  /*03c0*/  @!P1 LOP3.LUT R8, RZ, R4, RZ, 0x33, !PT ;  /* 0x00000004ff089212 */ /* 0x000fc800078e33ff */
[----:B------:R-:W-:Y:S01]  /*03d0*/  LEA.HI.SX32 R3, R3, -R8, 0x1a ;  /* 0x8000000803037211 */ /* 0x000fe200078fd2ff */
[----:B------:R-:W-:-:S03]  /*03e0*/  IMAD.MOV R6, RZ, RZ, -R8 ;  /* 0x000000ffff067224 */ /* 0x000fc600078e0a08 */
[----:B------:R-:W-:Y:S01]  /*03f0*/  VIMNMX R9, R3, 0x1, PT ;  /* 0x0000000103097848 */ /* 0x000fe20003fe0100 */
[----:B------:R-:W-:-:S03]  /*0400*/  IMAD R6, R4, R6, R5 ;  /* 0x0000000604067224 */ /* 0x000fc600078e0205 */
[-C--:B------:R-:W-:Y:S02]  /*0410*/  IABS R7, R9.reuse ;  /* 0x0000000900077213 */ /* 0x080fe40000000000 */
[----:B------:R-:W-:Y:S02]  /*0420*/  IABS R11, R9 ;  /* 0x00000009000b7213 */ /* 0x000fe40000000000 */
[----:B------:R-:W0:Y:S08]  /*0430*/  I2F.RP R0, R7 ;  /* 0x0000000700007306 */ /* 0x000e300000209400 */
[----:B0-----:R-:W0:Y:S02]  /*0440*/  MUFU.RCP R0, R0 ;  /* 0x0000000000007308 */ /* 0x001e240000001000 */
[----:B0-----:R-:W-:-:S02]  /*0450*/  VIADD R2, R0, 0xffffffe ;  /* 0x0ffffffe00027836 */ /* 0x001fc40000000000 */
[----:B------:R-:W-:-:S04]  /*0460*/  IMAD.MOV R0, RZ, RZ, -R11 ;  /* 0x000000ffff007224 */ /* 0x000fc800078e0a0b */
[----:B------:R0:W1:Y:S02]  /*0470*/  F2I.FTZ.U32.TRUNC.NTZ R3, R2 ;  /* 0x0000000200037305 */ /* 0x000064000021f000 */
[----:B0-----:R-:W-:Y:S02]  /*0480*/  IMAD.MOV.U32 R2, RZ, RZ, RZ ;  /* 0x000000ffff027224 */ /* 0x001fe400078e00ff */
[----:B-1----:R-:W-:-:S04]  /*0490*/  IMAD.MOV R10, RZ, RZ, -R3 ;  /* 0x000000ffff0a7224 */ /* 0x002fc800078e0a03 */
[----:B------:R-:W-:Y:S01]  /*04a0*/  IMAD.MOV.U32 R4, RZ, RZ, R10 ;  /* 0x000000ffff047224 */ /* 0x000fe200078e000a */
[----:B------:R-:W-:-:S03]  /*04b0*/  IABS R10, R6 ;  /* 0x00000006000a7213 */ /* 0x000fc60000000000 */
[----:B------:R-:W-:Y:S02]  /*04c0*/  IMAD R5, R4, R7, RZ ;  /* 0x0000000704057224 */ /* 0x000fe400078e02ff */
[----:B------:R-:W-:Y:S01]  /*04d0*/  IMAD.MOV.U32 R4, RZ, RZ, R10 ;  /* 0x000000ffff047224 */ /* 0x000fe200078e000a */
[----:B------:R-:W-:Y:S01]  /*04e0*/  CS2R R10, SRZ ;  /* 0x00000000000a7805 */ /* 0x000fe2000001ff00 */
[----:B------:R-:W-:Y:S01]  /*04f0*/  IMAD.HI.U32 R3, R3, R5, R2 ;  /* 0x0000000503037227 */ /* 0x000fe200078e0002 */
[----:B------:R-:W-:-:S05]  /*0500*/  LOP3.LUT R2, R91, 0x3f, RZ, 0xc0, !PT ;  /* 0x0000003f5b027812 */ /* 0x000fca00078ec0ff */
        /* <DEDUP_REMOVED lines=8> */
[----:B------:R-:W-:-:S07]  /*0590*/  ISETP.GE.AND P2, PT, R0, RZ, PT ;  /* 0x000000ff0000720c */ /* 0x000fce0003f46270 */
[----:B------:R-:W-:Y:S01]  /*05a0*/  @P0 VIADD R3, R3, 0x1 ;  /* 0x0000000103030836 */ /* 0x000fe20000000000 */
[----:B------:R-:W-:-:S05]  /*05b0*/  ISETP.GE.AND P0, PT, R120, 0x80, PT ;  /* 0x000000807800780c */ /* 0x000fca0003f06270 */
[----:B------:R-:W-:Y:S01]  /*05c0*/  @!P2 IMAD.MOV R3, RZ, RZ, -R3 ;  /* 0x000000ffff03a224 */ /* 0x000fe200078e0a03 */
[----:B------:R-:W-:-:S05]  /*05d0*/  @!P1 LOP3.LUT R3, RZ, R9, RZ, 0x33, !PT ;  /* 0x00000009ff039212 */ /* 0x000fca00078e33ff */
[----:B------:R-:W-:-:S04]  /*05e0*/  IMAD.MOV R0, RZ, RZ, -R3 ;  /* 0x000000ffff007224 */ /* 0x000fc800078e0a03 */
[----:B------:R-:W-:-:S04]  /*05f0*/  IMAD R0, R9, R0, R6 ;  /* 0x0000000009007224 */ /* 0x000fc800078e0206 */
[----:B------:R-:W-:Y:S01]  /*0600*/  IMAD.IADD R5, R8, 0x1, R0 ;  /* 0x0000000108057824 */ /* 0x000fe200078e0200 */
[----:B------:R-:W-:Y:S01]  /*0610*/  CS2R R8, SRZ ;  /* 0x0000000000087805 */ /* 0x000fe2000001ff00 */
[----:B------:R-:W-:Y:S02]  /*0620*/  IMAD.SHL.U32 R0, R3, 0x80, RZ ;  /* 0x0000008003007824 */ /* 0x000fe400078e00ff */
[----:B------:R-:W-:-:S05]  /*0630*/  IMAD R15, R5, 0x40, R2 ;  /* 0x00000040050f7824 */ /* 0x000fca00078e0202 */
[----:B------:R0:W-:Y:S01]  /*0640*/  STL [R1+0x570], R15 ;  /* 0x0005700f01007387 */ /* 0x0001e20000100800 */
[----:B------:R-:W-:Y:S05]  /*0650*/  @!P0 BRA `(.L_x_0) ;  /* 0x0000014400788947 */ /* 0x000fea0003800000 */
[----:B------:R-:W-:Y:S01]  /*0660*/  IABS R10, R86 ;  /* 0x00000056000a7213 */ /* 0x000fe20000000000 */
[C---:B------:R-:W-:Y:S01]  /*0670*/  VIADD R13, R0.reuse, 0x7e ;  /* 0x0000007e000d7836 */ /* 0x040fe20000000000 */
[----:B------:R-:W-:Y:S01]  /*0680*/  IABS R4, R87 ;  /* 0x0000005700047213 */ /* 0x000fe20000000000 */
[C---:B------:R-:W-:Y:S01]  /*0690*/  VIADD R17, R0.reuse, 0x78 ;  /* 0x0000007800117836 */ /* 0x040fe20000000000 */
[----:B------:R-:W1:Y:S01]  /*06a0*/  I2F.RP R3, R10 ;  /* 0x0000000a00037306 */ /* 0x000e620000209400 */
[----:B------:R-:W-:Y:S01]  /*06b0*/  IABS R47, R15 ;  /* 0x0000000f002f7213 */ /* 0x000fe20000000000 */
[C---:B------:R-:W-:Y:S01]  /*06c0*/  VIADD R19, R0.reuse, 0x77 ;  /* 0x0000007700137836 */ /* 0x040fe20000000000 */
[----:B------:R-:W-:Y:S01]  /*06d0*/  IABS R14, R13 ;  /* 0x0000000d000e7213 */ /* 0x000fe20000000000 */
[C---:B------:R-:W-:Y:S01]  /*06e0*/  VIADD R21, R0.reuse, 0x63 ;  /* 0x0000006300157836 */ /* 0x040fe20000000000 */
[----:B------:R-:W-:Y:S01]  /*06f0*/  ISETP.GE.AND P4, PT, R15, RZ, PT ;  /* 0x000000ff0f00720c */ /* 0x000fe20003f86270 */
[----:B0-----:R-:W-:Y:S01]  /*0700*/  VIADD R15, R0, 0x79 ;  /* 0x00000079000f7836 */ /* 0x001fe20000000000 */
[----:B------:R-:W-:Y:S01]  /*0710*/  ISETP.NE.AND P3, PT, R86, RZ, PT ;  /* 0x000000ff5600720c */ /* 0x000fe20003f65270 */
[----:B------:R-:W0:Y:S01]  /*0720*/  I2F.RP R5, R4 ;  /* 0x0000000400057306 */ /* 0x000e220000209400 */
[----:B------:R-:W-:Y:S01]  /*0730*/  IABS R22, R17 ;  /* 0x0000001100167213 */ /* 0x000fe20000000000 */
[C---:B------:R-:W-:Y:S01]  /*0740*/  VIADD R23, R0.reuse, 0x39 ;  /* 0x0000003900177836 */ /* 0x040fe20000000000 */
[----:B------:R-:W-:Y:S01]  /*0750*/  IABS R20, R15 ;  /* 0x0000000f00147213 */ /* 0x000fe20000000000 */
[C---:B------:R-:W-:Y:S01]  /*0760*/  VIADD R24, R0.reuse, 0x10 ;  /* 0x0000001000187836 */ /* 0x040fe20000000000 */
[----:B------:R-:W-:Y:S01]  /*0770*/  IABS R88, R19 ;  /* 0x0000001300587213 */ /* 0x000fe20000000000 */
[C---:B------:R-:W-:Y:S01]  /*0780*/  VIADD R25, R0.reuse, 0xf ;  /* 0x0000000f00197836 */ /* 0x040fe20000000000 */
[----:B------:R-:W-:Y:S01]  /*0790*/  IABS R150, R21 ;  /* 0x0000001500967213 */ /* 0x000fe20000000000 */
[----:B-1----:R-:W1:Y:S01]  /*07a0*/  MUFU.RCP R3, R3 ;  /* 0x0000000300037308 */ /* 0x002e620000001000 */
[----:B------:R-:W-:Y:S01]  /*07b0*/  IABS R252, R23 ;  /* 0x0000001700fc7213 */ /* 0x000fe20000000000 */
[----:B------:R-:W-:Y:S01]  /*07c0*/  VIADD R26, R0, 0xe ;  /* 0x0000000e001a7836 */ /* 0x000fe20000000000 */
[----:B------:R-:W-:Y:S01]  /*07d0*/  IABS R162, R24 ;  /* 0x0000001800a27213 */ /* 0x000fe20000000000 */
[----:B------:R-:W-:Y:S01]  /*07e0*/  ULDC UR10, c[0x0][0x23c] ;  /* 0x00008f00000a7ab9 */ /* 0x000fe20000000800 */
[----:B------:R-:W-:Y:S01]  /*07f0*/  IABS R160, R25 ;  /* 0x0000001900a07213 */ /* 0x000fe20000000000 */
[----:B------:R-:W-:Y:S01]  /*0800*/  ULDC.64 UR4, c[0x0][0x218] ;  /* 0x0000860000047ab9 */ /* 0x000fe20000000a00 */
[----:B------:R-:W-:Y:S01]  /*0810*/  IABS R158, R26 ;  /* 0x0000001a009e7213 */ /* 0x000fe20000000000 */
[----:B0-----:R-:W0:Y:S01]  /*0820*/  MUFU.RCP R5, R5 ;  /* 0x0000000500057308 */ /* 0x001e220000001000 */
[----:B------:R-:W-:Y:S01]  /*0830*/  LOP3.LUT R93, R27, 0x7e, RZ, 0xfc, !PT ;  /* 0x0000007e1b5d7812 */ /* 0x000fe200078efcff */
[----:B------:R-:W-:Y:S01]  /*0840*/  ULDC UR9, c[0x0][0x238] ;  /* 0x00008e0000097ab9 */ /* 0x000fe20000000800 */
[----:B------:R-:W-:Y:S01]  /*0850*/  ULDC.64 UR12, c[0x0][0x210] ;  /* 0x00008400000c7ab9 */ /* 0x000fe20000000a00 */
[----:B------:R-:W-:Y:S01]  /*0860*/  IMAD R52, RZ, RZ, -UR9 ;  /* 0x80000009ff347e24 */ /* 0x000fe2000f8e02ff */
[----:B------:R-:W-:-:S02]  /*0870*/  UIADD3 UR8, UR7, 0x8000, URZ ;  /* 0x0000800007087890 */ /* 0x000fc4000fffe03f */
[----:B------:R-:W-:Y:S01]  /*0880*/  USHF.R.U32.HI UR14, URZ, 0x4, UR7 ;  /* 0x000000043f0e7899 */ /* 0x000fe20008011607 */
[----:B-1----:R-:W-:Y:S01]  /*0890*/  VIADD R6, R3, 0xffffffe ;  /* 0x0ffffffe03067836 */ /* 0x002fe20000000000 */
[----:B------:R-:W-:Y:S02]  /*08a0*/  USHF.R.U32.HI UR8, URZ, 0x4, UR8 ;  /* 0x000000043f087899 */ /* 0x000fe40008011608 */
[----:B------:R-:W-:Y:S01]  /*08b0*/  USGXT.U32 UR14, UR14, 0xe ;  /* 0x0000000e0e0e789a */ /* 0x000fe20008000000 */
[----:B------:R1:W2:Y:S01]  /*08c0*/  F2I.FTZ.U32.TRUNC.NTZ R7, R6 ;  /* 0x0000000600077305 */ /* 0x0002a2000021f000 */
[----:B------:R-:W-:Y:S02]  /*08d0*/  UMOV UR6, URZ ;  /* 0x0000003f00067c82 */ /* 0x000fe40008000000 */
[----:B------:R-:W-:Y:S01]  /*08e0*/  UIADD3 UR15, UP1, UR14, 0x2, URZ ;  /* 0x000000020e0f7890 */ /* 0x000fe2000ff3e03f */
[----:B0-----:R-:W-:Y:S01]  /*08f0*/  VIADD R8, R5, 0xffffffe ;  /* 0x0ffffffe05087836 */ /* 0x001fe20000000000 */
[----:B------:R-:W-:-:S02]  /*0900*/  IABS R5, R0 ;  /* 0x0000000000057213 */ /* 0x000fc40000000000 */
[----:B------:R-:W-:Y:S01]  /*0910*/  UIADD3.X UR19, UR6, 0x40000040, URZ, UP1, !UPT ;  /* 0x4000004006137890 */ /* 0x000fe20008ffe43f */
[----:B------:R0:W3:Y:S01]  /*0920*/  F2I.FTZ.U32.TRUNC.NTZ R9, R8 ;  /* 0x0000000800097305 */ /* 0x0000e2000021f000 */
[----:B-1----:R-:W-:Y:S02]  /*0930*/  IMAD.MOV.U32 R6, RZ, RZ, RZ ;  /* 0x000000ffff067224 */ /* 0x002fe400078e00ff */
[----:B--2---:R-:W-:Y:S02]  /*0940*/  IMAD.MOV R11, RZ, RZ, -R7 ;  /* 0x000000ffff0b7224 */ /* 0x004fe400078e0a07 */
[----:B0-----:R-:W-:Y:S02]  /*0950*/  IMAD.MOV.U32 R8, RZ, RZ, RZ ;  /* 0x000000ffff087224 */ /* 0x001fe400078e00ff */
[----:B------:R-:W-:-:S04]  /*0960*/  IMAD R11, R11, R10, RZ ;  /* 0x0000000a0b0b7224 */ /* 0x000fc800078e02ff */
[----:B------:R-:W-:-:S04]  /*0970*/  IMAD.HI.U32 R7, R7, R11, R6 ;  /* 0x0000000b07077227 */ /* 0x000fc800078e0006 */
[----:B---3--:R-:W-:Y:S02]  /*0980*/  IMAD.MOV R3, RZ, RZ, -R9 ;  /* 0x000000ffff037224 */ /* 0x008fe400078e0a09 */
[----:B------:R-:W-:-:S04]  /*0990*/  IMAD.HI.U32 R7, R7, R47, RZ ;  /* 0x0000002f07077227 */ /* 0x000fc800078e00ff */
[----:B------:R-:W-:Y:S02]  /*09a0*/  IMAD.MOV R7, RZ, RZ, -R7 ;  /* 0x000000ffff077224 */ /* 0x000fe400078e0a07 */
[----:B------:R-:W-:Y:S02]  /*09b0*/  VIADD R11, R0, 0x7f ;  /* 0x0000007f000b7836 */ /* 0x000fe40000000000 */
[C---:B------:R-:W-:Y:S02]  /*09c0*/  IMAD R47, R10.reuse, R7, R47 ;  /* 0x000000070a2f7224 */ /* 0x040fe400078e022f */
[----:B------:R-:W-:Y:S01]  /*09d0*/  IMAD R3, R3, R4, RZ ;  /* 0x0000000403037224 */ /* 0x000fe200078e02ff */
[----:B------:R-:W-:Y:S02]  /*09e0*/  IABS R12, R11 ;  /* 0x0000000b000c7213 */ /* 0x000fe40000000000 */
[----:B------:R-:W-:Y:S01]  /*09f0*/  ISETP.GT.U32.AND P0, PT, R10, R47, PT ;  /* 0x0000002f0a00720c */ /* 0x000fe20003f04070 */
[----:B------:R-:W-:Y:S01]  /*0a00*/  IMAD.HI.U32 R3, R9, R3, R8 ;  /* 0x0000000309037227 */ /* 0x000fe200078e0008 */
[----:B------:R-:W-:-:S03]  /*0a10*/  ISETP.GE.AND P1, PT, R11, RZ, PT ;  /* 0x000000ff0b00720c */ /* 0x000fc60003f26270 */
[----:B------:R-:W-:Y:S02]  /*0a20*/  IMAD.MOV.U32 R9, RZ, RZ, R5 ;  /* 0x000000ffff097224 */ /* 0x000fe400078e0005 */
[----:B------:R-:W-:-:S04]  /*0a30*/  IMAD.HI.U32 R5, R3, R12, RZ ;  /* 0x0000000c03057227 */ /* 0x000fc800078e00ff */
[----:B------:R-:W-:-:S04]  /*0a40*/  IMAD.HI.U32 R7, R3, R9, RZ ;  /* 0x0000000903077227 */ /* 0x000fc800078e00ff */
[----:B------:R-:W-:-:S04]  /*0a50*/  IMAD.HI.U32 R6, R3, R14, RZ ;  /* 0x0000000e03067227 */ /* 0x000fc800078e00ff */
[----:B------:R-:W-:Y:S02]  /*0a60*/  IMAD.MOV R5, RZ, RZ, -R5 ;  /* 0x000000ffff057224 */ /* 0x000fe400078e0a05 */
[----:B------:R-:W-:Y:S02]  /*0a70*/  IMAD.MOV R8, RZ, RZ, -R7 ;  /* 0x000000ffff087224 */ /* 0x000fe400078e0a07 */
[----:B------:R-:W-:Y:S02]  /*0a80*/  @!P0 IMAD.IADD R47, R47, 0x1, -R10 ;  /* 0x000000012f2f8824 */ /* 0x000fe400078e0a0a */
[----:B------:R-:W-:Y:S02]  /*0a90*/  IMAD.MOV R7, RZ, RZ, -R6 ;  /* 0x000000ffff077224 */ /* 0x000fe400078e0a06 */
[----:B------:R-:W-:Y:S01]  /*0aa0*/  IMAD R12, R4, R5, R12 ;  /* 0x00000005040c7224 */ /* 0x000fe200078e020c */
[----:B------:R-:W-:Y:S01]  /*0ab0*/  ISETP.GT.U32.AND P0, PT, R10, R47, PT ;  /* 0x0000002f0a00720c */ /* 0x000fe20003f04070 */
[----:B------:R-:W-:-:S02]  /*0ac0*/  IMAD R14, R4, R7, R14 ;  /* 0x00000007040e7224 */ /* 0x000fc400078e020e */
[----:B------:R-:W-:Y:S01]  /*0ad0*/  VIADD R5, R0, 0x7d ;  /* 0x0000007d00057836 */ /* 0x000fe20000000000 */
[----:B------:R-:W-:Y:S01]  /*0ae0*/  ISETP.GT.U32.AND P5, PT, R4, R12, PT ;  /* 0x0000000c0400720c */ /* 0x000fe20003fa4070 */
[----:B------:R-:W-:Y:S01]  /*0af0*/  VIADD R7, R0, 0x7c ;  /* 0x0000007c00077836 */ /* 0x000fe20000000000 */
[----:B------:R-:W-:Y:S01]  /*0b00*/  ISETP.GT.U32.AND P6, PT, R4, R14, PT ;  /* 0x0000000e0400720c */ /* 0x000fe20003fc4070 */
[----:B------:R-:W-:Y:S01]  /*0b10*/  VIADD R11, R0, 0x7b ;  /* 0x0000007b000b7836 */ /* 0x000fe20000000000 */
[----:B------:R-:W-:Y:S01]  /*0b20*/  IABS R16, R5 ;  /* 0x0000000500107213 */ /* 0x000fe20000000000 */
[C---:B------:R-:W-:Y:S01]  /*0b30*/  IMAD R9, R4.reuse, R8, R9 ;  /* 0x0000000804097224 */ /* 0x040fe200078e0209 */
[----:B------:R-:W-:Y:S02]  /*0b40*/  IABS R18, R7 ;  /* 0x0000000700127213 */ /* 0x000fe40000000000 */
[----:B------:R-:W-:Y:S01]  /*0b50*/  IABS R8, R11 ;  /* 0x0000000b00087213 */ /* 0x000fe20000000000 */
[----:B------:R-:W-:Y:S01]  /*0b60*/  @!P0 IMAD.IADD R47, R47, 0x1, -R10 ;  /* 0x000000012f2f8824 */ /* 0x000fe200078e0a0a */
[----:B------:R-:W-:Y:S01]  /*0b70*/  ISETP.GT.U32.AND P2, PT, R4, R9, PT ;  /* 0x000000090400720c */ /* 0x000fe20003f44070 */
[----:B------:R-:W-:Y:S01]  /*0b80*/  IMAD.HI.U32 R6, R3, R18, RZ ;  /* 0x0000001203067227 */ /* 0x000fe200078e00ff */
[----:B------:R-:W-:-:S03]  /*0b90*/  ISETP.GE.AND P0, PT, R13, RZ, PT ;  /* 0x000000ff0d00720c */ /* 0x000fc60003f06270 */
[--C-:B------:R-:W-:Y:S02]  /*0ba0*/  @!P5 IMAD.IADD R12, R12, 0x1, -R4.reuse ;  /* 0x000000010c0cd824 */ /* 0x100fe400078e0a04 */
[----:B------:R-:W-:Y:S01]  /*0bb0*/  @!P4 IMAD.MOV R47, RZ, RZ, -R47 ;  /* 0x000000ffff2fc224 */ /* 0x000fe200078e0a2f */
[----:B------:R-:W-:Y:S01]  /*0bc0*/  ISETP.GE.AND P4, PT, R5, RZ, PT ;  /* 0x000000ff0500720c */ /* 0x000fe20003f86270 */
[----:B------:R-:W-:Y:S01]  /*0bd0*/  @!P6 IMAD.IADD R14, R14, 0x1, -R4 ;  /* 0x000000010e0ee824 */ /* 0x000fe200078e0a04 */
[C---:B------:R-:W-:Y:S01]  /*0be0*/  ISETP.GT.U32.AND P5, PT, R4.reuse, R12, PT ;  /* 0x0000000c0400720c */ /* 0x040fe20003fa4070 */
[----:B------:R-:W-:Y:S01]  /*0bf0*/  IMAD.HI.U32 R5, R3, R16, RZ ;  /* 0x0000001003057227 */ /* 0x000fe200078e00ff */
[----:B------:R-:W-:Y:S02]  /*0c00*/  @!P3 LOP3.LUT R47, RZ, R86, RZ, 0x33, !PT ;  /* 0x00000056ff2fb212 */ /* 0x000fe400078e33ff */
[----:B------:R-:W-:Y:S01]  /*0c10*/  ISETP.GT.U32.AND P6, PT, R4, R14, PT ;  /* 0x0000000e0400720c */ /* 0x000fe20003fc4070 */
[----:B------:R-:W-:Y:S01]  /*0c20*/  IMAD.MOV R5, RZ, RZ, -R5 ;  /* 0x000000ffff057224 */ /* 0x000fe200078e0a05 */
[----:B------:R-:W-:Y:S01]  /*0c30*/  ISETP.GE.AND P3, PT, R7, RZ, PT ;  /* 0x000000ff0700720c */ /* 0x000fe20003f66270 */
[----:B------:R-:W-:-:S02]  /*0c40*/  IMAD.MOV R7, RZ, RZ, -R6 ;  /* 0x000000ffff077224 */ /* 0x000fc400078e0a06 */
[C---:B------:R-:W-:Y:S02]  /*0c50*/  IMAD R16, R4.reuse, R5, R16 ;  /* 0x0000000504107224 */ /* 0x040fe400078e0210 */
[----:B------:R-:W-:Y:S02]  /*0c60*/  IMAD R18, R4, R7, R18 ;  /* 0x0000000704127224 */ /* 0x000fe400078e0212 */
[--C-:B------:R-:W-:Y:S01]  /*0c70*/  @!P5 IMAD.IADD R12, R12, 0x1, -R4.reuse ;  /* 0x000000010c0cd824 */ /* 0x100fe200078e0a04 */
[----:B------:R-:W-:Y:S01]  /*0c80*/  ISETP.GT.U32.AND P5, PT, R4, R16, PT ;  /* 0x000000100400720c */ /* 0x000fe20003fa4070 */
[----:B------:R-:W-:Y:S02]  /*0c90*/  VIADD R13, R0, 0x7a ;  /* 0x0000007a000d7836 */ /* 0x000fe40000000000 */
[----:B------:R-:W-:Y:S01]  /*0ca0*/  @!P6 IMAD.IADD R14, R14, 0x1, -R4 ;  /* 0x000000010e0ee824 */ /* 0x000fe200078e0a04 */
[----:B------:R-:W-:Y:S01]  /*0cb0*/  ISETP.GT.U32.AND P6, PT, R4, R18, PT ;  /* 0x000000120400720c */ /* 0x000fe20003fc4070 */
[----:B------:R-:W-:Y:S01]  /*0cc0*/  IMAD.HI.U32 R5, R3, R8, RZ ;  /* 0x0000000803057227 */ /* 0x000fe200078e00ff */
[----:B------:R-:W-:-:S03]  /*0cd0*/  IABS R10, R13 ;  /* 0x0000000d000a7213 */ /* 0x000fc60000000000 */
[----:B------:R-:W-:Y:S02]  /*0ce0*/  IMAD.MOV R5, RZ, RZ, -R5 ;  /* 0x000000ffff057224 */ /* 0x000fe400078e0a05 */
[--C-:B------:R-:W-:Y:S02]  /*0cf0*/  @!P2 IMAD.IADD R9, R9, 0x1, -R4.reuse ;  /* 0x000000010909a824 */ /* 0x100fe400078e0a04 */
[----:B------:R-:W-:Y:S02]  /*0d00*/  @!P5 IMAD.IADD R16, R16, 0x1, -R4 ;  /* 0x000000011010d824 */ /* 0x000fe400078e0a04 */
[C---:B------:R-:W-:Y:S01]  /*0d10*/  IMAD R8, R4.reuse, R5, R8 ;  /* 0x0000000504087224 */ /* 0x040fe200078e0208 */
[----:B------:R-:W-:Y:S01]  /*0d20*/  ISETP.GT.U32.AND P2, PT, R4, R9, PT ;  /* 0x000000090400720c */ /* 0x000fe20003f44070 */
[----:B------:R-:W-:Y:S01]  /*0d30*/  @!P6 IMAD.IADD R18, R18, 0x1, -R4 ;  /* 0x000000011212e824 */ /* 0x000fe200078e0a04 */
[C---:B------:R-:W-:Y:S01]  /*0d40*/  ISETP.GT.U32.AND P6, PT, R4.reuse, R16, PT ;  /* 0x000000100400720c */ /* 0x040fe20003fc4070 */
[----:B------:R-:W-:Y:S01]  /*0d50*/  IMAD.HI.U32 R5, R3, R10, RZ ;  /* 0x0000000a03057227 */ /* 0x000fe200078e00ff */
[----:B------:R-:W-:-:S03]  /*0d60*/  ISETP.GT.U32.AND P5, PT, R4, R8, PT ;  /* 0x000000080400720c */ /* 0x000fc60003fa4070 */
[----:B------:R-:W-:Y:S02]  /*0d70*/  IMAD.MOV R5, RZ, RZ, -R5 ;  /* 0x000000ffff057224 */ /* 0x000fe400078e0a05 */
[----:B------:R-:W-:-:S04]  /*0d80*/  IMAD.HI.U32 R7, R3, R20, RZ ;  /* 0x0000001403077227 */ /* 0x000fc800078e00ff */
[----:B------:R-:W-:Y:S02]  /*0d90*/  IMAD R10, R4, R5, R10 ;  /* 0x00000005040a7224 */ /* 0x000fe400078e020a */
[----:B------:R-:W-:Y:S02]  /*0da0*/  @!P6 IMAD.IADD R16, R16, 0x1, -R4 ;  /* 0x000000011010e824 */ /* 0x000fe400078e0a04 */
[----:B------:R-:W-:Y:S01]  /*0db0*/  IMAD.HI.U32 R5, R3, R22, RZ ;  /* 0x0000001603057227 */ /* 0x000fe200078e00ff */
[----:B------:R-:W-:-:S03]  /*0dc0*/  ISETP.GT.U32.AND P6, PT, R4, R10, PT ;  /* 0x0000000a0400720c */ /* 0x000fc60003fc4070 */
[----:B------:R-:W-:Y:S02]  /*0dd0*/  IMAD.MOV R7, RZ, RZ, -R7 ;  /* 0x000000ffff077224 */ /* 0x000fe400078e0a07 */
[----:B------:R-:W-:Y:S02]  /*0de0*/  IMAD.MOV R5, RZ, RZ, -R5 ;  /* 0x000000ffff057224 */ /* 0x000fe400078e0a05 */
[----:B------:R-:W-:Y:S01]  /*0df0*/  @!P2 IMAD.IADD R9, R9, 0x1, -R4 ;  /* 0x000000010909a824 */ /* 0x000fe200078e0a04 */
[----:B------:R-:W-:Y:S01]  /*0e00*/  ISETP.GE.AND P2, PT, R0, RZ, PT ;  /* 0x000000ff0000720c */ /* 0x000fe20003f46270 */
[C---:B------:R-:W-:Y:S02]  /*0e10*/  IMAD R20, R4.reuse, R7, R20 ;  /* 0x0000000704147224 */ /* 0x040fe400078e0214 */
[C---:B------:R-:W-:Y:S02]  /*0e20*/  IMAD R22, R4.reuse, R5, R22 ;  /* 0x0000000504167224 */ /* 0x040fe400078e0216 */
[----:B------:R-:W-:Y:S01]  /*0e30*/  @!P4 IMAD.MOV R16, RZ, RZ, -R16 ;  /* 0x000000ffff10c224 */ /* 0x000fe200078e0a10 */
[----:B------:R-:W-:Y:S01]  /*0e40*/  ISETP.GT.U32.AND P4, PT, R4, R20, PT ;  /* 0x000000140400720c */ /* 0x000fe20003f84070 */
[----:B------:R-:W-:Y:S01]  /*0e50*/  @!P6 IMAD.IADD R10, R10, 0x1, -R4 ;  /* 0x000000010a0ae824 */ /* 0x000fe200078e0a04 */
[----:B------:R-:W-:Y:S01]  /*0e60*/  ISETP.GT.U32.AND P6, PT, R4, R22, PT ;  /* 0x000000160400720c */ /* 0x000fe20003fc4070 */
[----:B------:R-:W-:-:S02]  /*0e70*/  IMAD.MOV.U32 R6, RZ, RZ, R9 ;  /* 0x000000ffff067224 */ /* 0x000fc400078e0009 */
[----:B------:R-:W-:-:S04]  /*0e80*/  IMAD.HI.U32 R7, R3, R88, RZ ;  /* 0x0000005803077227 */ /* 0x000fc800078e00ff */
[----:B------:R-:W-:Y:S01]  /*0e90*/  @!P2 IMAD.MOV R6, RZ, RZ, -R6 ;  /* 0x000000ffff06a224 */ /* 0x000fe200078e0a06 */
[----:B------:R-:W-:Y:S01]  /*0ea0*/  ISETP.GE.AND P2, PT, R11, RZ, PT ;  /* 0x000000ff0b00720c */ /* 0x000fe20003f46270 */
[----:B------:R-:W-:Y:S02]  /*0eb0*/  VIADD R11, R0, 0x76 ;  /* 0x00000076000b7836 */ /* 0x000fe40000000000 */
[--C-:B------:R-:W-:Y:S01]  /*0ec0*/  @!P4 IMAD.IADD R20, R20, 0x1, -R4.reuse ;  /* 0x000000011414c824 */ /* 0x100fe200078e0a04 */
[----:B------:R-:W-:Y:S01]  /*0ed0*/  ISETP.GT.U32.AND P4, PT, R4, R10, PT ;  /* 0x0000000a0400720c */ /* 0x000fe20003f84070 */
[--C-:B------:R-:W-:Y:S01]  /*0ee0*/  @!P6 IMAD.IADD R22, R22, 0x1, -R4.reuse ;  /* 0x000000011616e824 */ /* 0x100fe200078e0a04 */
[----:B------:R-:W-:Y:S01]  /*0ef0*/  IABS R90, R11 ;  /* 0x0000000b005a7213 */ /* 0x000fe20000000000 */
[----:B------:R-:W-:Y:S02]  /*0f00*/  @!P5 IMAD.IADD R8, R8, 0x1, -R4 ;  /* 0x000000010808d824 */ /* 0x000fe400078e0a04 */
[----:B------:R-:W-:Y:S01]  /*0f10*/  IMAD.MOV R7, RZ, RZ, -R7 ;  /* 0x000000ffff077224 */ /* 0x000fe200078e0a07 */
[C---:B------:R-:W-:Y:S01]  /*0f20*/  ISETP.GT.U32.AND P6, PT, R4.reuse, R22, PT ;  /* 0x000000160400720c */ /* 0x040fe20003fc4070 */
[----:B------:R-:W-:Y:S01]  /*0f30*/  IMAD.HI.U32 R5, R3, R90, RZ ;  /* 0x0000005a03057227 */ /* 0x000fe200078e00ff */
[----:B------:R-:W-:-:S03]  /*0f40*/  ISETP.GT.U32.AND P5, PT, R4, R8, PT ;  /* 0x000000080400720c */ /* 0x000fc60003fa4070 */
[C---:B------:R-:W-:Y:S02]  /*0f50*/  IMAD R88, R4.reuse, R7, R88 ;  /* 0x0000000704587224 */ /* 0x040fe400078e0258 */
[----:B------:R-:W-:Y:S02]  /*0f60*/  IMAD.MOV R5, RZ, RZ, -R5 ;  /* 0x000000ffff057224 */ /* 0x000fe400078e0a05 */
[----:B------:R-:W-:Y:S01]  /*0f70*/  @!P1 IMAD.MOV R12, RZ, RZ, -R12 ;  /* 0x000000ffff0c9224 */ /* 0x000fe200078e0a0c */
[----:B------:R-:W-:Y:S01]  /*0f80*/  ISETP.GT.U32.AND P1, PT, R4, R18, PT ;  /* 0x000000120400720c */ /* 0x000fe20003f24070 */
[----:B------:R-:W-:Y:S01]  /*0f90*/  @!P4 IMAD.IADD R10, R10, 0x1, -R4 ;  /* 0x000000010a0ac824 */ /* 0x000fe200078e0a04 */
[C---:B------:R-:W-:Y:S01]  /*0fa0*/  ISETP.GT.U32.AND P4, PT, R4.reuse, R88, PT ;  /* 0x000000580400720c */ /* 0x040fe20003f84070 */
[----:B------:R-:W-:Y:S02]  /*0fb0*/  IMAD R90, R4, R5, R90 ;  /* 0x00000005045a7224 */ /* 0x000fe400078e025a */
[----:B------:R-:W-:-:S02]  /*0fc0*/  @!P6 IMAD.IADD R22, R22, 0x1, -R4 ;  /* 0x000000011616e824 */ /* 0x000fc400078e0a04 */
[----:B------:R-:W-:Y:S01]  /*0fd0*/  @!P5 IMAD.IADD R8, R8, 0x1, -R4 ;  /* 0x000000010808d824 */ /* 0x000fe200078e0a04 */
[----:B------:R-:W-:Y:S01]  /*0fe0*/  ISETP.GT.U32.AND P6, PT, R4, R90, PT ;  /* 0x0000005a0400720c */ /* 0x000fe20003fc4070 */
[----:B------:R-:W-:Y:S01]  /*0ff0*/  @!P0 IMAD.MOV R14, RZ, RZ, -R14 ;  /* 0x000000ffff0e8224 */ /* 0x000fe200078e0a0e */
[----:B------:R-:W-:Y:S01]  /*1000*/  ISETP.GE.AND P5, PT, R17, RZ, PT ;  /* 0x000000ff1100720c */ /* 0x000fe20003fa6270 */
[C---:B------:R-:W-:Y:S01]  /*1010*/  VIADD R17, R0.reuse, 0x73 ;  /* 0x0000007300117836 */ /* 0x040fe20000000000 */
[----:B------:R-:W-:Y:S01]  /*1020*/  ISETP.GE.AND P0, PT, R13, RZ, PT ;  /* 0x000000ff0d00720c */ /* 0x000fe20003f06270 */
[----:B------:R-:W-:Y:S02]  /*1030*/  VIADD R13, R0, 0x75 ;  /* 0x00000075000d7836 */ /* 0x000fe40000000000 */
[--C-:B------:R-:W-:Y:S01]  /*1040*/  @!P1 IMAD.IADD R18, R18, 0x1, -R4.reuse ;  /* 0x0000000112129824 */ /* 0x100fe200078e0a04 */
[----:B------:R-:W-:Y:S01]  /*1050*/  ISETP.GE.AND P1, PT, R15, RZ, PT ;  /* 0x000000ff0f00720c */ /* 0x000fe20003f26270 */
[--C-:B------:R-:W-:Y:S01]  /*1060*/  @!P4 IMAD.IADD R88, R88, 0x1, -R4.reuse ;  /* 0x000000015858c824 */ /* 0x100fe200078e0a04 */
[----:B------:R-:W-:Y:S01]  /*1070*/  IABS R96, R17 ;  /* 0x0000001100607213 */ /* 0x000fe20000000000 */
[----:B------:R-:W-:Y:S01]  /*1080*/  VIADD R15, R0, 0x74 ;  /* 0x00000074000f7836 */ /* 0x000fe20000000000 */
[----:B------:R-:W-:Y:S01]  /*1090*/  IABS R92, R13 ;  /* 0x0000000d005c7213 */ /* 0x000fe20000000000 */
[----:B------:R-:W-:Y:S01]  /*10a0*/  @!P6 IMAD.IADD R90, R90, 0x1, -R4 ;  /* 0x000000015a5ae824 */ /* 0x000fe200078e0a04 */
[C---:B------:R-:W-:Y:S01]  /*10b0*/  ISETP.GT.U32.AND P6, PT, R4.reuse, R88, PT ;  /* 0x000000580400720c */ /* 0x040fe20003fc4070 */
[----:B------:R-:W-:Y:S01]  /*10c0*/  @!P3 IMAD.MOV R18, RZ, RZ, -R18 ;  /* 0x000000ffff12b224 */ /* 0x000fe200078e0a12 */
[----:B------:R-:W-:Y:S01]  /*10d0*/  ISETP.GT.U32.AND P3, PT, R4, R20, PT ;  /* 0x000000140400720c */ /* 0x000fe20003f64070 */
[----:B------:R-:W-:Y:S01]  /*10e0*/  IMAD.HI.U32 R9, R3, R96, RZ ;  /* 0x0000006003097227 */ /* 0x000fe200078e00ff */
[----:B------:R-:W-:-:S02]  /*10f0*/  IABS R94, R15 ;  /* 0x0000000f005e7213 */ /* 0x000fc40000000000 */
[----:B------:R-:W-:Y:S01]  /*1100*/  ISETP.GE.AND P4, PT, R11, RZ, PT ;  /* 0x000000ff0b00720c */ /* 0x000fe20003f86270 */
[----:B------:R-:W-:-:S04]  /*1110*/  IMAD.HI.U32 R5, R3, R92, RZ ;  /* 0x0000005c03057227 */ /* 0x000fc800078e00ff */
[----:B------:R-:W-:Y:S02]  /*1120*/  IMAD.MOV R9, RZ, RZ, -R9 ;  /* 0x000000ffff097224 */ /* 0x000fe400078e0a09 */
[----:B------:R-:W-:-:S04]  /*1130*/  IMAD.HI.U32 R7, R3, R94, RZ ;  /* 0x0000005e03077227 */ /* 0x000fc800078e00ff */
[----:B------:R-:W-:Y:S02]  /*1140*/  IMAD.MOV R5, RZ, RZ, -R5 ;  /* 0x000000ffff057224 */ /* 0x000fe400078e0a05 */
[C---:B------:R-:W-:Y:S02]  /*1150*/  IMAD R96, R4.reuse, R9, R96 ;  /* 0x0000000904607224 */ /* 0x040fe400078e0260 */
[----:B------:R-:W-:Y:S02]  /*1160*/  IMAD.MOV R7, RZ, RZ, -R7 ;  /* 0x000000ffff077224 */ /* 0x000fe400078e0a07 */
[----:B------:R-:W-:Y:S02]  /*1170*/  IMAD R92, R4, R5, R92 ;  /* 0x00000005045c7224 */ /* 0x000fe400078e025c */
[----:B------:R-:W-:Y:S02]  /*1180*/  VIADD R11, R0, 0x72 ;  /* 0x00000072000b7836 */ /* 0x000fe40000000000 */
[--C-:B------:R-:W-:Y:S01]  /*1190*/  @!P6 IMAD.IADD R88, R88, 0x1, -R4.reuse ;  /* 0x000000015858e824 */ /* 0x100fe200078e0a04 */
[----:B------:R-:W-:Y:S01]  /*11a0*/  ISETP.GT.U32.AND P6, PT, R4, R96, PT ;  /* 0x000000600400720c */ /* 0x000fe20003fc4070 */
[----:B------:R-:W-:Y:S01]  /*11b0*/  @!P3 IMAD.IADD R20, R20, 0x1, -R4 ;  /* 0x000000011414b824 */ /* 0x000fe200078e0a04 */
[----:B------:R-:W-:Y:S01]  /*11c0*/  IABS R98, R11 ;  /* 0x0000000b00627213 */ /* 0x000fe20000000000 */
[C---:B------:R-:W-:Y:S01]  /*11d0*/  IMAD R94, R4.reuse, R7, R94 ;  /* 0x00000007045e7224 */ /* 0x040fe200078e025e */
[----:B------:R-:W-:Y:S01]  /*11e0*/  ISETP.GE.AND P3, PT, R19, RZ, PT ;  /* 0x000000ff1300720c */ /* 0x000fe20003f66270 */
[----:B------:R-:W-:Y:S01]  /*11f0*/  @!P2 IMAD.MOV R8, RZ, RZ, -R8 ;  /* 0x000000ffff08a224 */ /* 0x000fe200078e0a08 */
[C---:B------:R-:W-:Y:S01]  /*1200*/  ISETP.GT.U32.AND P2, PT, R4.reuse, R92, PT ;  /* 0x0000005c0400720c */ /* 0x040fe20003f44070 */
[----:B------:R-:W-:Y:S01]  /*1210*/  @!P0 IMAD.MOV R10, RZ, RZ, -R10 ;  /* 0x000000ffff0a8224 */ /* 0x000fe200078e0a0a */
[C---:B------:R-:W-:Y:S01]  /*1220*/  ISETP.GT.U32.AND P0, PT, R4.reuse, R90, PT ;  /* 0x0000005a0400720c */ /* 0x040fe20003f04070 */
[----:B------:R-:W-:Y:S01]  /*1230*/  @!P1 IMAD.MOV R20, RZ, RZ, -R20 ;  /* 0x000000ffff149224 */ /* 0x000fe200078e0a14 */
[----:B------:R-:W-:Y:S01]  /*1240*/  ISETP.GT.U32.AND P1, PT, R4, R94, PT ;  /* 0x0000005e0400720c */ /* 0x000fe20003f24070 */
[----:B------:R-:W-:-:S04]  /*1250*/  IMAD.HI.U32 R5, R3, R98, RZ ;  /* 0x0000006203057227 */ /* 0x000fc800078e00ff */
[----:B------:R-:W-:Y:S02]  /*1260*/  IMAD.MOV R7, RZ, RZ, -R5 ;  /* 0x000000ffff077224 */ /* 0x000fe400078e0a05 */
[--C-:B------:R-:W-:Y:S02]  /*1270*/  @!P6 IMAD.IADD R96, R96, 0x1, -R4.reuse ;  /* 0x000000016060e824 */ /* 0x100fe400078e0a04 */
[----:B------:R-:W-:Y:S02]  /*1280*/  VIADD R9, R0, 0x71 ;  /* 0x0000007100097836 */ /* 0x000fe40000000000 */
[--C-:B------:R-:W-:Y:S01]  /*1290*/  @!P0 IMAD.IADD R90, R90, 0x1, -R4.reuse ;  /* 0x000000015a5a8824 */ /* 0x100fe200078e0a04 */
[----:B------:R-:W-:Y:S01]  /*12a0*/  ISETP.GE.AND P0, PT, R15, RZ, PT ;  /* 0x000000ff0f00720c */ /* 0x000fe20003f06270 */
[----:B------:R-:W-:Y:S01]  /*12b0*/  @!P2 IMAD.IADD R92, R92, 0x1, -R4 ;  /* 0x000000015c5ca824 */ /* 0x000fe200078e0a04 */
[----:B------:R-:W-:Y:S01]  /*12c0*/  IABS R122, R9 ;  /* 0x00000009007a7213 */ /* 0x000fe20000000000 */
[C---:B------:R-:W-:Y:S01]  /*12d0*/  IMAD R98, R4.reuse, R7, R98 ;  /* 0x0000000704627224 */ /* 0x040fe200078e0262 */
[----:B------:R-:W-:Y:S01]  /*12e0*/  ISETP.GE.AND P2, PT, R17, RZ, PT ;  /* 0x000000ff1100720c */ /* 0x000fe20003f46270 */
[----:B------:R-:W-:Y:S01]  /*12f0*/  @!P3 IMAD.MOV R88, RZ, RZ, -R88 ;  /* 0x000000ffff58b224 */ /* 0x000fe200078e0a58 */
[----:B------:R-:W-:Y:S01]  /*1300*/  ISETP.GT.U32.AND P3, PT, R4, R96, PT ;  /* 0x000000600400720c */ /* 0x000fe20003f64070 */
[----:B------:R-:W-:Y:S01]  /*1310*/  @!P1 IMAD.IADD R94, R94, 0x1, -R4 ;  /* 0x000000015e5e9824 */ /* 0x000fe200078e0a04 */
[C---:B------:R-:W-:Y:S01]  /*1320*/  ISETP.GT.U32.AND P1, PT, R4.reuse, R92, PT ;  /* 0x0000005c0400720c */ /* 0x040fe20003f24070 */
[----:B------:R-:W-:Y:S01]  /*1330*/  @!P4 IMAD.MOV R90, RZ, RZ, -R90 ;  /* 0x000000ffff5ac224 */ /* 0x000fe200078e0a5a */
[----:B------:R-:W-:Y:S01]  /*1340*/  ISETP.GT.U32.AND P4, PT, R4, R98, PT ;  /* 0x000000620400720c */ /* 0x000fe20003f84070 */
[----:B------:R-:W-:Y:S01]  /*1350*/  @!P5 IMAD.MOV R22, RZ, RZ, -R22 ;  /* 0x000000ffff16d224 */ /* 0x000fe200078e0a16 */
[----:B------:R-:W-:Y:S01]  /*1360*/  ISETP.GE.AND P5, PT, R13, RZ, PT ;  /* 0x000000ff0d00720c */ /* 0x000fe20003fa6270 */
[----:B------:R-:W-:Y:S01]  /*1370*/  VIADD R13, R0, 0x70 ;  /* 0x00000070000d7836 */ /* 0x000fe20000000000 */
[----:B------:R-:W-:Y:S01]  /*1380*/  ISETP.GT.U32.AND P6, PT, R4, R94, PT ;  /* 0x0000005e0400720c */ /* 0x000fe20003fc4070 */
[----:B------:R-:W-:-:S03]  /*1390*/  IMAD.HI.U32 R5, R3, R122, RZ ;  /* 0x0000007a03057227 */ /* 0x000fc600078e00ff */
[----:B------:R-:W-:Y:S01]  /*13a0*/  IABS R124, R13 ;  /* 0x0000000d007c7213 */ /* 0x000fe20000000000 */
[----:B------:R-:W-:Y:S02]  /*13b0*/  IMAD.MOV R5, RZ, RZ, -R5 ;  /* 0x000000ffff057224 */ /* 0x000fe400078e0a05 */
[----:B------:R-:W-:Y:S01]  /*13c0*/  @!P3 IMAD.IADD R96, R96, 0x1, -R4 ;  /* 0x000000016060b824 */ /* 0x000fe200078e0a04 */
[----:B------:R-:W-:Y:S01]  /*13d0*/  ISETP.GE.AND P3, PT, R9, RZ, PT ;  /* 0x000000ff0900720c */ /* 0x000fe20003f66270 */
[----:B------:R-:W-:Y:S02]  /*13e0*/  IMAD R122, R4, R5, R122 ;  /* 0x00000005047a7224 */ /* 0x000fe400078e027a */
[--C-:B------:R-:W-:Y:S01]  /*13f0*/  @!P1 IMAD.IADD R92, R92, 0x1, -R4.reuse ;  /* 0x000000015c5c9824 */ /* 0x100fe200078e0a04 */
[----:B------:R-:W-:Y:S01]  /*1400*/  ISETP.GE.AND P1, PT, R11, RZ, PT ;  /* 0x000000ff0b00720c */ /* 0x000fe20003f26270 */
[----:B------:R-:W-:Y:S02]  /*1410*/  VIADD R9, R0, 0x6e ;  /* 0x0000006e00097836 */ /* 0x000fe40000000000 */
[----:B------:R-:W-:Y:S01]  /*1420*/  @!P4 IMAD.IADD R98, R98, 0x1, -R4 ;  /* 0x000000016262c824 */ /* 0x000fe200078e0a04 */
[----:B------:R-:W-:Y:S01]  /*1430*/  ISETP.GE.AND P4, PT, R13, RZ, PT ;  /* 0x000000ff0d00720c */ /* 0x000fe20003f86270 */
[----:B------:R-:W-:Y:S01]  /*1440*/  IMAD.HI.U32 R5, R3, R124, RZ ;  /* 0x0000007c03057227 */ /* 0x000fe200078e00ff */
[----:B------:R-:W-:-:S03]  /*1450*/  IABS R128, R9 ;  /* 0x0000000900807213 */ /* 0x000fc60000000000 */
[----:B------:R-:W-:Y:S01]  /*1460*/  @!P6 IMAD.IADD R94, R94, 0x1, -R4 ;  /* 0x000000015e5ee824 */ /* 0x000fe200078e0a04 */
[C---:B------:R-:W-:Y:S01]  /*1470*/  ISETP.GT.U32.AND P6, PT, R4.reuse, R122, PT ;  /* 0x0000007a0400720c */ /* 0x040fe20003fc4070 */
[----:B------:R-:W-:Y:S01]  /*1480*/  @!P5 IMAD.MOV R92, RZ, RZ, -R92 ;  /* 0x000000ffff5cd224 */ /* 0x000fe200078e0a5c */
[----:B------:R-:W-:Y:S01]  /*1490*/  ISETP.GT.U32.AND P5, PT, R4, R98, PT ;  /* 0x000000620400720c */ /* 0x000fe20003fa4070 */
[----:B------:R-:W-:Y:S02]  /*14a0*/  IMAD.MOV R5, RZ, RZ, -R5 ;  /* 0x000000ffff057224 */ /* 0x000fe400078e0a05 */
[----:B------:R-:W-:Y:S02]  /*14b0*/  VIADD R15, R0, 0x6f ;  /* 0x0000006f000f7836 */ /* 0x000fe40000000000 */
[----:B------:R-:W-:Y:S02]  /*14c0*/  IMAD R124, R4, R5, R124 ;  /* 0x00000005047c7224 */ /* 0x000fe400078e027c */
[----:B------:R-:W-:Y:S01]  /*14d0*/  IMAD.HI.U32 R5, R3, R128, RZ ;  /* 0x0000008003057227 */ /* 0x000fe200078e00ff */
[----:B------:R-:W-:-:S03]  /*14e0*/  IABS R126, R15 ;  /* 0x0000000f007e7213 */ /* 0x000fc60000000000 */
[----:B------:R-:W-:Y:S02]  /*14f0*/  IMAD.MOV R5, RZ, RZ, -R5 ;  /* 0x000000ffff057224 */ /* 0x000fe400078e0a05 */
[--C-:B------:R-:W-:Y:S02]  /*1500*/  @!P6 IMAD.IADD R122, R122, 0x1, -R4.reuse ;  /* 0x000000017a7ae824 */ /* 0x100fe400078e0a04 */
[----:B------:R-:W-:Y:S02]  /*1510*/  @!P5 IMAD.IADD R98, R98, 0x1, -R4 ;  /* 0x000000016262d824 */ /* 0x000fe400078e0a04 */
[C---:B------:R-:W-:Y:S01]  /*1520*/  IMAD R128, R4.reuse, R5, R128 ;  /* 0x0000000504807224 */ /* 0x040fe200078e0280 */
[----:B------:R-:W-:Y:S01]  /*1530*/  ISETP.GT.U32.AND P6, PT, R4, R122, PT ;  /* 0x0000007a0400720c */ /* 0x000fe20003fc4070 */
[----:B------:R-:W-:-:S04]  /*1540*/  IMAD.HI.U32 R7, R3, R126, RZ ;  /* 0x0000007e03077227 */ /* 0x000fc800078e00ff */
[----:B------:R-:W-:Y:S01]  /*1550*/  @!P1 IMAD.MOV R98, RZ, RZ, -R98 ;  /* 0x000000ffff629224 */ /* 0x000fe200078e0a62 */
[C---:B------:R-:W-:Y:S01]  /*1560*/  ISETP.GT.U32.AND P1, PT, R4.reuse, R128, PT ;  /* 0x000000800400720c */ /* 0x040fe20003f24070 */
[----:B------:R-:W-:Y:S02]  /*1570*/  IMAD.MOV R7, RZ, RZ, -R7 ;  /* 0x000000ffff077224 */ /* 0x000fe400078e0a07 */
[----:B------:R-:W-:Y:S01]  /*1580*/  @!P0 IMAD.MOV R94, RZ, RZ, -R94 ;  /* 0x000000ffff5e8224 */ /* 0x000fe200078e0a5e */
[C---:B------:R-:W-:Y:S01]  /*1590*/  ISETP.GT.U32.AND P0, PT, R4.reuse, R124, PT ;  /* 0x0000007c0400720c */ /* 0x040fe20003f04070 */
[----:B------:R-:W-:Y:S02]  /*15a0*/  IMAD R126, R4, R7, R126 ;  /* 0x00000007047e7224 */ /* 0x000fe400078e027e */
[----:B------:R-:W-:Y:S02]  /*15b0*/  VIADD R11, R0, 0x6c ;  /* 0x0000006c000b7836 */ /* 0x000fe40000000000 */
[--C-:B------:R-:W-:Y:S01]  /*15c0*/  @!P6 IMAD.IADD R122, R122, 0x1, -R4.reuse ;  /* 0x000000017a7ae824 */ /* 0x100fe200078e0a04 */
[----:B------:R-:W-:Y:S01]  /*15d0*/  ISETP.GT.U32.AND P5, PT, R4, R126, PT ;  /* 0x0000007e0400720c */ /* 0x000fe20003fa4070 */
[----:B------:R-:W-:Y:S01]  /*15e0*/  VIADD R7, R0, 0x6d ;  /* 0x0000006d00077836 */ /* 0x000fe20000000000 */
[----:B------:R-:W-:Y:S01]  /*15f0*/  IABS R132, R11 ;  /* 0x0000000b00847213 */ /* 0x000fe20000000000 */
[----:B------:R-:W-:Y:S01]  /*1600*/  @!P1 IMAD.IADD R128, R128, 0x1, -R4 ;  /* 0x0000000180809824 */ /* 0x000fe200078e0a04 */
[----:B------:R-:W-:Y:S01]  /*1610*/  ISETP.GE.AND P6, PT, R9, RZ, PT ;  /* 0x000000ff0900720c */ /* 0x000fe20003fc6270 */
[----:B------:R-:W-:Y:S01]  /*1620*/  @!P3 IMAD.MOV R122, RZ, RZ, -R122 ;  /* 0x000000ffff7ab224 */ /* 0x000fe200078e0a7a */
[----:B------:R-:W-:Y:S01]  /*1630*/  IABS R130, R7 ;  /* 0x0000000700827213 */ /* 0x000fe20000000000 */
[----:B------:R-:W-:Y:S01]  /*1640*/  @!P0 IMAD.IADD R124, R124, 0x1, -R4 ;  /* 0x000000017c7c8824 */ /* 0x000fe200078e0a04 */
[----:B------:R-:W-:Y:S01]  /*1650*/  ISETP.GE.AND P3, PT, R7, RZ, PT ;  /* 0x000000ff0700720c */ /* 0x000fe20003f66270 */
[----:B------:R-:W-:Y:S01]  /*1660*/  IMAD.HI.U32 R7, R3, R132, RZ ;  /* 0x0000008403077227 */ /* 0x000fe200078e00ff */
[----:B------:R-:W-:-:S02]  /*1670*/  ISETP.GT.U32.AND P1, PT, R4, R128, PT ;  /* 0x000000800400720c */ /* 0x000fc40003f24070 */
[----:B------:R-:W-:Y:S01]  /*1680*/  ISETP.GT.U32.AND P0, PT, R4, R124, PT ;  /* 0x0000007c0400720c */ /* 0x000fe20003f04070 */
[----:B------:R-:W-:Y:S02]  /*1690*/  IMAD.MOV R7, RZ, RZ, -R7 ;  /* 0x000000ffff077224 */ /* 0x000fe400078e0a07 */
[----:B------:R-:W-:Y:S02]  /*16a0*/  @!P5 IMAD.IADD R126, R126, 0x1, -R4 ;  /* 0x000000017e7ed824 */ /* 0x000fe400078e0a04 */
[----:B------:R-:W-:Y:S02]  /*16b0*/  IMAD R132, R4, R7, R132 ;  /* 0x0000000704847224 */ /* 0x000fe400078e0284 */
[----:B------:R-:W-:Y:S01]  /*16c0*/  VIADD R13, R0, 0x6b ;  /* 0x0000006b000d7836 */ /* 0x000fe20000000000 */
[----:B------:R-:W-:Y:S01]  /*16d0*/  ISETP.GT.U32.AND P5, PT, R4, R126, PT ;  /* 0x0000007e0400720c */ /* 0x000fe20003fa4070 */
[----:B------:R-:W-:-:S03]  /*16e0*/  IMAD.HI.U32 R5, R3, R130, RZ ;  /* 0x0000008203057227 */ /* 0x000fc600078e00ff */
[----:B------:R-:W-:Y:S01]  /*16f0*/  IABS R134, R13 ;  /* 0x0000000d00867213 */ /* 0x000fe20000000000 */
[----:B------:R-:W-:Y:S01]  /*1700*/  @!P1 IMAD.IADD R128, R128, 0x1, -R4 ;  /* 0x0000000180809824 */ /* 0x000fe200078e0a04 */
[----:B------:R-:W-:Y:S01]  /*1710*/  ISETP.GT.U32.AND P1, PT, R4, R132, PT ;  /* 0x000000840400720c */ /* 0x000fe20003f24070 */
[----:B------:R-:W-:Y:S01]  /*1720*/  @!P2 IMAD.MOV R96, RZ, RZ, -R96 ;  /* 0x000000ffff60a224 */ /* 0x000fe200078e0a60 */
[----:B------:R-:W-:Y:S01]  /*1730*/  ISETP.GE.AND P2, PT, R15, RZ, PT ;  /* 0x000000ff0f00720c */ /* 0x000fe20003f46270 */
[----:B------:R-:W-:Y:S02]  /*1740*/  IMAD.MOV R5, RZ, RZ, -R5 ;  /* 0x000000ffff057224 */ /* 0x000fe400078e0a05 */
[----:B------:R-:W-:Y:S01]  /*1750*/  @!P0 IMAD.IADD R124, R124, 0x1, -R4 ;  /* 0x000000017c7c8824 */ /* 0x000fe200078e0a04 */
[----:B------:R-:W-:Y:S01]  /*1760*/  ISETP.GE.AND P0, PT, R11, RZ, PT ;  /* 0x000000ff0b00720c */ /* 0x000fe20003f06270 */
[----:B------:R-:W-:Y:S02]  /*1770*/  IMAD R130, R4, R5, R130 ;  /* 0x0000000504827224 */ /* 0x000fe400078e0282 */
[----:B------:R-:W-:-:S04]  /*1780*/  IMAD.HI.U32 R9, R3, R134, RZ ;  /* 0x0000008603097227 */ /* 0x000fc800078e00ff */
[----:B------:R-:W-:Y:S02]  /*1790*/  VIADD R5, R0, 0x6a ;  /* 0x0000006a00057836 */ /* 0x000fe40000000000 */
[----:B------:R-:W-:Y:S01]  /*17a0*/  @!P5 IMAD.IADD R126, R126, 0x1, -R4 ;  /* 0x000000017e7ed824 */ /* 0x000fe200078e0a04 */
[----:B------:R-:W-:Y:S01]  /*17b0*/  ISETP.GE.AND P5, PT, R13, RZ, PT ;  /* 0x000000ff0d00720c */ /* 0x000fe20003fa6270 */
[----:B------:R-:W-:Y:S01]  /*17c0*/  @!P4 IMAD.MOV R124, RZ, RZ, -R124 ;  /* 0x000000ffff7cc224 */ /* 0x000fe200078e0a7c */
[----:B------:R-:W-:Y:S01]  /*17d0*/  ISETP.GT.U32.AND P4, PT, R4, R130, PT ;  /* 0x000000820400720c */ /* 0x000fe20003f84070 */
[----:B------:R-:W-:Y:S01]  /*17e0*/  IMAD.MOV R9, RZ, RZ, -R9 ;  /* 0x000000ffff097224 */ /* 0x000fe200078e0a09 */
[----:B------:R-:W-:Y:S01]  /*17f0*/  IABS R136, R5 ;  /* 0x0000000500887213 */ /* 0x000fe20000000000 */
[----:B------:R-:W-:Y:S02]  /*1800*/  VIADD R13, R0, 0x69 ;  /* 0x00000069000d7836 */ /* 0x000fe40000000000 */
[----:B------:R-:W-:-:S02]  /*1810*/  @!P1 IMAD.IADD R132, R132, 0x1, -R4 ;  /* 0x0000000184849824 */ /* 0x000fc400078e0a04 */
[C---:B------:R-:W-:Y:S01]  /*1820*/  IMAD R134, R4.reuse, R9, R134 ;  /* 0x0000000904867224 */ /* 0x040fe200078e0286 */
[----:B------:R-:W-:Y:S01]  /*1830*/  IABS R138, R13 ;  /* 0x0000000d008a7213 */ /* 0x000fe20000000000 */
[----:B------:R-:W-:Y:S01]  /*1840*/  @!P2 IMAD.MOV R126, RZ, RZ, -R126 ;  /* 0x000000ffff7ea224 */ /* 0x000fe200078e0a7e */
[----:B------:R-:W-:Y:S01]  /*1850*/  ISETP.GE.AND P2, PT, R5, RZ, PT ;  /* 0x000000ff0500720c */ /* 0x000fe20003f46270 */
[----:B------:R-:W-:Y:S01]  /*1860*/  IMAD.HI.U32 R5, R3, R136, RZ ;  /* 0x0000008803057227 */ /* 0x000fe200078e00ff */
[----:B------:R-:W-:-:S03]  /*1870*/  ISETP.GT.U32.AND P1, PT, R4, R132, PT ;  /* 0x000000840400720c */ /* 0x000fc60003f24070 */
[----:B------:R-:W-:Y:S01]  /*1880*/  @!P6 IMAD.MOV R128, RZ, RZ, -R128 ;  /* 0x000000ffff80e224 */ /* 0x000fe200078e0a80 */
[----:B------:R-:W-:Y:S01]  /*1890*/  ISETP.GT.U32.AND P6, PT, R4, R134, PT ;  /* 0x000000860400720c */ /* 0x000fe20003fc4070 */
[----:B------:R-:W-:Y:S02]  /*18a0*/  VIADD R17, R0, 0x67 ;  /* 0x0000006700117836 */ /* 0x000fe40000000000 */
[----:B------:R-:W-:-:S03]  /*18b0*/  IMAD.HI.U32 R7, R3, R138, RZ ;  /* 0x0000008a03077227 */ /* 0x000fc600078e00ff */
[----:B------:R-:W-:Y:S01]  /*18c0*/  IABS R142, R17 ;  /* 0x00000011008e7213 */ /* 0x000fe20000000000 */
[----:B------:R-:W-:Y:S02]  /*18d0*/  IMAD.MOV R5, RZ, RZ, -R5 ;  /* 0x000000ffff057224 */ /* 0x000fe400078e0a05 */
[----:B------:R-:W-:Y:S02]  /*18e0*/  @!P4 IMAD.IADD R130, R130, 0x1, -R4 ;  /* 0x000000018282c824 */ /* 0x000fe400078e0a04 */
[----:B------:R-:W-:Y:S02]  /*18f0*/  IMAD.MOV R7, RZ, RZ, -R7 ;  /* 0x000000ffff077224 */ /* 0x000fe400078e0a07 */
[C---:B------:R-:W-:Y:S01]  /*1900*/  IMAD R136, R4.reuse, R5, R136 ;  /* 0x0000000504887224 */ /* 0x040fe200078e0288 */
[C---:B------:R-:W-:Y:S01]  /*1910*/  ISETP.GT.U32.AND P4, PT, R4.reuse, R130, PT ;  /* 0x000000820400720c */ /* 0x040fe20003f84070 */
[----:B------:R-:W-:Y:S02]  /*1920*/  IMAD R138, R4, R7, R138 ;  /* 0x00000007048a7224 */ /* 0x000fe400078e028a */
[----:B------:R-:W-:Y:S01]  /*1930*/  @!P1 IMAD.IADD R132, R132, 0x1, -R4 ;  /* 0x0000000184849824 */ /* 0x000fe200078e0a04 */
[----:B------:R-:W-:Y:S01]  /*1940*/  ISETP.GT.U32.AND P1, PT, R4, R136, PT ;  /* 0x000000880400720c */ /* 0x000fe20003f24070 */
[----:B------:R-:W-:-:S04]  /*1950*/  IMAD.HI.U32 R11, R3, R142, RZ ;  /* 0x0000008e030b7227 */ /* 0x000fc800078e00ff */
[----:B------:R-:W-:Y:S01]  /*1960*/  @!P6 IMAD.IADD R134, R134, 0x1, -R4 ;  /* 0x000000018686e824 */ /* 0x000fe200078e0a04 */
[----:B------:R-:W-:Y:S01]  /*1970*/  ISETP.GT.U32.AND P6, PT, R4, R138, PT ;  /* 0x0000008a0400720c */ /* 0x000fe20003fc4070 */
[----:B------:R-:W-:Y:S02]  /*1980*/  IMAD.MOV R11, RZ, RZ, -R11 ;  /* 0x000000ffff0b7224 */ /* 0x000fe400078e0a0b */
[----:B------:R-:W-:Y:S02]  /*1990*/  VIADD R15, R0, 0x68 ;  /* 0x00000068000f7836 */ /* 0x000fe40000000000 */
[----:B------:R-:W-:Y:S02]  /*19a0*/  IMAD R142, R4, R11, R142 ;  /* 0x0000000b048e7224 */ /* 0x000fe400078e028e */
[----:B------:R-:W-:Y:S01]  /*19b0*/  VIADD R11, R0, 0x66 ;  /* 0x00000066000b7836 */ /* 0x000fe20000000000 */
[----:B------:R-:W-:Y:S01]  /*19c0*/  IABS R140, R15 ;  /* 0x0000000f008c7213 */ /* 0x000fe20000000000 */
[--C-:B------:R-:W-:Y:S01]  /*19d0*/  @!P4 IMAD.IADD R130, R130, 0x1, -R4.reuse ;  /* 0x000000018282c824 */ /* 0x100fe200078e0a04 */
[----:B------:R-:W-:Y:S01]  /*19e0*/  ISETP.GE.AND P4, PT, R13, RZ, PT ;  /* 0x000000ff0d00720c */ /* 0x000fe20003f86270 */
[----:B------:R-:W-:Y:S01]  /*19f0*/  VIADD R13, R0, 0x65 ;  /* 0x00000065000d7836 */ /* 0x000fe20000000000 */
[----:B------:R-:W-:Y:S01]  /*1a00*/  IABS R144, R11 ;  /* 0x0000000b00907213 */ /* 0x000fe20000000000 */
[----:B------:R-:W-:Y:S01]  /*1a10*/  @!P1 IMAD.IADD R136, R136, 0x1, -R4 ;  /* 0x0000000188889824 */ /* 0x000fe200078e0a04 */
[----:B------:R-:W-:Y:S01]  /*1a20*/  ISETP.GT.U32.AND P1, PT, R4, R134, PT ;  /* 0x000000860400720c */ /* 0x000fe20003f24070 */
[----:B------:R-:W-:Y:S01]  /*1a30*/  IMAD.HI.U32 R9, R3, R140, RZ ;  /* 0x0000008c03097227 */ /* 0x000fe200078e00ff */
[----:B------:R-:W-:-:S03]  /*1a40*/  IABS R146, R13 ;  /* 0x0000000d00927213 */ /* 0x000fc60000000000 */
[----:B------:R-:W-:Y:S02]  /*1a50*/  @!P6 IMAD.IADD R138, R138, 0x1, -R4 ;  /* 0x000000018a8ae824 */ /* 0x000fe400078e0a04 */
[----:B------:R-:W-:Y:S01]  /*1a60*/  @!P3 IMAD.MOV R130, RZ, RZ, -R130 ;  /* 0x000000ffff82b224 */ /* 0x000fe200078e0a82 */
[C---:B------:R-:W-:Y:S01]  /*1a70*/  ISETP.GT.U32.AND P3, PT, R4.reuse, R136, PT ;  /* 0x000000880400720c */ /* 0x040fe20003f64070 */
[----:B------:R-:W-:Y:S01]  /*1a80*/  IMAD.MOV R9, RZ, RZ, -R9 ;  /* 0x000000ffff097224 */ /* 0x000fe200078e0a09 */
[----:B------:R-:W-:Y:S01]  /*1a90*/  ISETP.GT.U32.AND P6, PT, R4, R138, PT ;  /* 0x0000008a0400720c */ /* 0x000fe20003fc4070 */
[----:B------:R-:W-:-:S04]  /*1aa0*/  IMAD.HI.U32 R5, R3, R144, RZ ;  /* 0x0000009003057227 */ /* 0x000fc800078e00ff */
[----:B------:R-:W-:Y:S02]  /*1ab0*/  IMAD R140, R4, R9, R140 ;  /* 0x00000009048c7224 */ /* 0x000fe400078e028c */
[----:B------:R-:W-:-:S04]  /*1ac0*/  IMAD.HI.U32 R7, R3, R146, RZ ;  /* 0x0000009203077227 */ /* 0x000fc800078e00ff */
[----:B------:R-:W-:Y:S02]  /*1ad0*/  IMAD.MOV R5, RZ, RZ, -R5 ;  /* 0x000000ffff057224 */ /* 0x000fe400078e0a05 */
[----:B------:R-:W-:Y:S02]  /*1ae0*/  IMAD.MOV R9, RZ, RZ, -R7 ;  /* 0x000000ffff097224 */ /* 0x000fe400078e0a07 */
[----:B------:R-:W-:Y:S01]  /*1af0*/  @!P0 IMAD.MOV R132, RZ, RZ, -R132 ;  /* 0x000000ffff848224 */ /* 0x000fe200078e0a84 */
[----:B------:R-:W-:Y:S01]  /*1b00*/  ISETP.GT.U32.AND P0, PT, R4, R140, PT ;  /* 0x0000008c0400720c */ /* 0x000fe20003f04070 */
[----:B------:R-:W-:Y:S01]  /*1b10*/  @!P1 IMAD.IADD R134, R134, 0x1, -R4 ;  /* 0x0000000186869824 */ /* 0x000fe200078e0a04 */
[C---:B------:R-:W-:Y:S01]  /*1b20*/  ISETP.GT.U32.AND P1, PT, R4.reuse, R142, PT ;  /* 0x0000008e0400720c */ /* 0x040fe20003f24070 */
[C---:B------:R-:W-:Y:S02]  /*1b30*/  IMAD R144, R4.reuse, R5, R144 ;  /* 0x0000000504907224 */ /* 0x040fe400078e0290 */
[----:B------:R-:W-:-:S02]  /*1b40*/  IMAD R146, R4, R9, R146 ;  /* 0x0000000904927224 */ /* 0x000fc400078e0292 */
[--C-:B------:R-:W-:Y:S01]  /*1b50*/  @!P3 IMAD.IADD R136, R136, 0x1, -R4.reuse ;  /* 0x000000018888b824 */ /* 0x100fe200078e0a04 */
[----:B------:R-:W-:Y:S01]  /*1b60*/  ISETP.GT.U32.AND P3, PT, R4, R144, PT ;  /* 0x000000900400720c */ /* 0x000fe20003f64070 */
[--C-:B------:R-:W-:Y:S01]  /*1b70*/  @!P6 IMAD.IADD R138, R138, 0x1, -R4.reuse ;  /* 0x000000018a8ae824 */ /* 0x100fe200078e0a04 */
[----:B------:R-:W-:Y:S01]  /*1b80*/  ISETP.GT.U32.AND P6, PT, R4, R146, PT ;  /* 0x000000920400720c */ /* 0x000fe20003fc4070 */
[----:B------:R-:W-:Y:S02]  /*1b90*/  VIADD R19, R0, 0x64 ;  /* 0x0000006400137836 */ /* 0x000fe40000000000 */
[--C-:B------:R-:W-:Y:S01]  /*1ba0*/  @!P0 IMAD.IADD R140, R140, 0x1, -R4.reuse ;  /* 0x000000018c8c8824 */ /* 0x100fe200078e0a04 */
[----:B------:R-:W-:Y:S01]  /*1bb0*/  ISETP.GE.AND P0, PT, R15, RZ, PT ;  /* 0x000000ff0f00720c */ /* 0x000fe20003f06270 */
[----:B------:R-:W-:Y:S01]  /*1bc0*/  @!P1 IMAD.IADD R142, R142, 0x1, -R4 ;  /* 0x000000018e8e9824 */ /* 0x000fe200078e0a04 */
[----:B------:R-:W-:Y:S01]  /*1bd0*/  IABS R148, R19 ;  /* 0x0000001300947213 */ /* 0x000fe20000000000 */
[----:B------:R-:W-:Y:S01]  /*1be0*/  @!P5 IMAD.MOV R134, RZ, RZ, -R134 ;  /* 0x000000ffff86d224 */ /* 0x000fe200078e0a86 */
[----:B------:R-:W-:Y:S01]  /*1bf0*/  ISETP.GE.AND P1, PT, R17, RZ, PT ;  /* 0x000000ff1100720c */ /* 0x000fe20003f26270 */
[----:B------:R-:W-:Y:S01]  /*1c00*/  IMAD.HI.U32 R7, R3, R150, RZ ;  /* 0x0000009603077227 */ /* 0x000fe200078e00ff */
[----:B------:R-:W-:-:S03]  /*1c10*/  ISETP.GT.U32.AND P5, PT, R4, R142, PT ;  /* 0x0000008e0400720c */ /* 0x000fc60003fa4070 */
[--C-:B------:R-:W-:Y:S01]  /*1c20*/  @!P3 IMAD.IADD R144, R144, 0x1, -R4.reuse ;  /* 0x000000019090b824 */ /* 0x100fe200078e0a04 */
[----:B------:R-:W-:Y:S01]  /*1c30*/  ISETP.GT.U32.AND P3, PT, R4, R140, PT ;  /* 0x0000008c0400720c */ /* 0x000fe20003f64070 */
[----:B------:R-:W-:Y:S02]  /*1c40*/  @!P6 IMAD.IADD R146, R146, 0x1, -R4 ;  /* 0x000000019292e824 */ /* 0x000fe400078e0a04 */
[----:B------:R-:W-:Y:S01]  /*1c50*/  IMAD.MOV R7, RZ, RZ, -R7 ;  /* 0x000000ffff077224 */ /* 0x000fe200078e0a07 */
[----:B------:R-:W-:Y:S01]  /*1c60*/  ISETP.GT.U32.AND P6, PT, R4, R144, PT ;  /* 0x000000900400720c */ /* 0x000fe20003fc4070 */
[----:B------:R-:W-:Y:S02]  /*1c70*/  VIADD R9, R0, 0x62 ;  /* 0x0000006200097836 */ /* 0x000fe40000000000 */
[----:B------:R-:W-:-:S03]  /*1c80*/  IMAD.HI.U32 R5, R3, R148, RZ ;  /* 0x0000009403057227 */ /* 0x000fc600078e00ff */
[----:B------:R-:W-:Y:S01]  /*1c90*/  IABS R170, R9 ;  /* 0x0000000900aa7213 */ /* 0x000fe20000000000 */
[----:B------:R-:W-:Y:S02]  /*1ca0*/  IMAD R150, R4, R7, R150 ;  /* 0x0000000704967224 */ /* 0x000fe400078e0296 */
[----:B------:R-:W-:Y:S02]  /*1cb0*/  VIADD R15, R0, 0x61 ;  /* 0x00000061000f7836 */ /* 0x000fe40000000000 */
[----:B------:R-:W-:Y:S02]  /*1cc0*/  IMAD.MOV R5, RZ, RZ, -R5 ;  /* 0x000000ffff057224 */ /* 0x000fe400078e0a05 */
[----:B------:R-:W-:Y:S01]  /*1cd0*/  @!P2 IMAD.MOV R136, RZ, RZ, -R136 ;  /* 0x000000ffff88a224 */ /* 0x000fe200078e0a88 */
[----:B------:R-:W-:Y:S01]  /*1ce0*/  ISETP.GT.U32.AND P2, PT, R4, R146, PT ;  /* 0x000000920400720c */ /* 0x000fe20003f44070 */
[--C-:B------:R-:W-:Y:S01]  /*1cf0*/  @!P3 IMAD.IADD R140, R140, 0x1, -R4.reuse ;  /* 0x000000018c8cb824 */ /* 0x100fe200078e0a04 */
[----:B------:R-:W-:Y:S01]  /*1d00*/  IABS R172, R15 ;  /* 0x0000000f00ac7213 */ /* 0x000fe20000000000 */
[----:B------:R-:W-:Y:S01]  /*1d10*/  @!P5 IMAD.IADD R142, R142, 0x1, -R4 ;  /* 0x000000018e8ed824 */ /* 0x000fe200078e0a04 */
[----:B------:R-:W-:Y:S01]  /*1d20*/  ISETP.GE.AND P3, PT, R11, RZ, PT ;  /* 0x000000ff0b00720c */ /* 0x000fe20003f66270 */
[C---:B------:R-:W-:Y:S01]  /*1d30*/  IMAD R148, R4.reuse, R5, R148 ;  /* 0x0000000504947224 */ /* 0x040fe200078e0294 */
[----:B------:R-:W-:Y:S01]  /*1d40*/  ISETP.GT.U32.AND P5, PT, R4, R150, PT ;  /* 0x000000960400720c */ /* 0x000fe20003fa4070 */
[----:B------:R-:W-:-:S04]  /*1d50*/  IMAD.HI.U32 R5, R3, R170, RZ ;  /* 0x000000aa03057227 */ /* 0x000fc800078e00ff */
[----:B------:R-:W-:Y:S01]  /*1d60*/  @!P6 IMAD.IADD R144, R144, 0x1, -R4 ;  /* 0x000000019090e824 */ /* 0x000fe200078e0a04 */
[----:B------:R-:W-:Y:S01]  /*1d70*/  ISETP.GE.AND P6, PT, R13, RZ, PT ;  /* 0x000000ff0d00720c */ /* 0x000fe20003fc6270 */
[----:B------:R-:W-:-:S04]  /*1d80*/  IMAD.HI.U32 R7, R3, R172, RZ ;  /* 0x000000ac03077227 */ /* 0x000fc800078e00ff */
[----:B------:R-:W-:Y:S02]  /*1d90*/  IMAD.MOV R5, RZ, RZ, -R5 ;  /* 0x000000ffff057224 */ /* 0x000fe400078e0a05 */
[----:B------:R-:W-:Y:S01]  /*1da0*/  @!P4 IMAD.MOV R138, RZ, RZ, -R138 ;  /* 0x000000ffff8ac224 */ /* 0x000fe200078e0a8a */
[C---:B------:R-:W-:Y:S01]  /*1db0*/  ISETP.GT.U32.AND P4, PT, R4.reuse, R148, PT ;  /* 0x000000940400720c */ /* 0x040fe20003f84070 */
[----:B------:R-:W-:Y:S02]  /*1dc0*/  IMAD.MOV R7, RZ, RZ, -R7 ;  /* 0x000000ffff077224 */ /* 0x000fe400078e0a07 */
[----:B------:R-:W-:Y:S02]  /*1dd0*/  IMAD R170, R4, R5, R170 ;  /* 0x0000000504aa7224 */ /* 0x000fe400078e02aa */
[--C-:B------:R-:W-:Y:S01]  /*1de0*/  @!P2 IMAD.IADD R146, R146, 0x1, -R4.reuse ;  /* 0x000000019292a824 */ /* 0x100fe200078e0a04 */
[----:B------:R-:W-:Y:S01]  /*1df0*/  ISETP.GE.AND P2, PT, R19, RZ, PT ;  /* 0x000000ff1300720c */ /* 0x000fe20003f46270 */
[----:B------:R-:W-:Y:S01]  /*1e00*/  @!P5 IMAD.IADD R150, R150, 0x1, -R4 ;  /* 0x000000019696d824 */ /* 0x000fe200078e0a04 */
[----:B------:R-:W-:Y:S01]  /*1e10*/  ISETP.GE.AND P5, PT, R9, RZ, PT ;  /* 0x000000ff0900720c */ /* 0x000fe20003fa6270 */
[----:B------:R-:W-:-:S02]  /*1e20*/  IMAD R172, R4, R7, R172 ;  /* 0x0000000704ac7224 */ /* 0x000fc400078e02ac */
[----:B------:R-:W-:Y:S01]  /*1e30*/  @!P3 IMAD.MOV R144, RZ, RZ, -R144 ;  /* 0x000000ffff90b224 */ /* 0x000fe200078e0a90 */
[C---:B------:R-:W-:Y:S01]  /*1e40*/  ISETP.GT.U32.AND P3, PT, R4.reuse, R170, PT ;  /* 0x000000aa0400720c */ /* 0x040fe20003f64070 */
[----:B------:R-:W-:Y:S01]  /*1e50*/  @!P1 IMAD.MOV R142, RZ, RZ, -R142 ;  /* 0x000000ffff8e9224 */ /* 0x000fe200078e0a8e */
[C---:B------:R-:W-:Y:S01]  /*1e60*/  ISETP.GT.U32.AND P1, PT, R4.reuse, R150, PT ;  /* 0x000000960400720c */ /* 0x040fe20003f24070 */
[----:B------:R-:W-:Y:S01]  /*1e70*/  @!P6 IMAD.MOV R146, RZ, RZ, -R146 ;  /* 0x000000ffff92e224 */ /* 0x000fe200078e0a92 */
[----:B------:R-:W-:Y:S01]  /*1e80*/  ISETP.GT.U32.AND P6, PT, R4, R172, PT ;  /* 0x000000ac0400720c */ /* 0x000fe20003fc4070 */
[----:B------:R-:W-:Y:S01]  /*1e90*/  @!P4 IMAD.IADD R148, R148, 0x1, -R4 ;  /* 0x000000019494c824 */ /* 0x000fe200078e0a04 */
[----:B------:R-:W-:Y:S01]  /*1ea0*/  ISETP.GE.AND P4, PT, R21, RZ, PT ;  /* 0x000000ff1500720c */ /* 0x000fe20003f86270 */
[----:B------:R-:W-:Y:S02]  /*1eb0*/  VIADD R5, R0, 0x60 ;  /* 0x0000006000057836 */ /* 0x000fe40000000000 */
[----:B------:R-:W-:Y:S01]  /*1ec0*/  @!P0 IMAD.MOV R140, RZ, RZ, -R140 ;  /* 0x000000ffff8c8224 */ /* 0x000fe200078e0a8c */
[----:B------:R-:W-:Y:S01]  /*1ed0*/  ISETP.GT.U32.AND P0, PT, R4, R148, PT ;  /* 0x000000940400720c */ /* 0x000fe20003f04070 */
[----:B------:R-:W-:Y:S01]  /*1ee0*/  VIADD R7, R0, 0x5f ;  /* 0x0000005f00077836 */ /* 0x000fe20000000000 */
[----:B------:R-:W-:Y:S01]  /*1ef0*/  IABS R174, R5 ;  /* 0x0000000500ae7213 */ /* 0x000fe20000000000 */
[----:B------:R-:W-:-:S02]  /*1f00*/  @!P3 IMAD.IADD R170, R170, 0x1, -R4 ;  /* 0x00000001aaaab824 */ /* 0x000fc400078e0a04 */
[--C-:B------:R-:W-:Y:S01]  /*1f10*/  @!P1 IMAD.IADD R150, R150, 0x1, -R4.reuse ;  /* 0x0000000196969824 */ /* 0x100fe200078e0a04 */
[----:B------:R-:W-:Y:S01]  /*1f20*/  ISETP.GE.AND P1, PT, R5, RZ, PT ;  /* 0x000000ff0500720c */ /* 0x000fe20003f26270 */
[--C-:B------:R-:W-:Y:S01]  /*1f30*/  @!P6 IMAD.IADD R172, R172, 0x1, -R4.reuse ;  /* 0x00000001acace824 */ /* 0x100fe200078e0a04 */
[----:B------:R-:W-:Y:S01]  /*1f40*/  ISETP.GT.U32.AND P6, PT, R4, R170, PT ;  /* 0x000000aa0400720c */ /* 0x000fe20003fc4070 */
[----:B------:R-:W-:Y:S01]  /*1f50*/  IMAD.HI.U32 R5, R3, R174, RZ ;  /* 0x000000ae03057227 */ /* 0x000fe200078e00ff */
[----:B------:R-:W-:Y:S02]  /*1f60*/  IABS R176, R7 ;  /* 0x0000000700b07213 */ /* 0x000fe40000000000 */
[----:B------:R-:W-:Y:S01]  /*1f70*/  ISETP.GE.AND P3, PT, R7, RZ, PT ;  /* 0x000000ff0700720c */ /* 0x000fe20003f66270 */
[----:B------:R-:W-:Y:S02]  /*1f80*/  IMAD.MOV R5, RZ, RZ, -R5 ;  /* 0x000000ffff057224 */ /* 0x000fe400078e0a05 */
[----:B------:R-:W-:Y:S01]  /*1f90*/  @!P0 IMAD.IADD R148, R148, 0x1, -R4 ;  /* 0x0000000194948824 */ /* 0x000fe200078e0a04 */
[----:B------:R-:W-:Y:S01]  /*1fa0*/  ISETP.GE.AND P0, PT, R15, RZ, PT ;  /* 0x000000ff0f00720c */ /* 0x000fe20003f06270 */
[----:B------:R-:W-:-:S02]  /*1fb0*/  IMAD R174, R4, R5, R174 ;  /* 0x0000000504ae7224 */ /* 0x000fc400078e02ae */
[----:B------:R-:W-:-:S04]  /*1fc0*/  IMAD.HI.U32 R7, R3, R176, RZ ;  /* 0x000000b003077227 */ /* 0x000fc800078e00ff */
[----:B------:R-:W-:Y:S01]  /*1fd0*/  @!P2 IMAD.MOV R148, RZ, RZ, -R148 ;  /* 0x000000ffff94a224 */ /* 0x000fe200078e0a94 */
[----:B------:R-:W-:Y:S01]  /*1fe0*/  ISETP.GT.U32.AND P2, PT, R4, R172, PT ;  /* 0x000000ac0400720c */ /* 0x000fe20003f44070 */
[----:B------:R-:W-:Y:S01]  /*1ff0*/  @!P6 IMAD.IADD R170, R170, 0x1, -R4 ;  /* 0x00000001aaaae824 */ /* 0x000fe200078e0a04 */
[----:B------:R-:W-:Y:S01]  /*2000*/  ISETP.GT.U32.AND P6, PT, R4, R174, PT ;  /* 0x000000ae0400720c */ /* 0x000fe20003fc4070 */
[----:B------:R-:W-:Y:S02]  /*2010*/  IMAD.MOV R7, RZ, RZ, -R7 ;  /* 0x000000ffff077224 */ /* 0x000fe400078e0a07 */
[----:B------:R-:W-:Y:S02]  /*2020*/  VIADD R9, R0, 0x5e ;  /* 0x0000005e00097836 */ /* 0x000fe40000000000 */
[----:B------:R-:W-:Y:S02]  /*2030*/  IMAD R176, R4, R7, R176 ;  /* 0x0000000704b07224 */ /* 0x000fe400078e02b0 */
[----:B------:R-:W-:Y:S01]  /*2040*/  VIADD R5, R0, 0x5d ;  /* 0x0000005d00057836 */ /* 0x000fe20000000000 */
[----:B------:R-:W-:Y:S01]  /*2050*/  IABS R180, R9 ;  /* 0x0000000900b47213 */ /* 0x000fe20000000000 */
[----:B------:R-:W-:Y:S01]  /*2060*/  @!P5 IMAD.MOV R170, RZ, RZ, -R170 ;  /* 0x000000ffffaad224 */ /* 0x000fe200078e0aaa */
[----:B------:R-:W-:Y:S01]  /*2070*/  ISETP.GT.U32.AND P5, PT, R4, R176, PT ;  /* 0x000000b00400720c */ /* 0x000fe20003fa4070 */
[--C-:B------:R-:W-:Y:S01]  /*2080*/  @!P2 IMAD.IADD R172, R172, 0x1, -R4.reuse ;  /* 0x00000001acaca824 */ /* 0x100fe200078e0a04 */
[----:B------:R-:W-:Y:S01]  /*2090*/  ISETP.GE.AND P2, PT, R5, RZ, PT ;  /* 0x000000ff0500720c */ /* 0x000fe20003f46270 */
[----:B------:R-:W-:Y:S01]  /*20a0*/  @!P6 IMAD.IADD R174, R174, 0x1, -R4 ;  /* 0x00000001aeaee824 */ /* 0x000fe200078e0a04 */
[----:B------:R-:W-:Y:S01]  /*20b0*/  IABS R178, R5 ;  /* 0x0000000500b27213 */ /* 0x000fe20000000000 */
[----:B------:R-:W-:-:S03]  /*20c0*/  IMAD.HI.U32 R5, R3, R180, RZ ;  /* 0x000000b403057227 */ /* 0x000fc600078e00ff */
[----:B------:R-:W-:Y:S01]  /*20d0*/  ISETP.GT.U32.AND P6, PT, R4, R174, PT ;  /* 0x000000ae0400720c */ /* 0x000fe20003fc4070 */
[----:B------:R-:W-:Y:S01]  /*20e0*/  @!P4 IMAD.MOV R150, RZ, RZ, -R150 ;  /* 0x000000ffff96c224 */ /* 0x000fe200078e0a96 */
[----:B------:R-:W-:Y:S01]  /*20f0*/  ISETP.GE.AND P4, PT, R9, RZ, PT ;  /* 0x000000ff0900720c */ /* 0x000fe20003f86270 */
[----:B------:R-:W-:Y:S02]  /*2100*/  VIADD R7, R0, 0x5c ;  /* 0x0000005c00077836 */ /* 0x000fe40000000000 */
[----:B------:R-:W-:Y:S02]  /*2110*/  IMAD.MOV R9, RZ, RZ, -R5 ;  /* 0x000000ffff097224 */ /* 0x000fe400078e0a05 */
[----:B------:R-:W-:Y:S01]  /*2120*/  IMAD.HI.U32 R5, R3, R178, RZ ;  /* 0x000000b203057227 */ /* 0x000fe200078e00ff */
[----:B------:R-:W-:-:S03]  /*2130*/  IABS R184, R7 ;  /* 0x0000000700b87213 */ /* 0x000fc60000000000 */
[----:B------:R-:W-:Y:S02]  /*2140*/  VIADD R11, R0, 0x5b ;  /* 0x0000005b000b7836 */ /* 0x000fe40000000000 */
[----:B------:R-:W-:Y:S02]  /*2150*/  @!P5 IMAD.IADD R176, R176, 0x1, -R4 ;  /* 0x00000001b0b0d824 */ /* 0x000fe400078e0a04 */
[----:B------:R-:W-:Y:S01]  /*2160*/  IMAD.MOV R5, RZ, RZ, -R5 ;  /* 0x000000ffff057224 */ /* 0x000fe200078e0a05 */
[----:B------:R-:W-:Y:S01]  /*2170*/  IABS R182, R11 ;  /* 0x0000000b00b67213 */ /* 0x000fe20000000000 */
[C---:B------:R-:W-:Y:S01]  /*2180*/  IMAD R180, R4.reuse, R9, R180 ;  /* 0x0000000904b47224 */ /* 0x040fe200078e02b4 */
[C---:B------:R-:W-:Y:S01]  /*2190*/  ISETP.GT.U32.AND P5, PT, R4.reuse, R176, PT ;  /* 0x000000b00400720c */ /* 0x040fe20003fa4070 */
[----:B------:R-:W-:Y:S02]  /*21a0*/  IMAD R178, R4, R5, R178 ;  /* 0x0000000504b27224 */ /* 0x000fe400078e02b2 */
[----:B------:R-:W-:-:S04]  /*21b0*/  IMAD.HI.U32 R5, R3, R184, RZ ;  /* 0x000000b803057227 */ /* 0x000fc800078e00ff */
[----:B------:R-:W-:Y:S01]  /*21c0*/  @!P0 IMAD.MOV R172, RZ, RZ, -R172 ;  /* 0x000000ffffac8224 */ /* 0x000fe200078e0aac */
[----:B------:R-:W-:Y:S01]  /*21d0*/  ISETP.GE.AND P0, PT, R7, RZ, PT ;  /* 0x000000ff0700720c */ /* 0x000fe20003f06270 */
[----:B------:R-:W-:Y:S01]  /*21e0*/  @!P6 IMAD.IADD R174, R174, 0x1, -R4 ;  /* 0x00000001aeaee824 */ /* 0x000fe200078e0a04 */
[----:B------:R-:W-:Y:S01]  /*21f0*/  ISETP.GT.U32.AND P6, PT, R4, R180, PT ;  /* 0x000000b40400720c */ /* 0x000fe20003fc4070 */
[----:B------:R-:W-:-:S04]  /*2200*/  IMAD.HI.U32 R7, R3, R182, RZ ;  /* 0x000000b603077227 */ /* 0x000fc800078e00ff */
[----:B------:R-:W-:Y:S02]  /*2210*/  IMAD.MOV R5, RZ, RZ, -R5 ;  /* 0x000000ffff057224 */ /* 0x000fe400078e0a05 */
[----:B------:R-:W-:Y:S02]  /*2220*/  IMAD.MOV R7, RZ, RZ, -R7 ;  /* 0x000000ffff077224 */ /* 0x000fe400078e0a07 */
[C---:B------:R-:W-:Y:S02]  /*2230*/  IMAD R184, R4.reuse, R5, R184 ;  /* 0x0000000504b87224 */ /* 0x040fe400078e02b8 */
[----:B------:R-:W-:Y:S02]  /*2240*/  IMAD R182, R4, R7, R182 ;  /* 0x0000000704b67224 */ /* 0x000fe400078e02b6 */
[----:B------:R-:W-:Y:S01]  /*2250*/  @!P5 IMAD.IADD R176, R176, 0x1, -R4 ;  /* 0x00000001b0b0d824 */ /* 0x000fe200078e0a04 */
[----:B------:R-:W-:Y:S01]  /*2260*/  ISETP.GT.U32.AND P5, PT, R4, R184, PT ;  /* 0x000000b80400720c */ /* 0x000fe20003fa4070 */
[----:B------:R-:W-:-:S02]  /*2270*/  VIADD R9, R0, 0x5a ;  /* 0x0000005a00097836 */ /* 0x000fc40000000000 */
[----:B------:R-:W-:Y:S01]  /*2280*/  @!P6 IMAD.IADD R180, R180, 0x1, -R4 ;  /* 0x00000001b4b4e824 */ /* 0x000fe200078e0a04 */
[----:B------:R-:W-:Y:S01]  /*2290*/  ISETP.GT.U32.AND P6, PT, R4, R182, PT ;  /* 0x000000b60400720c */ /* 0x000fe20003fc4070 */
[----:B------:R-:W-:Y:S01]  /*22a0*/  @!P1 IMAD.MOV R174, RZ, RZ, -R174 ;  /* 0x000000ffffae9224 */ /* 0x000fe200078e0aae */
[----:B------:R-:W-:Y:S01]  /*22b0*/  IABS R186, R9 ;  /* 0x0000000900ba7213 */ /* 0x000fe20000000000 */
[----:B------:R-:W-:Y:S01]  /*22c0*/  VIADD R13, R0, 0x59 ;  /* 0x00000059000d7836 */ /* 0x000fe20000000000 */
[----:B------:R-:W-:Y:S01]  /*22d0*/  ISETP.GT.U32.AND P1, PT, R4, R178, PT ;  /* 0x000000b20400720c */ /* 0x000fe20003f24070 */
[----:B------:R-:W-:Y:S02]  /*22e0*/  VIADD R15, R0, 0x58 ;  /* 0x00000058000f7836 */ /* 0x000fe40000000000 */
[----:B------:R-:W-:Y:S01]  /*22f0*/  IMAD.HI.U32 R5, R3, R186, RZ ;  /* 0x000000ba03057227 */ /* 0x000fe200078e00ff */
[----:B------:R-:W-:Y:S02]  /*2300*/  IABS R190, R13 ;  /* 0x0000000d00be7213 */ /* 0x000fe40000000000 */
[----:B------:R-:W-:Y:S01]  /*2310*/  IABS R188, R15 ;  /* 0x0000000f00bc7213 */ /* 0x000fe20000000000 */
[----:B------:R-:W-:-:S02]  /*2320*/  @!P5 IMAD.IADD R184, R184, 0x1, -R4 ;  /* 0x00000001b8b8d824 */ /* 0x000fc400078e0a04 */
[----:B------:R-:W-:Y:S02]  /*2330*/  IMAD.MOV R5, RZ, RZ, -R5 ;  /* 0x000000ffff057224 */ /* 0x000fe400078e0a05 */
[----:B------:R-:W-:Y:S01]  /*2340*/  @!P6 IMAD.IADD R182, R182, 0x1, -R4 ;  /* 0x00000001b6b6e824 */ /* 0x000fe200078e0a04 */
[C---:B------:R-:W-:Y:S01]  /*2350*/  ISETP.GT.U32.AND P6, PT, R4.reuse, R184, PT ;  /* 0x000000b80400720c */ /* 0x040fe20003fc4070 */
[----:B------:R-:W-:Y:S02]  /*2360*/  IMAD R186, R4, R5, R186 ;  /* 0x0000000504ba7224 */ /* 0x000fe400078e02ba */
[----:B------:R-:W-:-:S04]  /*2370*/  IMAD.HI.U32 R5, R3, R190, RZ ;  /* 0x000000be03057227 */ /* 0x000fc800078e00ff */
[----:B------:R-:W-:Y:S01]  /*2380*/  @!P1 IMAD.IADD R178, R178, 0x1, -R4 ;  /* 0x00000001b2b29824 */ /* 0x000fe200078e0a04 */
[----:B------:R-:W-:Y:S01]  /*2390*/  ISETP.GT.U32.AND P1, PT, R4, R180, PT ;  /* 0x000000b40400720c */ /* 0x000fe20003f24070 */
[----:B------:R-:W-:Y:S02]  /*23a0*/  IMAD.MOV R5, RZ, RZ, -R5 ;  /* 0x000000ffff057224 */ /* 0x000fe400078e0a05 */
[----:B------:R-:W-:Y:S01]  /*23b0*/  VIADD R17, R0, 0x57 ;  /* 0x0000005700117836 */ /* 0x000fe20000000000 */
[C---:B------:R-:W-:Y:S01]  /*23c0*/  ISETP.GT.U32.AND P5, PT, R4.reuse, R178, PT ;  /* 0x000000b20400720c */ /* 0x040fe20003fa4070 */
[----:B------:R-:W-:Y:S02]  /*23d0*/  IMAD R190, R4, R5, R190 ;  /* 0x0000000504be7224 */ /* 0x000fe400078e02be */
[----:B------:R-:W-:Y:S01]  /*23e0*/  @!P6 IMAD.IADD R184, R184, 0x1, -R4 ;  /* 0x00000001b8b8e824 */ /* 0x000fe200078e0a04 */
[----:B------:R-:W-:Y:S01]  /*23f0*/  IABS R192, R17 ;  /* 0x0000001100c07213 */ /* 0x000fe20000000000 */
[----:B------:R-:W-:Y:S01]  /*2400*/  IMAD.HI.U32 R5, R3, R188, RZ ;  /* 0x000000bc03057227 */ /* 0x000fe200078e00ff */
[----:B------:R-:W-:-:S03]  /*2410*/  ISETP.GT.U32.AND P6, PT, R4, R190, PT ;  /* 0x000000be0400720c */ /* 0x000fc60003fc4070 */
[----:B------:R-:W-:Y:S02]  /*2420*/  IMAD.MOV R5, RZ, RZ, -R5 ;  /* 0x000000ffff057224 */ /* 0x000fe400078e0a05 */
[--C-:B------:R-:W-:Y:S01]  /*2430*/  @!P1 IMAD.IADD R180, R180, 0x1, -R4.reuse ;  /* 0x00000001b4b49824 */ /* 0x100fe200078e0a04 */
[----:B------:R-:W-:Y:S01]  /*2440*/  ISETP.GT.U32.AND P1, PT, R4, R186, PT ;  /* 0x000000ba0400720c */ /* 0x000fe20003f24070 */
[----:B------:R-:W-:Y:S01]  /*2450*/  @!P5 IMAD.IADD R178, R178, 0x1, -R4 ;  /* 0x00000001b2b2d824 */ /* 0x000fe200078e0a04 */
[----:B------:R-:W-:Y:S01]  /*2460*/  ISETP.GE.AND P5, PT, R11, RZ, PT ;  /* 0x000000ff0b00720c */ /* 0x000fe20003fa6270 */
[----:B------:R-:W-:Y:S02]  /*2470*/  VIADD R11, R0, 0x56 ;  /* 0x00000056000b7836 */ /* 0x000fe40000000000 */
[----:B------:R-:W-:Y:S02]  /*2480*/  @!P2 IMAD.MOV R178, RZ, RZ, -R178 ;  /* 0x000000ffffb2a224 */ /* 0x000fe400078e0ab2 */
[----:B------:R-:W-:Y:S01]  /*2490*/  @!P6 IMAD.IADD R190, R190, 0x1, -R4 ;  /* 0x00000001bebee824 */ /* 0x000fe200078e0a04 */
[----:B------:R-:W-:Y:S01]  /*24a0*/  IABS R194, R11 ;  /* 0x0000000b00c27213 */ /* 0x000fe20000000000 */
[----:B------:R-:W-:-:S02]  /*24b0*/  IMAD R188, R4, R5, R188 ;  /* 0x0000000504bc7224 */ /* 0x000fc400078e02bc */
[----:B------:R-:W-:Y:S01]  /*24c0*/  @!P3 IMAD.MOV R176, RZ, RZ, -R176 ;  /* 0x000000ffffb0b224 */ /* 0x000fe200078e0ab0 */
[C---:B------:R-:W-:Y:S01]  /*24d0*/  ISETP.GT.U32.AND P2, PT, R4.reuse, R190, PT ;  /* 0x000000be0400720c */ /* 0x040fe20003f44070 */
[C---:B------:R-:W-:Y:S01]  /*24e0*/  IMAD.HI.U32 R5, R3.reuse, R194, RZ ;  /* 0x000000c203057227 */ /* 0x040fe200078e00ff */
[C---:B------:R-:W-:Y:S02]  /*24f0*/  ISETP.GT.U32.AND P3, PT, R4.reuse, R182, PT ;  /* 0x000000b60400720c */ /* 0x040fe40003f64070 */
[----:B------:R-:W-:Y:S01]  /*2500*/  ISETP.GT.U32.AND P6, PT, R4, R188, PT ;  /* 0x000000bc0400720c */ /* 0x000fe20003fc4070 */
[----:B------:R-:W-:Y:S02]  /*2510*/  IMAD.MOV R5, RZ, RZ, -R5 ;  /* 0x000000ffff057224 */ /* 0x000fe400078e0a05 */
[----:B------:R-:W-:-:S04]  /*2520*/  IMAD.HI.U32 R7, R3, R192, RZ ;  /* 0x000000c003077227 */ /* 0x000fc800078e00ff */
[----:B------:R-:W-:Y:S02]  /*2530*/  IMAD R194, R4, R5, R194 ;  /* 0x0000000504c27224 */ /* 0x000fe400078e02c2 */
[----:B------:R-:W-:Y:S02]  /*2540*/  IMAD.MOV R7, RZ, RZ, -R7 ;  /* 0x000000ffff077224 */ /* 0x000fe400078e0a07 */
[--C-:B------:R-:W-:Y:S01]  /*2550*/  @!P2 IMAD.IADD R190, R190, 0x1, -R4.reuse ;  /* 0x00000001bebea824 */ /* 0x100fe200078e0a04 */
[----:B------:R-:W-:Y:S01]  /*2560*/  ISETP.GT.U32.AND P2, PT, R4, R194, PT ;  /* 0x000000c20400720c */ /* 0x000fe20003f44070 */
[--C-:B------:R-:W-:Y:S01]  /*2570*/  @!P1 IMAD.IADD R186, R186, 0x1, -R4.reuse ;  /* 0x00000001baba9824 */ /* 0x100fe200078e0a04 */
[----:B------:R-:W-:Y:S01]  /*2580*/  ISETP.GE.AND P1, PT, R13, RZ, PT ;  /* 0x000000ff0d00720c */ /* 0x000fe20003f26270 */
[----:B------:R-:W-:Y:S01]  /*2590*/  @!P3 IMAD.IADD R182, R182, 0x1, -R4 ;  /* 0x00000001b6b6b824 */ /* 0x000fe200078e0a04 */
[----:B------:R-:W-:Y:S01]  /*25a0*/  ISETP.GE.AND P3, PT, R9, RZ, PT ;  /* 0x000000ff0900720c */ /* 0x000fe20003f66270 */
[----:B------:R-:W-:-:S02]  /*25b0*/  IMAD R192, R4, R7, R192 ;  /* 0x0000000704c07224 */ /* 0x000fc400078e02c0 */
[----:B------:R-:W-:Y:S02]  /*25c0*/  VIADD R9, R0, 0x55 ;  /* 0x0000005500097836 */ /* 0x000fe40000000000 */
[----:B------:R-:W-:Y:S01]  /*25d0*/  @!P4 IMAD.MOV R180, RZ, RZ, -R180 ;  /* 0x000000ffffb4c224 */ /* 0x000fe200078e0ab4 */
[C---:B------:R-:W-:Y:S01]  /*25e0*/  ISETP.GT.U32.AND P4, PT, R4.reuse, R186, PT ;  /* 0x000000ba0400720c */ /* 0x040fe20003f84070 */
[----:B------:R-:W-:Y:S01]  /*25f0*/  @!P5 IMAD.MOV R182, RZ, RZ, -R182 ;  /* 0x000000ffffb6d224 */ /* 0x000fe200078e0ab6 */
[----:B------:R-:W-:Y:S01]  /*2600*/  ISETP.GT.U32.AND P5, PT, R4, R192, PT ;  /* 0x000000c00400720c */ /* 0x000fe20003fa4070 */
[----:B------:R-:W-:Y:S01]  /*2610*/  VIADD R13, R0, 0x54 ;  /* 0x00000054000d7836 */ /* 0x000fe20000000000 */
[----:B------:R-:W-:Y:S01]  /*2620*/  IABS R196, R9 ;  /* 0x0000000900c47213 */ /* 0x000fe20000000000 */
[--C-:B------:R-:W-:Y:S02]  /*2630*/  @!P2 IMAD.IADD R194, R194, 0x1, -R4.reuse ;  /* 0x00000001c2c2a824 */ /* 0x100fe400078e0a04 */
[----:B------:R-:W-:Y:S01]  /*2640*/  @!P6 IMAD.IADD R188, R188, 0x1, -R4 ;  /* 0x00000001bcbce824 */ /* 0x000fe200078e0a04 */
[----:B------:R-:W-:Y:S01]  /*2650*/  IABS R198, R13 ;  /* 0x0000000d00c67213 */ /* 0x000fe20000000000 */
[----:B------:R-:W-:Y:S01]  /*2660*/  IMAD.HI.U32 R5, R3, R196, RZ ;  /* 0x000000c403057227 */ /* 0x000fe200078e00ff */
[----:B------:R-:W-:-:S02]  /*2670*/  ISETP.GT.U32.AND P2, PT, R4, R194, PT ;  /* 0x000000c20400720c */ /* 0x000fc40003f44070 */
[----:B------:R-:W-:Y:S01]  /*2680*/  ISETP.GE.AND P6, PT, R11, RZ, PT ;  /* 0x000000ff0b00720c */ /* 0x000fe20003fc6270 */
[----:B------:R-:W-:Y:S02]  /*2690*/  IMAD.MOV R7, RZ, RZ, -R5 ;  /* 0x000000ffff077224 */ /* 0x000fe400078e0a05 */
[----:B------:R-:W-:Y:S01]  /*26a0*/  @!P4 IMAD.IADD R186, R186, 0x1, -R4 ;  /* 0x00000001babac824 */ /* 0x000fe200078e0a04 */
[----:B------:R-:W-:Y:S01]  /*26b0*/  ISETP.GE.AND P4, PT, R17, RZ, PT ;  /* 0x000000ff1100720c */ /* 0x000fe20003f86270 */
[----:B------:R-:W-:-:S04]  /*26c0*/  IMAD.HI.U32 R5, R3, R198, RZ ;  /* 0x000000c603057227 */ /* 0x000fc800078e00ff */
[----:B------:R-:W-:Y:S02]  /*26d0*/  @!P5 IMAD.IADD R192, R192, 0x1, -R4 ;  /* 0x00000001c0c0d824 */ /* 0x000fe400078e0a04 */
[----:B------:R-:W-:Y:S01]  /*26e0*/  @!P3 IMAD.MOV R186, RZ, RZ, -R186 ;  /* 0x000000ffffbab224 */ /* 0x000fe200078e0aba */
[C---:B------:R-:W-:Y:S01]  /*26f0*/  ISETP.GT.U32.AND P3, PT, R4.reuse, R188, PT ;  /* 0x000000bc0400720c */ /* 0x040fe20003f64070 */
[----:B------:R-:W-:Y:S01]  /*2700*/  IMAD.MOV R5, RZ, RZ, -R5 ;  /* 0x000000ffff057224 */ /* 0x000fe200078e0a05 */
[----:B------:R-:W-:Y:S01]  /*2710*/  ISETP.GT.U32.AND P5, PT, R4, R192, PT ;  /* 0x000000c00400720c */ /* 0x000fe20003fa4070 */
[----:B------:R-:W-:Y:S02]  /*2720*/  @!P2 IMAD.IADD R194, R194, 0x1, -R4 ;  /* 0x00000001c2c2a824 */ /* 0x000fe400078e0a04 */
[----:B------:R-:W-:Y:S02]  /*2730*/  IMAD R198, R4, R5, R198 ;  /* 0x0000000504c67224 */ /* 0x000fe400078e02c6 */
[----:B------:R-:W-:-:S02]  /*2740*/  VIADD R11, R0, 0x53 ;  /* 0x00000053000b7836 */ /* 0x000fc40000000000 */
[C---:B------:R-:W-:Y:S01]  /*2750*/  IMAD R196, R4.reuse, R7, R196 ;  /* 0x0000000704c47224 */ /* 0x040fe200078e02c4 */
[----:B------:R-:W-:Y:S01]  /*2760*/  ISETP.GT.U32.AND P2, PT, R4, R198, PT ;  /* 0x000000c60400720c */ /* 0x000fe20003f44070 */
[----:B------:R-:W-:Y:S01]  /*2770*/  @!P0 IMAD.MOV R184, RZ, RZ, -R184 ;  /* 0x000000ffffb88224 */ /* 0x000fe200078e0ab8 */
[----:B------:R-:W-:Y:S01]  /*2780*/  IABS R200, R11 ;  /* 0x0000000b00c87213 */ /* 0x000fe20000000000 */
[--C-:B------:R-:W-:Y:S01]  /*2790*/  @!P3 IMAD.IADD R188, R188, 0x1, -R4.reuse ;  /* 0x00000001bcbcb824 */ /* 0x100fe200078e0a04 */
[----:B------:R-:W-:Y:S01]  /*27a0*/  ISETP.GT.U32.AND P3, PT, R4, R196, PT ;  /* 0x000000c40400720c */ /* 0x000fe20003f64070 */
[----:B------:R-:W-:Y:S01]  /*27b0*/  @!P5 IMAD.IADD R192, R192, 0x1, -R4 ;  /* 0x00000001c0c0d824 */ /* 0x000fe200078e0a04 */
[----:B------:R-:W-:Y:S01]  /*27c0*/  ISETP.GE.AND P5, PT, R9, RZ, PT ;  /* 0x000000ff0900720c */ /* 0x000fe20003fa6270 */
[----:B------:R-:W-:Y:S01]  /*27d0*/  VIADD R9, R0, 0x51 ;  /* 0x0000005100097836 */ /* 0x000fe20000000000 */
[----:B------:R-:W-:Y:S01]  /*27e0*/  ISETP.GE.AND P0, PT, R15, RZ, PT ;  /* 0x000000ff0f00720c */ /* 0x000fe20003f06270 */
[----:B------:R-:W-:-:S03]  /*27f0*/  IMAD.HI.U32 R5, R3, R200, RZ ;  /* 0x000000c803057227 */ /* 0x000fc600078e00ff */
[----:B------:R-:W-:Y:S01]  /*2800*/  IABS R204, R9 ;  /* 0x0000000900cc7213 */ /* 0x000fe20000000000 */
[--C-:B------:R-:W-:Y:S02]  /*2810*/  @!P2 IMAD.IADD R198, R198, 0x1, -R4.reuse ;  /* 0x00000001c6c6a824 */ /* 0x100fe400078e0a04 */
[----:B------:R-:W-:Y:S02]  /*2820*/  IMAD.MOV R5, RZ, RZ, -R5 ;  /* 0x000000ffff057224 */ /* 0x000fe400078e0a05 */
[----:B------:R-:W-:Y:S01]  /*2830*/  @!P3 IMAD.IADD R196, R196, 0x1, -R4 ;  /* 0x00000001c4c4b824 */ /* 0x000fe200078e0a04 */
[C---:B------:R-:W-:Y:S01]  /*2840*/  ISETP.GT.U32.AND P2, PT, R4.reuse, R198, PT ;  /* 0x000000c60400720c */ /* 0x040fe20003f44070 */
[----:B------:R-:W-:Y:S01]  /*2850*/  IMAD R200, R4, R5, R200 ;  /* 0x0000000504c87224 */ /* 0x000fe200078e02c8 */
[----:B------:R-:W-:Y:S01]  /*2860*/  ISETP.GE.AND P3, PT, R13, RZ, PT ;  /* 0x000000ff0d00720c */ /* 0x000fe20003f66270 */
[----:B------:R-:W-:-:S04]  /*2870*/  IMAD.HI.U32 R5, R3, R204, RZ ;  /* 0x000000cc03057227 */ /* 0x000fc800078e00ff */
[----:B------:R-:W-:Y:S02]  /*2880*/  VIADD R15, R0, 0x52 ;  /* 0x00000052000f7836 */ /* 0x000fe40000000000 */
[----:B------:R-:W-:Y:S01]  /*2890*/  @!P1 IMAD.MOV R190, RZ, RZ, -R190 ;  /* 0x000000ffffbe9224 */ /* 0x000fe200078e0abe */
[C---:B------:R-:W-:Y:S01]  /*28a0*/  ISETP.GT.U32.AND P1, PT, R4.reuse, R196, PT ;  /* 0x000000c40400720c */ /* 0x040fe20003f24070 */
[----:B------:R-:W-:Y:S01]  /*28b0*/  IMAD.MOV R5, RZ, RZ, -R5 ;  /* 0x000000ffff057224 */ /* 0x000fe200078e0a05 */
[----:B------:R-:W-:Y:S01]  /*28c0*/  IABS R202, R15 ;  /* 0x0000000f00ca7213 */ /* 0x000fe20000000000 */
[----:B------:R-:W-:Y:S01]  /*28d0*/  @!P0 IMAD.MOV R188, RZ, RZ, -R188 ;  /* 0x000000ffffbc8224 */ /* 0x000fe200078e0abc */
[C---:B------:R-:W-:Y:S01]  /*28e0*/  ISETP.GT.U32.AND P0, PT, R4.reuse, R200, PT ;  /* 0x000000c80400720c */ /* 0x040fe20003f04070 */
[----:B------:R-:W-:Y:S02]  /*28f0*/  IMAD R204, R4, R5, R204 ;  /* 0x0000000504cc7224 */ /* 0x000fe400078e02cc */
[----:B------:R-:W-:-:S02]  /*2900*/  @!P2 IMAD.IADD R198, R198, 0x1, -R4 ;  /* 0x00000001c6c6a824 */ /* 0x000fc400078e0a04 */
[----:B------:R-:W-:Y:S01]  /*2910*/  IMAD.HI.U32 R7, R3, R202, RZ ;  /* 0x000000ca03077227 */ /* 0x000fe200078e00ff */
[----:B------:R-:W-:-:S03]  /*2920*/  ISETP.GT.U32.AND P2, PT, R4, R204, PT ;  /* 0x000000cc0400720c */ /* 0x000fc60003f44070 */
[----:B------:R-:W-:Y:S02]  /*2930*/  VIADD R13, R0, 0x50 ;  /* 0x00000050000d7836 */ /* 0x000fe40000000000 */
[----:B------:R-:W-:Y:S02]  /*2940*/  IMAD.MOV R7, RZ, RZ, -R7 ;  /* 0x000000ffff077224 */ /* 0x000fe400078e0a07 */
[--C-:B------:R-:W-:Y:S01]  /*2950*/  @!P1 IMAD.IADD R196, R196, 0x1, -R4.reuse ;  /* 0x00000001c4c49824 */ /* 0x100fe200078e0a04 */
[----:B------:R-:W-:Y:S01]  /*2960*/  IABS R208, R13 ;  /* 0x0000000d00d07213 */ /* 0x000fe20000000000 */
[----:B------:R-:W-:Y:S01]  /*2970*/  @!P0 IMAD.IADD R200, R200, 0x1, -R4 ;  /* 0x00000001c8c88824 */ /* 0x000fe200078e0a04 */
[----:B------:R-:W-:Y:S01]  /*2980*/  ISETP.GE.AND P0, PT, R9, RZ, PT ;  /* 0x000000ff0900720c */ /* 0x000fe20003f06270 */
[----:B------:R-:W-:Y:S01]  /*2990*/  IMAD R202, R4, R7, R202 ;  /* 0x0000000704ca7224 */ /* 0x000fe200078e02ca */
[----:B------:R-:W-:Y:S01]  /*29a0*/  ISETP.GE.AND P1, PT, R15, RZ, PT ;  /* 0x000000ff0f00720c */ /* 0x000fe20003f26270 */
[----:B------:R-:W-:-:S02]  /*29b0*/  VIADD R7, R0, 0x4f ;  /* 0x0000004f00077836 */ /* 0x000fc40000000000 */
[----:B------:R-:W-:Y:S01]  /*29c0*/  @!P5 IMAD.MOV R196, RZ, RZ, -R196 ;  /* 0x000000ffffc4d224 */ /* 0x000fe200078e0ac4 */
[----:B------:R-:W-:Y:S01]  /*29d0*/  ISETP.GT.U32.AND P5, PT, R4, R200, PT ;  /* 0x000000c80400720c */ /* 0x000fe20003fa4070 */
[----:B------:R-:W-:Y:S01]  /*29e0*/  IMAD.HI.U32 R5, R3, R208, RZ ;  /* 0x000000d003057227 */ /* 0x000fe200078e00ff */
[----:B------:R-:W-:-:S03]  /*29f0*/  IABS R206, R7 ;  /* 0x0000000700ce7213 */ /* 0x000fc60000000000 */
[----:B------:R-:W-:Y:S01]  /*2a00*/  @!P6 IMAD.MOV R194, RZ, RZ, -R194 ;  /* 0x000000ffffc2e224 */ /* 0x000fe200078e0ac2 */
[----:B------:R-:W-:Y:S01]  /*2a10*/  ISETP.GT.U32.AND P6, PT, R4, R202, PT ;  /* 0x000000ca0400720c */ /* 0x000fe20003fc4070 */
[----:B------:R-:W-:Y:S02]  /*2a20*/  @!P2 IMAD.IADD R204, R204, 0x1, -R4 ;  /* 0x00000001cccca824 */ /* 0x000fe400078e0a04 */
[----:B------:R-:W-:Y:S02]  /*2a30*/  IMAD.MOV R5, RZ, RZ, -R5 ;  /* 0x000000ffff057224 */ /* 0x000fe400078e0a05 */
[----:B------:R-:W-:Y:S01]  /*2a40*/  @!P4 IMAD.MOV R192, RZ, RZ, -R192 ;  /* 0x000000ffffc0c224 */ /* 0x000fe200078e0ac0 */
[C---:B------:R-:W-:Y:S01]  /*2a50*/  ISETP.GT.U32.AND P2, PT, R4.reuse, R204, PT ;  /* 0x000000cc0400720c */ /* 0x040fe20003f44070 */
[----:B------:R-:W-:Y:S01]  /*2a60*/  IMAD R208, R4, R5, R208 ;  /* 0x0000000504d07224 */ /* 0x000fe200078e02d0 */
[----:B------:R-:W-:Y:S01]  /*2a70*/  ISETP.GE.AND P4, PT, R11, RZ, PT ;  /* 0x000000ff0b00720c */ /* 0x000fe20003f86270 */
[----:B------:R-:W-:-:S04]  /*2a80*/  IMAD.HI.U32 R5, R3, R206, RZ ;  /* 0x000000ce03057227 */ /* 0x000fc800078e00ff */
[----:B------:R-:W-:Y:S02]  /*2a90*/  IMAD.MOV R5, RZ, RZ, -R5 ;  /* 0x000000ffff057224 */ /* 0x000fe400078e0a05 */
[--C-:B------:R-:W-:Y:S01]  /*2aa0*/  @!P5 IMAD.IADD R200, R200, 0x1, -R4.reuse ;  /* 0x00000001c8c8d824 */ /* 0x100fe200078e0a04 */
[----:B------:R-:W-:Y:S01]  /*2ab0*/  ISETP.GT.U32.AND P5, PT, R4, R208, PT ;  /* 0x000000d00400720c */ /* 0x000fe20003fa4070 */
[----:B------:R-:W-:Y:S02]  /*2ac0*/  VIADD R9, R0, 0x4e ;  /* 0x0000004e00097836 */ /* 0x000fe40000000000 */
[----:B------:R-:W-:Y:S02]  /*2ad0*/  @!P6 IMAD.IADD R202, R202, 0x1, -R4 ;  /* 0x00000001cacae824 */ /* 0x000fe400078e0a04 */
[----:B------:R-:W-:Y:S01]  /*2ae0*/  IMAD R206, R4, R5, R206 ;  /* 0x0000000504ce7224 */ /* 0x000fe200078e02ce */
[----:B------:R-:W-:Y:S01]  /*2af0*/  IABS R210, R9 ;  /* 0x0000000900d27213 */ /* 0x000fe20000000000 */
[----:B------:R-:W-:Y:S01]  /*2b00*/  @!P2 IMAD.IADD R204, R204, 0x1, -R4 ;  /* 0x00000001cccca824 */ /* 0x000fe200078e0a04 */
[C---:B------:R-:W-:Y:S01]  /*2b10*/  ISETP.GT.U32.AND P6, PT, R4.reuse, R202, PT ;  /* 0x000000ca0400720c */ /* 0x040fe20003fc4070 */
[----:B------:R-:W-:Y:S01]  /*2b20*/  @!P3 IMAD.MOV R198, RZ, RZ, -R198 ;  /* 0x000000ffffc6b224 */ /* 0x000fe200078e0ac6 */
[----:B------:R-:W-:Y:S01]  /*2b30*/  ISETP.GT.U32.AND P2, PT, R4, R206, PT ;  /* 0x000000ce0400720c */ /* 0x000fe20003f44070 */
[----:B------:R-:W-:Y:S01]  /*2b40*/  IMAD.HI.U32 R5, R3, R210, RZ ;  /* 0x000000d203057227 */ /* 0x000fe200078e00ff */
[----:B------:R-:W-:-:S03]  /*2b50*/  ISETP.GE.AND P3, PT, R13, RZ, PT ;  /* 0x000000ff0d00720c */ /* 0x000fc60003f66270 */
[----:B------:R-:W-:Y:S02]  /*2b60*/  VIADD R13, R0, 0x4c ;  /* 0x0000004c000d7836 */ /* 0x000fe40000000000 */
[----:B------:R-:W-:Y:S01]  /*2b70*/  @!P5 IMAD.IADD R208, R208, 0x1, -R4 ;  /* 0x00000001d0d0d824 */ /* 0x000fe200078e0a04 */
[----:B------:R-:W-:Y:S01]  /*2b80*/  ISETP.GE.AND P5, PT, R9, RZ, PT ;  /* 0x000000ff0900720c */ /* 0x000fe20003fa6270 */
[----:B------:R-:W-:Y:S01]  /*2b90*/  VIADD R11, R0, 0x4d ;  /* 0x0000004d000b7836 */ /* 0x000fe20000000000 */
[----:B------:R-:W-:Y:S01]  /*2ba0*/  IABS R214, R13 ;  /* 0x0000000d00d67213 */ /* 0x000fe20000000000 */
[----:B------:R-:W-:Y:S02]  /*2bb0*/  IMAD.MOV R5, RZ, RZ, -R5 ;  /* 0x000000ffff057224 */ /* 0x000fe400078e0a05 */
[----:B------:R-:W-:Y:S01]  /*2bc0*/  @!P4 IMAD.MOV R200, RZ, RZ, -R200 ;  /* 0x000000ffffc8c224 */ /* 0x000fe200078e0ac8 */
[----:B------:R-:W-:Y:S01]  /*2bd0*/  ISETP.GT.U32.AND P4, PT, R4, R208, PT ;  /* 0x000000d00400720c */ /* 0x000fe20003f84070 */
[----:B------:R-:W-:Y:S01]  /*2be0*/  @!P6 IMAD.IADD R202, R202, 0x1, -R4 ;  /* 0x00000001cacae824 */ /* 0x000fe200078e0a04 */
[----:B------:R-:W-:Y:S01]  /*2bf0*/  ISETP.GE.AND P6, PT, R7, RZ, PT ;  /* 0x000000ff0700720c */ /* 0x000fe20003fc6270 */
[----:B------:R-:W-:Y:S01]  /*2c00*/  IMAD R210, R4, R5, R210 ;  /* 0x0000000504d27224 */ /* 0x000fe200078e02d2 */
[----:B------:R-:W-:Y:S01]  /*2c10*/  IABS R212, R11 ;  /* 0x0000000b00d47213 */ /* 0x000fe20000000000 */
[----:B------:R-:W-:-:S02]  /*2c20*/  @!P2 IMAD.IADD R206, R206, 0x1, -R4 ;  /* 0x00000001cecea824 */ /* 0x000fc400078e0a04 */
[----:B------:R-:W-:-:S03]  /*2c30*/  IMAD.HI.U32 R7, R3, R214, RZ ;  /* 0x000000d603077227 */ /* 0x000fc600078e00ff */
[C---:B------:R-:W-:Y:S01]  /*2c40*/  ISETP.GT.U32.AND P2, PT, R4.reuse, R206, PT ;  /* 0x000000ce0400720c */ /* 0x040fe20003f44070 */
[----:B------:R-:W-:Y:S01]  /*2c50*/  @!P1 IMAD.MOV R202, RZ, RZ, -R202 ;  /* 0x000000ffffca9224 */ /* 0x000fe200078e0aca */
[----:B------:R-:W-:Y:S01]  /*2c60*/  ISETP.GT.U32.AND P1, PT, R4, R210, PT ;  /* 0x000000d20400720c */ /* 0x000fe20003f24070 */
[----:B------:R-:W-:-:S04]  /*2c70*/  IMAD.HI.U32 R5, R3, R212, RZ ;  /* 0x000000d403057227 */ /* 0x000fc800078e00ff */
        /* <DEDUP_REMOVED lines=8> */
[--C-:B------:R-:W-:Y:S01]  /*2d00*/  @!P2 IMAD.IADD R206, R206, 0x1, -R4.reuse ;  /* 0x00000001cecea824 */ /* 0x100fe200078e0a04 */
[----:B------:R-:W-:Y:S01]  /*2d10*/  ISETP.GT.U32.AND P2, PT, R4, R212, PT ;  /* 0x000000d40400720c */ /* 0x000fe20003f44070 */
[----:B------:R-:W-:-:S02]  /*2d20*/  @!P1 IMAD.IADD R210, R210, 0x1, -R4 ;  /* 0x00000001d2d29824 */ /* 0x000fc400078e0a04 */
[----:B------:R-:W-:Y:S01]  /*2d30*/  @!P0 IMAD.MOV R204, RZ, RZ, -R204 ;  /* 0x000000ffffcc8224 */ /* 0x000fe200078e0acc */
[----:B------:R-:W-:Y:S01]  /*2d40*/  ISETP.GE.AND P0, PT, R11, RZ, PT ;  /* 0x000000ff0b00720c */ /* 0x000fe20003f06270 */
[----:B------:R-:W-:Y:S01]  /*2d50*/  VIADD R9, R0, 0x4b ;  /* 0x0000004b00097836 */ /* 0x000fe20000000000 */
[----:B------:R-:W-:Y:S01]  /*2d60*/  ISETP.GT.U32.AND P1, PT, R4, R210, PT ;  /* 0x000000d20400720c */ /* 0x000fe20003f24070 */
[C---:B------:R-:W-:Y:S02]  /*2d70*/  VIADD R11, R0.reuse, 0x49 ;  /* 0x00000049000b7836 */ /* 0x040fe40000000000 */
[----:B------:R-:W-:Y:S01]  /*2d80*/  VIADD R7, R0, 0x4a ;  /* 0x0000004a00077836 */ /* 0x000fe20000000000 */
[----:B------:R-:W-:Y:S01]  /*2d90*/  IABS R216, R9 ;  /* 0x0000000900d87213 */ /* 0x000fe20000000000 */
[--C-:B------:R-:W-:Y:S01]  /*2da0*/  @!P3 IMAD.IADD R214, R214, 0x1, -R4.reuse ;  /* 0x00000001d6d6b824 */ /* 0x100fe200078e0a04 */
[----:B------:R-:W-:Y:S01]  /*2db0*/  IABS R218, R11 ;  /* 0x0000000b00da7213 */ /* 0x000fe20000000000 */
[----:B------:R-:W-:Y:S01]  /*2dc0*/  @!P2 IMAD.IADD R212, R212, 0x1, -R4 ;  /* 0x00000001d4d4a824 */ /* 0x000fe200078e0a04 */
[----:B------:R-:W-:Y:S01]  /*2dd0*/  IABS R220, R7 ;  /* 0x0000000700dc7213 */ /* 0x000fe20000000000 */
[----:B------:R-:W-:Y:S01]  /*2de0*/  IMAD.HI.U32 R5, R3, R216, RZ ;  /* 0x000000d803057227 */ /* 0x000fe200078e00ff */
[----:B------:R-:W-:-:S02]  /*2df0*/  ISETP.GT.U32.AND P3, PT, R4, R214, PT ;  /* 0x000000d60400720c */ /* 0x000fc40003f64070 */
[----:B------:R-:W-:Y:S01]  /*2e00*/  ISETP.GT.U32.AND P2, PT, R4, R212, PT ;  /* 0x000000d40400720c */ /* 0x000fe20003f44070 */
[----:B------:R-:W-:Y:S01]  /*2e10*/  @!P1 IMAD.IADD R210, R210, 0x1, -R4 ;  /* 0x00000001d2d29824 */ /* 0x000fe200078e0a04 */
[----:B------:R-:W-:Y:S01]  /*2e20*/  ISETP.GE.AND P1, PT, R7, RZ, PT ;  /* 0x000000ff0700720c */ /* 0x000fe20003f26270 */
[----:B------:R-:W-:-:S04]  /*2e30*/  IMAD.HI.U32 R7, R3, R218, RZ ;  /* 0x000000da03077227 */ /* 0x000fc800078e00ff */
[----:B------:R-:W-:Y:S01]  /*2e40*/  @!P6 IMAD.MOV R206, RZ, RZ, -R206 ;  /* 0x000000ffffcee224 */ /* 0x000fe200078e0ace */
[----:B------:R-:W-:Y:S01]  /*2e50*/  ISETP.GE.AND P6, PT, R9, RZ, PT ;  /* 0x000000ff0900720c */ /* 0x000fe20003fc6270 */
[----:B------:R-:W-:Y:S02]  /*2e60*/  IMAD.MOV R9, RZ, RZ, -R5 ;  /* 0x000000ffff097224 */ /* 0x000fe400078e0a05 */
[----:B------:R-:W-:Y:S02]  /*2e70*/  IMAD.MOV R7, RZ, RZ, -R7 ;  /* 0x000000ffff077224 */ /* 0x000fe400078e0a07 */
[C---:B------:R-:W-:Y:S02]  /*2e80*/  IMAD R216, R4.reuse, R9, R216 ;  /* 0x0000000904d87224 */ /* 0x040fe400078e02d8 */
[----:B------:R-:W-:Y:S02]  /*2e90*/  IMAD R218, R4, R7, R218 ;  /* 0x0000000704da7224 */ /* 0x000fe400078e02da */
[----:B------:R-:W-:-:S02]  /*2ea0*/  @!P3 IMAD.IADD R214, R214, 0x1, -R4 ;  /* 0x00000001d6d6b824 */ /* 0x000fc400078e0a04 */
[----:B------:R-:W-:-:S04]  /*2eb0*/  IMAD.HI.U32 R5, R3, R220, RZ ;  /* 0x000000dc03057227 */ /* 0x000fc800078e00ff */
[----:B------:R-:W-:Y:S01]  /*2ec0*/  @!P2 IMAD.IADD R212, R212, 0x1, -R4 ;  /* 0x00000001d4d4a824 */ /* 0x000fe200078e0a04 */
[C---:B------:R-:W-:Y:S01]  /*2ed0*/  ISETP.GT.U32.AND P2, PT, R4.reuse, R216, PT ;  /* 0x000000d80400720c */ /* 0x040fe20003f44070 */
[----:B------:R-:W-:Y:S01]  /*2ee0*/  @!P4 IMAD.MOV R214, RZ, RZ, -R214 ;  /* 0x000000ffffd6c224 */ /* 0x000fe200078e0ad6 */
[----:B------:R-:W-:Y:S01]  /*2ef0*/  ISETP.GT.U32.AND P4, PT, R4, R218, PT ;  /* 0x000000da0400720c */ /* 0x000fe20003f84070 */
[----:B------:R-:W-:Y:S01]  /*2f00*/  @!P5 IMAD.MOV R210, RZ, RZ, -R210 ;  /* 0x000000ffffd2d224 */ /* 0x000fe200078e0ad2 */
[----:B------:R-:W-:Y:S01]  /*2f10*/  ISETP.GE.AND P5, PT, R11, RZ, PT ;  /* 0x000000ff0b00720c */ /* 0x000fe20003fa6270 */
[----:B------:R-:W-:Y:S02]  /*2f20*/  IMAD.MOV R5, RZ, RZ, -R5 ;  /* 0x000000ffff057224 */ /* 0x000fe400078e0a05 */
[----:B------:R-:W-:Y:S02]  /*2f30*/  VIADD R11, R0, 0x47 ;  /* 0x00000047000b7836 */ /* 0x000fe40000000000 */
[----:B------:R-:W-:-:S02]  /*2f40*/  IMAD R220, R4, R5, R220 ;  /* 0x0000000504dc7224 */ /* 0x000fc400078e02dc */
[----:B------:R-:W-:Y:S01]  /*2f50*/  @!P0 IMAD.MOV R212, RZ, RZ, -R212 ;  /* 0x000000ffffd48224 */ /* 0x000fe200078e0ad4 */
[----:B------:R-:W-:Y:S01]  /*2f60*/  IABS R224, R11 ;  /* 0x0000000b00e07213 */ /* 0x000fe20000000000 */
[----:B------:R-:W-:Y:S01]  /*2f70*/  VIADD R15, R0, 0x45 ;  /* 0x00000045000f7836 */ /* 0x000fe20000000000 */
[----:B------:R-:W-:Y:S01]  /*2f80*/  ISETP.GT.U32.AND P0, PT, R4, R220, PT ;  /* 0x000000dc0400720c */ /* 0x000fe20003f04070 */
[--C-:B------:R-:W-:Y:S02]  /*2f90*/  @!P2 IMAD.IADD R216, R216, 0x1, -R4.reuse ;  /* 0x00000001d8d8a824 */ /* 0x100fe400078e0a04 */
[----:B------:R-:W-:Y:S01]  /*2fa0*/  @!P4 IMAD.IADD R218, R218, 0x1, -R4 ;  /* 0x00000001dadac824 */ /* 0x000fe200078e0a04 */
[----:B------:R-:W-:Y:S01]  /*2fb0*/  IABS R228, R15 ;  /* 0x0000000f00e47213 */ /* 0x000fe20000000000 */
[----:B------:R-:W-:Y:S01]  /*2fc0*/  IMAD.HI.U32 R7, R3, R224, RZ ;  /* 0x000000e003077227 */ /* 0x000fe200078e00ff */
[C---:B------:R-:W-:Y:S02]  /*2fd0*/  ISETP.GT.U32.AND P2, PT, R4.reuse, R216, PT ;  /* 0x000000d80400720c */ /* 0x040fe40003f44070 */
[----:B------:R-:W-:Y:S01]  /*2fe0*/  ISETP.GT.U32.AND P4, PT, R4, R218, PT ;  /* 0x000000da0400720c */ /* 0x000fe20003f84070 */
[----:B------:R-:W-:-:S02]  /*2ff0*/  VIADD R5, R0, 0x48 ;  /* 0x0000004800057836 */ /* 0x000fc40000000000 */
[----:B------:R-:W-:Y:S02]  /*3000*/  IMAD.MOV R7, RZ, RZ, -R7 ;  /* 0x000000ffff077224 */ /* 0x000fe400078e0a07 */
[----:B------:R-:W-:Y:S01]  /*3010*/  @!P0 IMAD.IADD R220, R220, 0x1, -R4 ;  /* 0x00000001dcdc8824 */ /* 0x000fe200078e0a04 */
[----:B------:R-:W-:Y:S01]  /*3020*/  IABS R222, R5 ;  /* 0x0000000500de7213 */ /* 0x000fe20000000000 */
[C---:B------:R-:W-:Y:S01]  /*3030*/  IMAD R224, R4.reuse, R7, R224 ;  /* 0x0000000704e07224 */ /* 0x040fe200078e02e0 */
[----:B------:R-:W-:Y:S01]  /*3040*/  ISETP.GE.AND P3, PT, R5, RZ, PT ;  /* 0x000000ff0500720c */ /* 0x000fe20003f66270 */
[----:B------:R-:W-:Y:S01]  /*3050*/  IMAD.HI.U32 R7, R3, R228, RZ ;  /* 0x000000e403077227 */ /* 0x000fe200078e00ff */
[----:B------:R-:W-:-:S03]  /*3060*/  ISETP.GT.U32.AND P0, PT, R4, R220, PT ;  /* 0x000000dc0400720c */ /* 0x000fc60003f04070 */
[----:B------:R-:W-:Y:S02]  /*3070*/  VIADD R13, R0, 0x46 ;  /* 0x00000046000d7836 */ /* 0x000fe40000000000 */
[----:B------:R-:W-:-:S03]  /*3080*/  IMAD.HI.U32 R5, R3, R222, RZ ;  /* 0x000000de03057227 */ /* 0x000fc600078e00ff */
[----:B------:R-:W-:Y:S01]  /*3090*/  IABS R226, R13 ;  /* 0x0000000d00e27213 */ /* 0x000fe20000000000 */
[----:B------:R-:W-:Y:S02]  /*30a0*/  IMAD.MOV R7, RZ, RZ, -R7 ;  /* 0x000000ffff077224 */ /* 0x000fe400078e0a07 */
[----:B------:R-:W-:Y:S02]  /*30b0*/  IMAD.MOV R9, RZ, RZ, -R5 ;  /* 0x000000ffff097224 */ /* 0x000fe400078e0a05 */
[----:B------:R-:W-:Y:S01]  /*30c0*/  @!P2 IMAD.IADD R216, R216, 0x1, -R4 ;  /* 0x00000001d8d8a824 */ /* 0x000fe200078e0a04 */
[----:B------:R-:W-:Y:S01]  /*30d0*/  ISETP.GE.AND P2, PT, R11, RZ, PT ;  /* 0x000000ff0b00720c */ /* 0x000fe20003f46270 */
[----:B------:R-:W-:Y:S02]  /*30e0*/  IMAD R228, R4, R7, R228 ;  /* 0x0000000704e47224 */ /* 0x000fe400078e02e4 */
[----:B------:R-:W-:Y:S02]  /*30f0*/  @!P4 IMAD.IADD R218, R218, 0x1, -R4 ;  /* 0x00000001dadac824 */ /* 0x000fe400078e0a04 */
[----:B------:R-:W-:-:S02]  /*3100*/  IMAD R222, R4, R9, R222 ;  /* 0x0000000904de7224 */ /* 0x000fc400078e02de */
[----:B------:R-:W-:Y:S01]  /*3110*/  @!P6 IMAD.MOV R216, RZ, RZ, -R216 ;  /* 0x000000ffffd8e224 */ /* 0x000fe200078e0ad8 */
[C---:B------:R-:W-:Y:S01]  /*3120*/  ISETP.GT.U32.AND P6, PT, R4.reuse, R224, PT ;  /* 0x000000e00400720c */ /* 0x040fe20003fc4070 */
[----:B------:R-:W-:Y:S01]  /*3130*/  @!P5 IMAD.MOV R218, RZ, RZ, -R218 ;  /* 0x000000ffffdad224 */ /* 0x000fe200078e0ada */
[----:B------:R-:W-:Y:S01]  /*3140*/  ISETP.GT.U32.AND P5, PT, R4, R228, PT ;  /* 0x000000e40400720c */ /* 0x000fe20003fa4070 */
[----:B------:R-:W-:Y:S02]  /*3150*/  VIADD R9, R0, 0x44 ;  /* 0x0000004400097836 */ /* 0x000fe40000000000 */
[----:B------:R-:W-:-:S03]  /*3160*/  IMAD.HI.U32 R5, R3, R226, RZ ;  /* 0x000000e203057227 */ /* 0x000fc600078e00ff */
[----:B------:R-:W-:Y:S01]  /*3170*/  IABS R230, R9 ;  /* 0x0000000900e67213 */ /* 0x000fe20000000000 */
[----:B------:R-:W-:Y:S02]  /*3180*/  IMAD.MOV R5, RZ, RZ, -R5 ;  /* 0x000000ffff057224 */ /* 0x000fe400078e0a05 */
[----:B------:R-:W-:Y:S01]  /*3190*/  @!P0 IMAD.IADD R220, R220, 0x1, -R4 ;  /* 0x00000001dcdc8824 */ /* 0x000fe200078e0a04 */
[C---:B------:R-:W-:Y:S01]  /*31a0*/  ISETP.GT.U32.AND P0, PT, R4.reuse, R222, PT ;  /* 0x000000de0400720c */ /* 0x040fe20003f04070 */
[----:B------:R-:W-:Y:S02]  /*31b0*/  IMAD R226, R4, R5, R226 ;  /* 0x0000000504e27224 */ /* 0x000fe400078e02e2 */
[----:B------:R-:W-:Y:S02]  /*31c0*/  VIADD R11, R0, 0x43 ;  /* 0x00000043000b7836 */ /* 0x000fe40000000000 */
[----:B------:R-:W-:Y:S01]  /*31d0*/  IMAD.HI.U32 R5, R3, R230, RZ ;  /* 0x000000e603057227 */ /* 0x000fe200078e00ff */
[----:B------:R-:W-:-:S02]  /*31e0*/  ISETP.GT.U32.AND P4, PT, R4, R226, PT ;  /* 0x000000e20400720c */ /* 0x000fc40003f84070 */
[----:B------:R-:W-:Y:S01]  /*31f0*/  IABS R232, R11 ;  /* 0x0000000b00e87213 */ /* 0x000fe20000000000 */
[--C-:B------:R-:W-:Y:S02]  /*3200*/  @!P6 IMAD.IADD R224, R224, 0x1, -R4.reuse ;  /* 0x00000001e0e0e824 */ /* 0x100fe400078e0a04 */
[--C-:B------:R-:W-:Y:S02]  /*3210*/  @!P5 IMAD.IADD R228, R228, 0x1, -R4.reuse ;  /* 0x00000001e4e4d824 */ /* 0x100fe400078e0a04 */
[----:B------:R-:W-:Y:S01]  /*3220*/  IMAD.MOV R5, RZ, RZ, -R5 ;  /* 0x000000ffff057224 */ /* 0x000fe200078e0a05 */
[----:B------:R-:W-:Y:S01]  /*3230*/  ISETP.GT.U32.AND P6, PT, R4, R224, PT ;  /* 0x000000e00400720c */ /* 0x000fe20003fc4070 */
[----:B------:R-:W-:Y:S01]  /*3240*/  @!P0 IMAD.IADD R222, R222, 0x1, -R4 ;  /* 0x00000001dede8824 */ /* 0x000fe200078e0a04 */
[C---:B------:R-:W-:Y:S01]  /*3250*/  ISETP.GT.U32.AND P5, PT, R4.reuse, R228, PT ;  /* 0x000000e40400720c */ /* 0x040fe20003fa4070 */
[C---:B------:R-:W-:Y:S02]  /*3260*/  IMAD R230, R4.reuse, R5, R230 ;  /* 0x0000000504e67224 */ /* 0x040fe400078e02e6 */
[----:B------:R-:W-:Y:S01]  /*3270*/  IMAD.HI.U32 R5, R3, R232, RZ ;  /* 0x000000e803057227 */ /* 0x000fe200078e00ff */
[----:B------:R-:W-:-:S03]  /*3280*/  ISETP.GT.U32.AND P0, PT, R4, R222, PT ;  /* 0x000000de0400720c */ /* 0x000fc60003f04070 */
[----:B------:R-:W-:Y:S02]  /*3290*/  IMAD.MOV R5, RZ, RZ, -R5 ;  /* 0x000000ffff057224 */ /* 0x000fe400078e0a05 */
[----:B------:R-:W-:Y:S01]  /*32a0*/  @!P1 IMAD.MOV R220, RZ, RZ, -R220 ;  /* 0x000000ffffdc9224 */ /* 0x000fe200078e0adc */
[----:B------:R-:W-:Y:S01]  /*32b0*/  ISETP.GE.AND P1, PT, R13, RZ, PT ;  /* 0x000000ff0d00720c */ /* 0x000fe20003f26270 */
[----:B------:R-:W-:Y:S02]  /*32c0*/  VIADD R13, R0, 0x42 ;  /* 0x00000042000d7836 */ /* 0x000fe40000000000 */
[----:B------:R-:W-:Y:S02]  /*32d0*/  @!P4 IMAD.IADD R226, R226, 0x1, -R4 ;  /* 0x00000001e2e2c824 */ /* 0x000fe400078e0a04 */
[----:B------:R-:W-:Y:S01]  /*32e0*/  IMAD R232, R4, R5, R232 ;  /* 0x0000000504e87224 */ /* 0x000fe200078e02e8 */
[----:B------:R-:W-:Y:S01]  /*32f0*/  IABS R234, R13 ;  /* 0x0000000d00ea7213 */ /* 0x000fe20000000000 */
[--C-:B------:R-:W-:Y:S01]  /*3300*/  @!P6 IMAD.IADD R224, R224, 0x1, -R4.reuse ;  /* 0x00000001e0e0e824 */ /* 0x100fe200078e0a04 */
[----:B------:R-:W-:Y:S01]  /*3310*/  ISETP.GT.U32.AND P4, PT, R4, R226, PT ;  /* 0x000000e20400720c */ /* 0x000fe20003f84070 */
[----:B------:R-:W-:Y:S01]  /*3320*/  @!P5 IMAD.IADD R228, R228, 0x1, -R4 ;  /* 0x00000001e4e4d824 */ /* 0x000fe200078e0a04 */
[C---:B------:R-:W-:Y:S01]  /*3330*/  ISETP.GT.U32.AND P6, PT, R4.reuse, R230, PT ;  /* 0x000000e60400720c */ /* 0x040fe20003fc4070 */
[----:B------:R-:W-:Y:S01]  /*3340*/  IMAD.HI.U32 R7, R3, R234, RZ ;  /* 0x000000ea03077227 */ /* 0x000fe200078e00ff */
[----:B------:R-:W-:-:S03]  /*3350*/  ISETP.GT.U32.AND P5, PT, R4, R232, PT ;  /* 0x000000e80400720c */ /* 0x000fc60003fa4070 */
[----:B------:R-:W-:Y:S01]  /*3360*/  @!P0 IMAD.IADD R222, R222, 0x1, -R4 ;  /* 0x00000001dede8824 */ /* 0x000fe200078e0a04 */
[----:B------:R-:W-:Y:S01]  /*3370*/  ISETP.GE.AND P0, PT, R15, RZ, PT ;  /* 0x000000ff0f00720c */ /* 0x000fe20003f06270 */
[----:B------:R-:W-:Y:S02]  /*3380*/  IMAD.MOV R7, RZ, RZ, -R7 ;  /* 0x000000ffff077224 */ /* 0x000fe400078e0a07 */
[----:B------:R-:W-:Y:S02]  /*3390*/  VIADD R5, R0, 0x41 ;  /* 0x0000004100057836 */ /* 0x000fe40000000000 */
[----:B------:R-:W-:Y:S02]  /*33a0*/  IMAD R234, R4, R7, R234 ;  /* 0x0000000704ea7224 */ /* 0x000fe400078e02ea */
[--C-:B------:R-:W-:Y:S01]  /*33b0*/  @!P4 IMAD.IADD R226, R226, 0x1, -R4.reuse ;  /* 0x00000001e2e2c824 */ /* 0x100fe200078e0a04 */
[----:B------:R-:W-:Y:S01]  /*33c0*/  IABS R236, R5 ;  /* 0x0000000500ec7213 */ /* 0x000fe20000000000 */
[----:B------:R-:W-:Y:S01]  /*33d0*/  @!P6 IMAD.IADD R230, R230, 0x1, -R4 ;  /* 0x00000001e6e6e824 */ /* 0x000fe200078e0a04 */
[----:B------:R-:W-:Y:S01]  /*33e0*/  ISETP.GE.AND P4, PT, R13, RZ, PT ;  /* 0x000000ff0d00720c */ /* 0x000fe20003f86270 */
[----:B------:R-:W-:-:S02]  /*33f0*/  VIADD R7, R0, 0x40 ;  /* 0x0000004000077836 */ /* 0x000fc40000000000 */
[----:B------:R-:W-:Y:S01]  /*3400*/  @!P5 IMAD.IADD R232, R232, 0x1, -R4 ;  /* 0x00000001e8e8d824 */ /* 0x000fe200078e0a04 */
[C---:B------:R-:W-:Y:S01]  /*3410*/  ISETP.GT.U32.AND P6, PT, R4.reuse, R230, PT ;  /* 0x000000e60400720c */ /* 0x040fe20003fc4070 */
[----:B------:R-:W-:Y:S01]  /*3420*/  @!P1 IMAD.MOV R226, RZ, RZ, -R226 ;  /* 0x000000ffffe29224 */ /* 0x000fe200078e0ae2 */
[----:B------:R-:W-:Y:S01]  /*3430*/  ISETP.GE.AND P1, PT, R5, RZ, PT ;  /* 0x000000ff0500720c */ /* 0x000fe20003f26270 */
[----:B------:R-:W-:Y:S01]  /*3440*/  IMAD.HI.U32 R5, R3, R236, RZ ;  /* 0x000000ec03057227 */ /* 0x000fe200078e00ff */
[----:B------:R-:W-:Y:S02]  /*3450*/  IABS R238, R7 ;  /* 0x0000000700ee7213 */ /* 0x000fe40000000000 */
[----:B------:R-:W-:Y:S01]  /*3460*/  ISETP.GT.U32.AND P5, PT, R4, R232, PT ;  /* 0x000000e80400720c */ /* 0x000fe20003fa4070 */
[----:B------:R-:W-:Y:S01]  /*3470*/  @!P3 IMAD.MOV R222, RZ, RZ, -R222 ;  /* 0x000000ffffdeb224 */ /* 0x000fe200078e0ade */
[----:B------:R-:W-:Y:S01]  /*3480*/  ISETP.GE.AND P3, PT, R9, RZ, PT ;  /* 0x000000ff0900720c */ /* 0x000fe20003f66270 */
[----:B------:R-:W-:Y:S01]  /*3490*/  @!P0 IMAD.MOV R228, RZ, RZ, -R228 ;  /* 0x000000ffffe48224 */ /* 0x000fe200078e0ae4 */
[----:B------:R-:W-:Y:S01]  /*34a0*/  ISETP.GE.AND P0, PT, R7, RZ, PT ;  /* 0x000000ff0700720c */ /* 0x000fe20003f06270 */
[----:B------:R-:W-:-:S04]  /*34b0*/  IMAD.HI.U32 R7, R3, R238, RZ ;  /* 0x000000ee03077227 */ /* 0x000fc800078e00ff */
[----:B------:R-:W-:Y:S02]  /*34c0*/  IMAD.MOV R5, RZ, RZ, -R5 ;  /* 0x000000ffff057224 */ /* 0x000fe400078e0a05 */
[----:B------:R-:W-:Y:S02]  /*34d0*/  IMAD.MOV R7, RZ, RZ, -R7 ;  /* 0x000000ffff077224 */ /* 0x000fe400078e0a07 */
[----:B------:R-:W-:Y:S02]  /*34e0*/  IMAD R236, R4, R5, R236 ;  /* 0x0000000504ec7224 */ /* 0x000fe400078e02ec */
[----:B------:R-:W-:Y:S01]  /*34f0*/  @!P6 IMAD.IADD R230, R230, 0x1, -R4 ;  /* 0x00000001e6e6e824 */ /* 0x000fe200078e0a04 */
[C---:B------:R-:W-:Y:S01]  /*3500*/  ISETP.GT.U32.AND P6, PT, R4.reuse, R234, PT ;  /* 0x000000ea0400720c */ /* 0x040fe20003fc4070 */
[----:B------:R-:W-:Y:S02]  /*3510*/  IMAD R238, R4, R7, R238 ;  /* 0x0000000704ee7224 */ /* 0x000fe400078e02ee */
[----:B------:R-:W-:Y:S01]  /*3520*/  @!P5 IMAD.IADD R232, R232, 0x1, -R4 ;  /* 0x00000001e8e8d824 */ /* 0x000fe200078e0a04 */
[C---:B------:R-:W-:Y:S01]  /*3530*/  ISETP.GT.U32.AND P5, PT, R4.reuse, R236, PT ;  /* 0x000000ec0400720c */ /* 0x040fe20003fa4070 */
[----:B------:R-:W-:Y:S01]  /*3540*/  @!P3 IMAD.MOV R230, RZ, RZ, -R230 ;  /* 0x000000ffffe6b224 */ /* 0x000fe200078e0ae6 */
[----:B------:R-:W-:Y:S01]  /*3550*/  ISETP.GT.U32.AND P3, PT, R4, R238, PT ;  /* 0x000000ee0400720c */ /* 0x000fe20003f64070 */
[----:B------:R-:W-:-:S02]  /*3560*/  VIADD R9, R0, 0x3f ;  /* 0x0000003f00097836 */ /* 0x000fc40000000000 */
[----:B------:R-:W-:Y:S01]  /*3570*/  @!P2 IMAD.MOV R224, RZ, RZ, -R224 ;  /* 0x000000ffffe0a224 */ /* 0x000fe200078e0ae0 */
[----:B------:R-:W-:Y:S01]  /*3580*/  ISETP.GE.AND P2, PT, R11, RZ, PT ;  /* 0x000000ff0b00720c */ /* 0x000fe20003f46270 */
[----:B------:R-:W-:Y:S01]  /*3590*/  VIADD R11, R0, 0x3e ;  /* 0x0000003e000b7836 */ /* 0x000fe20000000000 */
[----:B------:R-:W-:Y:S01]  /*35a0*/  IABS R240, R9 ;  /* 0x0000000900f07213 */ /* 0x000fe20000000000 */
[--C-:B------:R-:W-:Y:S02]  /*35b0*/  @!P6 IMAD.IADD R234, R234, 0x1, -R4.reuse ;  /* 0x00000001eaeae824 */ /* 0x100fe400078e0a04 */
[----:B------:R-:W-:Y:S01]  /*35c0*/  VIADD R13, R0, 0x3d ;  /* 0x0000003d000d7836 */ /* 0x000fe20000000000 */
[----:B------:R-:W-:Y:S01]  /*35d0*/  IABS R242, R11 ;  /* 0x0000000b00f27213 */ /* 0x000fe20000000000 */
[--C-:B------:R-:W-:Y:S01]  /*35e0*/  @!P5 IMAD.IADD R236, R236, 0x1, -R4.reuse ;  /* 0x00000001ececd824 */ /* 0x100fe200078e0a04 */
[----:B------:R-:W-:Y:S01]  /*35f0*/  ISETP.GT.U32.AND P6, PT, R4, R234, PT ;  /* 0x000000ea0400720c */ /* 0x000fe20003fc4070 */
[----:B------:R-:W-:Y:S01]  /*3600*/  @!P3 IMAD.IADD R238, R238, 0x1, -R4 ;  /* 0x00000001eeeeb824 */ /* 0x000fe200078e0a04 */
[----:B------:R-:W-:Y:S01]  /*3610*/  IABS R244, R13 ;  /* 0x0000000d00f47213 */ /* 0x000fe20000000000 */
[----:B------:R-:W-:Y:S01]  /*3620*/  IMAD.HI.U32 R5, R3, R240, RZ ;  /* 0x000000f003057227 */ /* 0x000fe200078e00ff */
[----:B------:R-:W-:-:S02]  /*3630*/  ISETP.GT.U32.AND P5, PT, R4, R236, PT ;  /* 0x000000ec0400720c */ /* 0x000fc40003fa4070 */
[----:B------:R-:W-:Y:S01]  /*3640*/  ISETP.GT.U32.AND P3, PT, R4, R238, PT ;  /* 0x000000ee0400720c */ /* 0x000fe20003f64070 */
[----:B------:R-:W-:-:S04]  /*3650*/  IMAD.HI.U32 R7, R3, R242, RZ ;  /* 0x000000f203077227 */ /* 0x000fc800078e00ff */
[----:B------:R-:W-:Y:S02]  /*3660*/  IMAD.MOV R5, RZ, RZ, -R5 ;  /* 0x000000ffff057224 */ /* 0x000fe400078e0a05 */
[----:B------:R-:W-:Y:S02]  /*3670*/  IMAD.MOV R7, RZ, RZ, -R7 ;  /* 0x000000ffff077224 */ /* 0x000fe400078e0a07 */
[----:B------:R-:W-:Y:S02]  /*3680*/  IMAD R240, R4, R5, R240 ;  /* 0x0000000504f07224 */ /* 0x000fe400078e02f0 */
[----:B------:R-:W-:Y:S02]  /*3690*/  VIADD R15, R0, 0x3c ;  /* 0x0000003c000f7836 */ /* 0x000fe40000000000 */
[----:B------:R-:W-:Y:S02]  /*36a0*/  IMAD R242, R4, R7, R242 ;  /* 0x0000000704f27224 */ /* 0x000fe400078e02f2 */
[----:B------:R-:W-:Y:S01]  /*36b0*/  @!P5 IMAD.IADD R236, R236, 0x1, -R4 ;  /* 0x00000001ececd824 */ /* 0x000fe200078e0a04 */
[----:B------:R-:W-:Y:S01]  /*36c0*/  IABS R246, R15 ;  /* 0x0000000f00f67213 */ /* 0x000fe20000000000 */
[----:B------:R-:W-:Y:S01]  /*36d0*/  IMAD.HI.U32 R5, R3, R244, RZ ;  /* 0x000000f403057227 */ /* 0x000fe200078e00ff */
[----:B------:R-:W-:-:S03]  /*36e0*/  ISETP.GT.U32.AND P5, PT, R4, R240, PT ;  /* 0x000000f00400720c */ /* 0x000fc60003fa4070 */
[----:B------:R-:W-:Y:S01]  /*36f0*/  @!P2 IMAD.MOV R232, RZ, RZ, -R232 ;  /* 0x000000ffffe8a224 */ /* 0x000fe200078e0ae8 */
[----:B------:R-:W-:Y:S01]  /*3700*/  ISETP.GE.AND P2, PT, R9, RZ, PT ;  /* 0x000000ff0900720c */ /* 0x000fe20003f46270 */
[----:B------:R-:W-:Y:S01]  /*3710*/  @!P3 IMAD.IADD R238, R238, 0x1, -R4 ;  /* 0x00000001eeeeb824 */ /* 0x000fe200078e0a04 */
[----:B------:R-:W-:Y:S01]  /*3720*/  ISETP.GT.U32.AND P3, PT, R4, R242, PT ;  /* 0x000000f20400720c */ /* 0x000fe20003f64070 */
[----:B------:R-:W-:Y:S02]  /*3730*/  IMAD.MOV R9, RZ, RZ, -R5 ;  /* 0x000000ffff097224 */ /* 0x000fe400078e0a05 */
[----:B------:R-:W-:-:S04]  /*3740*/  IMAD.HI.U32 R5, R3, R246, RZ ;  /* 0x000000f603057227 */ /* 0x000fc800078e00ff */
[----:B------:R-:W-:Y:S01]  /*3750*/  @!P6 IMAD.IADD R234, R234, 0x1, -R4 ;  /* 0x00000001eaeae824 */ /* 0x000fe200078e0a04 */
[----:B------:R-:W-:Y:S01]  /*3760*/  ISETP.GE.AND P6, PT, R11, RZ, PT ;  /* 0x000000ff0b00720c */ /* 0x000fe20003fc6270 */
[----:B------:R-:W-:Y:S02]  /*3770*/  IMAD R244, R4, R9, R244 ;  /* 0x0000000904f47224 */ /* 0x000fe400078e02f4 */
[----:B------:R-:W-:Y:S02]  /*3780*/  IMAD.MOV R11, RZ, RZ, -R5 ;  /* 0x000000ffff0b7224 */ /* 0x000fe400078e0a05 */
[----:B------:R-:W-:Y:S01]  /*3790*/  @!P5 IMAD.IADD R240, R240, 0x1, -R4 ;  /* 0x00000001f0f0d824 */ /* 0x000fe200078e0a04 */
[C---:B------:R-:W-:Y:S01]  /*37a0*/  ISETP.GT.U32.AND P5, PT, R4.reuse, R244, PT ;  /* 0x000000f40400720c */ /* 0x040fe20003fa4070 */
[----:B------:R-:W-:Y:S02]  /*37b0*/  IMAD R246, R4, R11, R246 ;  /* 0x0000000b04f67224 */ /* 0x000fe400078e02f6 */
[----:B------:R-:W-:-:S02]  /*37c0*/  @!P3 IMAD.IADD R242, R242, 0x1, -R4 ;  /* 0x00000001f2f2b824 */ /* 0x000fc400078e0a04 */
[----:B------:R-:W-:Y:S01]  /*37d0*/  VIADD R17, R0, 0x3b ;  /* 0x0000003b00117836 */ /* 0x000fe20000000000 */
[----:B------:R-:W-:Y:S01]  /*37e0*/  ISETP.GT.U32.AND P3, PT, R4, R246, PT ;  /* 0x000000f60400720c */ /* 0x000fe20003f64070 */
[----:B------:R-:W-:Y:S02]  /*37f0*/  VIADD R19, R0, 0x3a ;  /* 0x0000003a00137836 */ /* 0x000fe40000000000 */
[C---:B------:R-:W-:Y:S01]  /*3800*/  IMAD.HI.U32 R5, R3.reuse, R252, RZ ;  /* 0x000000fc03057227 */ /* 0x040fe200078e00ff */
[----:B------:R-:W-:Y:S02]  /*3810*/  IABS R248, R17 ;  /* 0x0000001100f87213 */ /* 0x000fe40000000000 */
[----:B------:R-:W-:Y:S01]  /*3820*/  IABS R250, R19 ;  /* 0x0000001300fa7213 */ /* 0x000fe20000000000 */
[----:B------:R-:W-:Y:S01]  /*3830*/  @!P5 IMAD.IADD R244, R244, 0x1, -R4 ;  /* 0x00000001f4f4d824 */ /* 0x000fe200078e0a04 */
[----:B------:R-:W-:Y:S01]  /*3840*/  ISETP.GT.U32.AND P5, PT, R4, R242, PT ;  /* 0x000000f20400720c */ /* 0x000fe20003fa4070 */
[----:B------:R-:W-:-:S04]  /*3850*/  IMAD.HI.U32 R7, R3, R248, RZ ;  /* 0x000000f803077227 */ /* 0x000fc800078e00ff */
[----:B------:R-:W-:Y:S01]  /*3860*/  @!P3 IMAD.IADD R246, R246, 0x1, -R4 ;  /* 0x00000001f6f6b824 */ /* 0x000fe200078e0a04 */
[----:B------:R-:W-:Y:S01]  /*3870*/  ISETP.GT.U32.AND P3, PT, R4, R244, PT ;  /* 0x000000f40400720c */ /* 0x000fe20003f64070 */
[----:B------:R-:W-:-:S04]  /*3880*/  IMAD.HI.U32 R9, R3, R250, RZ ;  /* 0x000000fa03097227 */ /* 0x000fc800078e00ff */
[----:B------:R-:W-:Y:S02]  /*3890*/  IMAD.MOV R7, RZ, RZ, -R7 ;  /* 0x000000ffff077224 */ /* 0x000fe400078e0a07 */
[----:B------:R-:W-:Y:S02]  /*38a0*/  IMAD.MOV R5, RZ, RZ, -R5 ;  /* 0x000000ffff057224 */ /* 0x000fe400078e0a05 */
[----:B------:R-:W-:Y:S01]  /*38b0*/  @!P1 IMAD.MOV R236, RZ, RZ, -R236 ;  /* 0x000000ffffec9224 */ /* 0x000fe200078e0aec */
[----:B------:R-:W-:Y:S01]  /*38c0*/  ISETP.GT.U32.AND P1, PT, R4, R246, PT ;  /* 0x000000f60400720c */ /* 0x000fe20003f24070 */
[----:B------:R-:W-:Y:S02]  /*38d0*/  IMAD.MOV R9, RZ, RZ, -R9 ;  /* 0x000000ffff097224 */ /* 0x000fe400078e0a09 */
[----:B------:R-:W-:Y:S02]  /*38e0*/  VIADD R11, R0, 0x37 ;  /* 0x00000037000b7836 */ /* 0x000fe40000000000 */
[----:B------:R-:W-:-:S02]  /*38f0*/  IMAD R248, R4, R7, R248 ;  /* 0x0000000704f87224 */ /* 0x000fc400078e02f8 */
[C---:B------:R-:W-:Y:S01]  /*3900*/  IMAD R252, R4.reuse, R5, R252 ;  /* 0x0000000504fc7224 */ /* 0x040fe200078e02fc */
[----:B------:R-:W-:Y:S01]  /*3910*/  IABS R21, R11 ;  /* 0x0000000b00157213 */ /* 0x000fe20000000000 */
[----:B------:R-:W-:Y:S02]  /*3920*/  IMAD R250, R4, R9, R250 ;  /* 0x0000000904fa7224 */ /* 0x000fe400078e02fa */
[----:B------:R-:W-:Y:S02]  /*3930*/  VIADD R9, R0, 0x38 ;  /* 0x0000003800097836 */ /* 0x000fe40000000000 */
[----:B------:R-:W-:Y:S01]  /*3940*/  @!P4 IMAD.MOV R234, RZ, RZ, -R234 ;  /* 0x000000ffffeac224 */ /* 0x000fe200078e0aea */
[C---:B------:R-:W-:Y:S01]  /*3950*/  ISETP.GT.U32.AND P4, PT, R4.reuse, R240, PT ;  /* 0x000000f00400720c */ /* 0x040fe20003f84070 */
[----:B------:R-:W-:Y:S01]  /*3960*/  @!P0 IMAD.MOV R238, RZ, RZ, -R238 ;  /* 0x000000ffffee8224 */ /* 0x000fe200078e0aee */
[----:B------:R-:W-:Y:S01]  /*3970*/  ISETP.GT.U32.AND P0, PT, R4, R248, PT ;  /* 0x000000f80400720c */ /* 0x000fe20003f04070 */
[----:B------:R-:W-:Y:S01]  /*3980*/  @!P3 IMAD.IADD R244, R244, 0x1, -R4 ;  /* 0x00000001f4f4b824 */ /* 0x000fe200078e0a04 */
[----:B------:R-:W-:Y:S01]  /*3990*/  ISETP.GT.U32.AND P3, PT, R4, R252, PT ;  /* 0x000000fc0400720c */ /* 0x000fe20003f64070 */
[----:B------:R-:W-:Y:S01]  /*39a0*/  IMAD.HI.U32 R7, R3, R21, RZ ;  /* 0x0000001503077227 */ /* 0x000fe200078e00ff */
[----:B------:R-:W-:-:S03]  /*39b0*/  IABS R135, R9 ;  /* 0x0000000900877213 */ /* 0x000fc60000000000 */
[--C-:B------:R-:W-:Y:S01]  /*39c0*/  @!P5 IMAD.IADD R242, R242, 0x1, -R4.reuse ;  /* 0x00000001f2f2d824 */ /* 0x100fe200078e0a04 */
[----:B------:R-:W-:Y:S01]  /*39d0*/  ISETP.GE.AND P5, PT, R13, RZ, PT ;  /* 0x000000ff0d00720c */ /* 0x000fe20003fa6270 */
[----:B------:R-:W-:Y:S01]  /*39e0*/  @!P1 IMAD.IADD R246, R246, 0x1, -R4 ;  /* 0x00000001f6f69824 */ /* 0x000fe200078e0a04 */
[----:B------:R-:W-:Y:S01]  /*39f0*/  ISETP.GE.AND P1, PT, R15, RZ, PT ;  /* 0x000000ff0f00720c */ /* 0x000fe20003f26270 */
[----:B------:R-:W-:Y:S02]  /*3a00*/  IMAD.MOV R7, RZ, RZ, -R7 ;  /* 0x000000ffff077224 */ /* 0x000fe400078e0a07 */
[----:B------:R-:W-:-:S04]  /*3a10*/  IMAD.HI.U32 R5, R3, R135, RZ ;  /* 0x0000008703057227 */ /* 0x000fc800078e00ff */
[----:B------:R-:W-:Y:S02]  /*3a20*/  IMAD R21, R4, R7, R21 ;  /* 0x0000000704157224 */ /* 0x000fe400078e0215 */
[--C-:B------:R-:W-:Y:S01]  /*3a30*/  @!P4 IMAD.IADD R240, R240, 0x1, -R4.reuse ;  /* 0x00000001f0f0c824 */ /* 0x100fe200078e0a04 */
[----:B------:R-:W-:Y:S01]  /*3a40*/  ISETP.GT.U32.AND P4, PT, R4, R250, PT ;  /* 0x000000fa0400720c */ /* 0x000fe20003f84070 */
[----:B------:R-:W-:Y:S02]  /*3a50*/  IMAD.MOV R5, RZ, RZ, -R5 ;  /* 0x000000ffff057224 */ /* 0x000fe400078e0a05 */
[--C-:B------:R-:W-:Y:S01]  /*3a60*/  @!P0 IMAD.IADD R248, R248, 0x1, -R4.reuse ;  /* 0x00000001f8f88824 */ /* 0x100fe200078e0a04 */
[----:B------:R-:W-:Y:S01]  /*3a70*/  ISETP.GE.AND P0, PT, R17, RZ, PT ;  /* 0x000000ff1100720c */ /* 0x000fe20003f06270 */
[----:B------:R-:W-:Y:S02]  /*3a80*/  VIADD R7, R0, 0x36 ;  /* 0x0000003600077836 */ /* 0x000fe40000000000 */
[----:B------:R-:W-:-:S02]  /*3a90*/  @!P3 IMAD.IADD R252, R252, 0x1, -R4 ;  /* 0x00000001fcfcb824 */ /* 0x000fc400078e0a04 */
[C---:B------:R-:W-:Y:S01]  /*3aa0*/  IMAD R135, R4.reuse, R5, R135 ;  /* 0x0000000504877224 */ /* 0x040fe200078e0287 */
[----:B------:R-:W-:Y:S01]  /*3ab0*/  IABS R133, R7 ;  /* 0x0000000700857213 */ /* 0x000fe20000000000 */
[----:B------:R-:W-:Y:S01]  /*3ac0*/  @!P2 IMAD.MOV R240, RZ, RZ, -R240 ;  /* 0x000000fffff0a224 */ /* 0x000fe200078e0af0 */
[C---:B------:R-:W-:Y:S01]  /*3ad0*/  ISETP.GT.U32.AND P2, PT, R4.reuse, R248, PT ;  /* 0x000000f80400720c */ /* 0x040fe20003f44070 */
[----:B------:R-:W-:Y:S01]  /*3ae0*/  @!P5 IMAD.MOV R244, RZ, RZ, -R244 ;  /* 0x000000fffff4d224 */ /* 0x000fe200078e0af4 */
[C---:B------:R-:W-:Y:S01]  /*3af0*/  ISETP.GT.U32.AND P3, PT, R4.reuse, R252, PT ;  /* 0x000000fc0400720c */ /* 0x040fe20003f64070 */
[----:B------:R-:W-:Y:S01]  /*3b00*/  @!P1 IMAD.MOV R246, RZ, RZ, -R246 ;  /* 0x000000fffff69224 */ /* 0x000fe200078e0af6 */
[----:B------:R-:W-:Y:S01]  /*3b10*/  ISETP.GT.U32.AND P5, PT, R4, R135, PT ;  /* 0x000000870400720c */ /* 0x000fe20003fa4070 */
[----:B------:R-:W-:Y:S01]  /*3b20*/  IMAD.HI.U32 R5, R3, R133, RZ ;  /* 0x0000008503057227 */ /* 0x000fe200078e00ff */
[----:B------:R-:W-:-:S03]  /*3b30*/  ISETP.GE.AND P1, PT, R23, RZ, PT ;  /* 0x000000ff1700720c */ /* 0x000fc60003f26270 */
[----:B------:R-:W-:Y:S01]  /*3b40*/  @!P4 IMAD.IADD R250, R250, 0x1, -R4 ;  /* 0x00000001fafac824 */ /* 0x000fe200078e0a04 */
[----:B------:R-:W-:Y:S01]  /*3b50*/  ISETP.GE.AND P4, PT, R19, RZ, PT ;  /* 0x000000ff1300720c */ /* 0x000fe20003f86270 */
[----:B------:R-:W-:Y:S02]  /*3b60*/  IMAD.MOV R5, RZ, RZ, -R5 ;  /* 0x000000ffff057224 */ /* 0x000fe400078e0a05 */
[----:B------:R-:W-:Y:S01]  /*3b70*/  @!P6 IMAD.MOV R242, RZ, RZ, -R242 ;  /* 0x000000fffff2e224 */ /* 0x000fe200078e0af2 */
[----:B------:R-:W-:Y:S01]  /*3b80*/  ISETP.GT.U32.AND P6, PT, R4, R250, PT ;  /* 0x000000fa0400720c */ /* 0x000fe20003fc4070 */
[--C-:B------:R-:W-:Y:S01]  /*3b90*/  @!P2 IMAD.IADD R248, R248, 0x1, -R4.reuse ;  /* 0x00000001f8f8a824 */ /* 0x100fe200078e0a04 */
[----:B------:R-:W-:Y:S01]  /*3ba0*/  ISETP.GT.U32.AND P2, PT, R4, R21, PT ;  /* 0x000000150400720c */ /* 0x000fe20003f44070 */
[----:B------:R-:W-:Y:S01]  /*3bb0*/  @!P3 IMAD.IADD R252, R252, 0x1, -R4 ;  /* 0x00000001fcfcb824 */ /* 0x000fe200078e0a04 */
[----:B------:R-:W-:Y:S01]  /*3bc0*/  ISETP.GE.AND P3, PT, R11, RZ, PT ;  /* 0x000000ff0b00720c */ /* 0x000fe20003f66270 */
[----:B------:R-:W-:-:S02]  /*3bd0*/  IMAD R133, R4, R5, R133 ;  /* 0x0000000504857224 */ /* 0x000fc400078e0285 */
[----:B------:R-:W-:Y:S01]  /*3be0*/  @!P5 IMAD.IADD R135, R135, 0x1, -R4 ;  /* 0x000000018787d824 */ /* 0x000fe200078e0a04 */
[----:B------:R-:W-:Y:S01]  /*3bf0*/  ISETP.GE.AND P5, PT, R7, RZ, PT ;  /* 0x000000ff0700720c */ /* 0x000fe20003fa6270 */
[----:B------:R-:W-:Y:S01]  /*3c00*/  @!P1 IMAD.MOV R252, RZ, RZ, -R252 ;  /* 0x000000fffffc9224 */ /* 0x000fe200078e0afc */
[C---:B------:R-:W-:Y:S01]  /*3c10*/  ISETP.GT.U32.AND P1, PT, R4.reuse, R133, PT ;  /* 0x000000850400720c */ /* 0x040fe20003f24070 */
[----:B------:R-:W-:Y:S01]  /*3c20*/  @!P0 IMAD.MOV R248, RZ, RZ, -R248 ;  /* 0x000000fffff88224 */ /* 0x000fe200078e0af8 */
[----:B------:R-:W-:Y:S01]  /*3c30*/  ISETP.GT.U32.AND P0, PT, R4, R135, PT ;  /* 0x000000870400720c */ /* 0x000fe20003f04070 */
[----:B------:R-:W-:Y:S02]  /*3c40*/  VIADD R13, R0, 0x35 ;  /* 0x00000035000d7836 */ /* 0x000fe40000000000 */
[--C-:B------:R-:W-:Y:S01]  /*3c50*/  @!P6 IMAD.IADD R250, R250, 0x1, -R4.reuse ;  /* 0x00000001fafae824 */ /* 0x100fe200078e0a04 */
[----:B------:R-:W-:Y:S01]  /*3c60*/  ISETP.GE.AND P6, PT, R9, RZ, PT ;  /* 0x000000ff0900720c */ /* 0x000fe20003fc6270 */
[----:B------:R-:W-:Y:S01]  /*3c70*/  @!P2 IMAD.IADD R21, R21, 0x1, -R4 ;  /* 0x000000011515a824 */ /* 0x000fe200078e0a04 */
[----:B------:R-:W-:Y:S01]  /*3c80*/  IABS R23, R13 ;  /* 0x0000000d00177213 */ /* 0x000fe20000000000 */
[----:B------:R-:W-:Y:S01]  /*3c90*/  VIADD R5, R0, 0x34 ;  /* 0x0000003400057836 */ /* 0x000fe20000000000 */
[----:B------:R-:W-:Y:S01]  /*3ca0*/  ISETP.GE.AND P2, PT, R13, RZ, PT ;  /* 0x000000ff0d00720c */ /* 0x000fe20003f46270 */
[----:B------:R-:W-:Y:S01]  /*3cb0*/  @!P4 IMAD.MOV R250, RZ, RZ, -R250 ;  /* 0x000000fffffac224 */ /* 0x000fe200078e0afa */
[----:B------:R-:W-:Y:S01]  /*3cc0*/  ISETP.GT.U32.AND P4, PT, R4, R21, PT ;  /* 0x000000150400720c */ /* 0x000fe20003f84070 */
[----:B------:R-:W-:Y:S01]  /*3cd0*/  @!P1 IMAD.IADD R133, R133, 0x1, -R4 ;  /* 0x0000000185859824 */ /* 0x000fe200078e0a04 */
[----:B------:R-:W-:Y:S01]  /*3ce0*/  IABS R131, R5 ;  /* 0x0000000500837213 */ /* 0x000fe20000000000 */
[----:B------:R-:W-:-:S03]  /*3cf0*/  IMAD.HI.U32 R7, R3, R23, RZ ;  /* 0x0000001703077227 */ /* 0x000fc600078e00ff */
[----:B------:R-:W-:Y:S01]  /*3d00*/  ISETP.GT.U32.AND P1, PT, R4, R133, PT ;  /* 0x000000850400720c */ /* 0x000fe20003f24070 */
[----:B------:R-:W-:Y:S01]  /*3d10*/  @!P0 IMAD.IADD R135, R135, 0x1, -R4 ;  /* 0x0000000187878824 */ /* 0x000fe200078e0a04 */
[----:B------:R-:W-:Y:S01]  /*3d20*/  ISETP.GE.AND P0, PT, R5, RZ, PT ;  /* 0x000000ff0500720c */ /* 0x000fe20003f06270 */
[----:B------:R-:W-:Y:S02]  /*3d30*/  IMAD.MOV R7, RZ, RZ, -R7 ;  /* 0x000000ffff077224 */ /* 0x000fe400078e0a07 */
[----:B------:R-:W-:-:S04]  /*3d40*/  IMAD.HI.U32 R5, R3, R131, RZ ;  /* 0x0000008303057227 */ /* 0x000fc800078e00ff */
[----:B------:R-:W-:Y:S02]  /*3d50*/  IMAD R23, R4, R7, R23 ;  /* 0x0000000704177224 */ /* 0x000fe400078e0217 */
[----:B------:R-:W-:Y:S02]  /*3d60*/  VIADD R11, R0, 0x32 ;  /* 0x00000032000b7836 */ /* 0x000fe40000000000 */
[----:B------:R-:W-:Y:S02]  /*3d70*/  IMAD.MOV R5, RZ, RZ, -R5 ;  /* 0x000000ffff057224 */ /* 0x000fe400078e0a05 */
[--C-:B------:R-:W-:Y:S01]  /*3d80*/  @!P4 IMAD.IADD R21, R21, 0x1, -R4.reuse ;  /* 0x000000011515c824 */ /* 0x100fe200078e0a04 */
[C---:B------:R-:W-:Y:S01]  /*3d90*/  ISETP.GT.U32.AND P4, PT, R4.reuse, R23, PT ;  /* 0x000000170400720c */ /* 0x040fe20003f84070 */
[----:B------:R-:W-:Y:S01]  /*3da0*/  IMAD R131, R4, R5, R131 ;  /* 0x0000000504837224 */ /* 0x000fe200078e0283 */
[----:B------:R-:W-:Y:S01]  /*3db0*/  IABS R129, R11 ;  /* 0x0000000b00817213 */ /* 0x000fe20000000000 */
[----:B------:R-:W-:-:S02]  /*3dc0*/  @!P1 IMAD.IADD R133, R133, 0x1, -R4 ;  /* 0x0000000185859824 */ /* 0x000fc400078e0a04 */
[----:B------:R-:W-:Y:S01]  /*3dd0*/  VIADD R7, R0, 0x33 ;  /* 0x0000003300077836 */ /* 0x000fe20000000000 */
[----:B------:R-:W-:Y:S01]  /*3de0*/  ISETP.GT.U32.AND P1, PT, R4, R131, PT ;  /* 0x000000830400720c */ /* 0x000fe20003f24070 */
[----:B------:R-:W-:-:S03]  /*3df0*/  IMAD.HI.U32 R9, R3, R129, RZ ;  /* 0x0000008103097227 */ /* 0x000fc600078e00ff */
[----:B------:R-:W-:Y:S01]  /*3e00*/  IABS R43, R7 ;  /* 0x00000007002b7213 */ /* 0x000fe20000000000 */
[----:B------:R-:W-:Y:S02]  /*3e10*/  IMAD.MOV R9, RZ, RZ, -R9 ;  /* 0x000000ffff097224 */ /* 0x000fe400078e0a09 */
[----:B------:R-:W-:Y:S02]  /*3e20*/  @!P4 IMAD.IADD R23, R23, 0x1, -R4 ;  /* 0x000000011717c824 */ /* 0x000fe400078e0a04 */
[C---:B------:R-:W-:Y:S02]  /*3e30*/  IMAD R129, R4.reuse, R9, R129 ;  /* 0x0000000904817224 */ /* 0x040fe400078e0281 */
[----:B------:R-:W-:Y:S01]  /*3e40*/  @!P6 IMAD.MOV R135, RZ, RZ, -R135 ;  /* 0x000000ffff87e224 */ /* 0x000fe200078e0a87 */
[----:B------:R-:W-:Y:S01]  /*3e50*/  ISETP.GE.AND P6, PT, R7, RZ, PT ;  /* 0x000000ff0700720c */ /* 0x000fe20003fc6270 */
[----:B------:R-:W-:Y:S01]  /*3e60*/  IMAD.HI.U32 R7, R3, R43, RZ ;  /* 0x0000002b03077227 */ /* 0x000fe200078e00ff */
[----:B------:R-:W-:-:S03]  /*3e70*/  ISETP.GT.U32.AND P4, PT, R4, R23, PT ;  /* 0x000000170400720c */ /* 0x000fc60003f84070 */
[--C-:B------:R-:W-:Y:S01]  /*3e80*/  @!P1 IMAD.IADD R131, R131, 0x1, -R4.reuse ;  /* 0x0000000183839824 */ /* 0x100fe200078e0a04 */
[----:B------:R-:W-:Y:S01]  /*3e90*/  ISETP.GT.U32.AND P1, PT, R4, R129, PT ;  /* 0x000000810400720c */ /* 0x000fe20003f24070 */
[----:B------:R-:W-:Y:S02]  /*3ea0*/  IMAD.MOV R7, RZ, RZ, -R7 ;  /* 0x000000ffff077224 */ /* 0x000fe400078e0a07 */
[----:B------:R-:W-:Y:S02]  /*3eb0*/  VIADD R13, R0, 0x2f ;  /* 0x0000002f000d7836 */ /* 0x000fe40000000000 */
[----:B------:R-:W-:Y:S02]  /*3ec0*/  IMAD R43, R4, R7, R43 ;  /* 0x00000007042b7224 */ /* 0x000fe400078e022b */
[----:B------:R-:W-:Y:S01]  /*3ed0*/  VIADD R7, R0, 0x31 ;  /* 0x0000003100077836 */ /* 0x000fe20000000000 */
[----:B------:R-:W-:Y:S01]  /*3ee0*/  IABS R49, R13 ;  /* 0x0000000d00317213 */ /* 0x000fe20000000000 */
[--C-:B------:R-:W-:Y:S01]  /*3ef0*/  @!P4 IMAD.IADD R23, R23, 0x1, -R4.reuse ;  /* 0x000000011717c824 */ /* 0x100fe200078e0a04 */
[----:B------:R-:W-:Y:S01]  /*3f00*/  ISETP.GT.U32.AND P4, PT, R4, R43, PT ;  /* 0x0000002b0400720c */ /* 0x000fe20003f84070 */
[----:B------:R-:W-:Y:S01]  /*3f10*/  VIADD R15, R0, 0x2e ;  /* 0x0000002e000f7836 */ /* 0x000fe20000000000 */
[----:B------:R-:W-:Y:S01]  /*3f20*/  IABS R45, R7 ;  /* 0x00000007002d7213 */ /* 0x000fe20000000000 */
[----:B------:R-:W-:-:S02]  /*3f30*/  @!P1 IMAD.IADD R129, R129, 0x1, -R4 ;  /* 0x0000000181819824 */ /* 0x000fc400078e0a04 */
[----:B------:R-:W-:Y:S01]  /*3f40*/  @!P5 IMAD.MOV R133, RZ, RZ, -R133 ;  /* 0x000000ffff85d224 */ /* 0x000fe200078e0a85 */
[C---:B------:R-:W-:Y:S01]  /*3f50*/  ISETP.GT.U32.AND P5, PT, R4.reuse, R131, PT ;  /* 0x000000830400720c */ /* 0x040fe20003fa4070 */
[----:B------:R-:W-:Y:S01]  /*3f60*/  @!P2 IMAD.MOV R23, RZ, RZ, -R23 ;  /* 0x000000ffff17a224 */ /* 0x000fe200078e0a17 */
[----:B------:R-:W-:Y:S01]  /*3f70*/  IABS R125, R15 ;  /* 0x0000000f007d7213 */ /* 0x000fe20000000000 */
[----:B------:R-:W-:Y:S01]  /*3f80*/  IMAD.HI.U32 R5, R3, R45, RZ ;  /* 0x0000002d03057227 */ /* 0x000fe200078e00ff */
[----:B------:R-:W-:Y:S02]  /*3f90*/  ISETP.GE.AND P2, PT, R7, RZ, PT ;  /* 0x000000ff0700720c */ /* 0x000fe40003f46270 */
[----:B------:R-:W-:Y:S01]  /*3fa0*/  ISETP.GT.U32.AND P1, PT, R4, R129, PT ;  /* 0x000000810400720c */ /* 0x000fe20003f24070 */
[----:B------:R-:W-:-:S04]  /*3fb0*/  IMAD.HI.U32 R7, R3, R49, RZ ;  /* 0x0000003103077227 */ /* 0x000fc800078e00ff */
[----:B------:R-:W-:Y:S01]  /*3fc0*/  @!P3 IMAD.MOV R21, RZ, RZ, -R21 ;  /* 0x000000ffff15b224 */ /* 0x000fe200078e0a15 */
[----:B------:R-:W-:Y:S01]  /*3fd0*/  ISETP.GE.AND P3, PT, R11, RZ, PT ;  /* 0x000000ff0b00720c */ /* 0x000fe20003f66270 */
[----:B------:R-:W-:Y:S02]  /*3fe0*/  IMAD.MOV R5, RZ, RZ, -R5 ;  /* 0x000000ffff057224 */ /* 0x000fe400078e0a05 */
[----:B------:R-:W-:Y:S02]  /*3ff0*/  VIADD R11, R0, 0x30 ;  /* 0x00000030000b7836 */ /* 0x000fe40000000000 */
[----:B------:R-:W-:-:S03]  /*4000*/  IMAD.HI.U32 R9, R3, R125, RZ ;  /* 0x0000007d03097227 */ /* 0x000fc600078e00ff */
[----:B------:R-:W-:Y:S01]  /*4010*/  IABS R127, R11 ;  /* 0x0000000b007f7213 */ /* 0x000fe20000000000 */
[----:B------:R-:W-:Y:S02]  /*4020*/  IMAD.MOV R7, RZ, RZ, -R7 ;  /* 0x000000ffff077224 */ /* 0x000fe400078e0a07 */
[C---:B------:R-:W-:Y:S02]  /*4030*/  IMAD R45, R4.reuse, R5, R45 ;  /* 0x00000005042d7224 */ /* 0x040fe400078e022d */
[----:B------:R-:W-:Y:S02]  /*4040*/  IMAD.MOV R9, RZ, RZ, -R9 ;  /* 0x000000ffff097224 */ /* 0x000fe400078e0a09 */
[C---:B------:R-:W-:Y:S02]  /*4050*/  IMAD R49, R4.reuse, R7, R49 ;  /* 0x0000000704317224 */ /* 0x040fe400078e0231 */
[----:B------:R-:W-:Y:S01]  /*4060*/  @!P5 IMAD.IADD R131, R131, 0x1, -R4 ;  /* 0x000000018383d824 */ /* 0x000fe200078e0a04 */
[C---:B------:R-:W-:Y:S01]  /*4070*/  ISETP.GT.U32.AND P5, PT, R4.reuse, R45, PT ;  /* 0x0000002d0400720c */ /* 0x040fe20003fa4070 */
[----:B------:R-:W-:-:S02]  /*4080*/  IMAD R125, R4, R9, R125 ;  /* 0x00000009047d7224 */ /* 0x000fc400078e027d */
[----:B------:R-:W-:Y:S01]  /*4090*/  @!P1 IMAD.IADD R129, R129, 0x1, -R4 ;  /* 0x0000000181819824 */ /* 0x000fe200078e0a04 */
[----:B------:R-:W-:Y:S01]  /*40a0*/  ISETP.GT.U32.AND P1, PT, R4, R49, PT ;  /* 0x000000310400720c */ /* 0x000fe20003f24070 */
[----:B------:R-:W-:Y:S02]  /*40b0*/  VIADD R7, R0, 0x2d ;  /* 0x0000002d00077836 */ /* 0x000fe40000000000 */
[----:B------:R-:W-:-:S03]  /*40c0*/  IMAD.HI.U32 R5, R3, R127, RZ ;  /* 0x0000007f03057227 */ /* 0x000fc600078e00ff */
[----:B------:R-:W-:Y:S01]  /*40d0*/  IABS R51, R7 ;  /* 0x0000000700337213 */ /* 0x000fe20000000000 */
[----:B------:R-:W-:Y:S01]  /*40e0*/  @!P3 IMAD.MOV R129, RZ, RZ, -R129 ;  /* 0x000000ffff81b224 */ /* 0x000fe200078e0a81 */
[C---:B------:R-:W-:Y:S01]  /*40f0*/  ISETP.GT.U32.AND P3, PT, R4.reuse, R125, PT ;  /* 0x0000007d0400720c */ /* 0x040fe20003f64070 */
[----:B------:R-:W-:Y:S02]  /*4100*/  IMAD.MOV R5, RZ, RZ, -R5 ;  /* 0x000000ffff057224 */ /* 0x000fe400078e0a05 */
[----:B------:R-:W-:Y:S02]  /*4110*/  @!P4 IMAD.IADD R43, R43, 0x1, -R4 ;  /* 0x000000012b2bc824 */ /* 0x000fe400078e0a04 */
[----:B------:R-:W-:Y:S02]  /*4120*/  IMAD R127, R4, R5, R127 ;  /* 0x00000005047f7224 */ /* 0x000fe400078e027f */
[----:B------:R-:W-:Y:S01]  /*4130*/  VIADD R9, R0, 0x2c ;  /* 0x0000002c00097836 */ /* 0x000fe20000000000 */
[----:B------:R-:W-:Y:S01]  /*4140*/  ISETP.GT.U32.AND P4, PT, R4, R43, PT ;  /* 0x0000002b0400720c */ /* 0x000fe20003f84070 */
[----:B------:R-:W-:-:S03]  /*4150*/  IMAD.HI.U32 R5, R3, R51, RZ ;  /* 0x0000003303057227 */ /* 0x000fc600078e00ff */
[----:B------:R-:W-:Y:S01]  /*4160*/  IABS R123, R9 ;  /* 0x00000009007b7213 */ /* 0x000fe20000000000 */
[--C-:B------:R-:W-:Y:S02]  /*4170*/  @!P5 IMAD.IADD R45, R45, 0x1, -R4.reuse ;  /* 0x000000012d2dd824 */ /* 0x100fe400078e0a04 */
[--C-:B------:R-:W-:Y:S02]  /*4180*/  @!P1 IMAD.IADD R49, R49, 0x1, -R4.reuse ;  /* 0x0000000131319824 */ /* 0x100fe400078e0a04 */
[----:B------:R-:W-:Y:S01]  /*4190*/  IMAD.MOV R5, RZ, RZ, -R5 ;  /* 0x000000ffff057224 */ /* 0x000fe200078e0a05 */
[C---:B------:R-:W-:Y:S01]  /*41a0*/  ISETP.GT.U32.AND P5, PT, R4.reuse, R45, PT ;  /* 0x0000002d0400720c */ /* 0x040fe20003fa4070 */
[----:B------:R-:W-:Y:S01]  /*41b0*/  @!P3 IMAD.IADD R125, R125, 0x1, -R4 ;  /* 0x000000017d7db824 */ /* 0x000fe200078e0a04 */
[C---:B------:R-:W-:Y:S01]  /*41c0*/  ISETP.GT.U32.AND P3, PT, R4.reuse, R49, PT ;  /* 0x000000310400720c */ /* 0x040fe20003f64070 */
[----:B------:R-:W-:Y:S02]  /*41d0*/  IMAD R51, R4, R5, R51 ;  /* 0x0000000504337224 */ /* 0x000fe400078e0233 */
[----:B------:R-:W-:-:S04]  /*41e0*/  IMAD.HI.U32 R5, R3, R123, RZ ;  /* 0x0000007b03057227 */ /* 0x000fc800078e00ff */
[----:B------:R-:W-:Y:S01]  /*41f0*/  @!P0 IMAD.MOV R131, RZ, RZ, -R131 ;  /* 0x000000ffff838224 */ /* 0x000fe200078e0a83 */
[----:B------:R-:W-:Y:S01]  /*4200*/  ISETP.GT.U32.AND P0, PT, R4, R127, PT ;  /* 0x0000007f0400720c */ /* 0x000fe20003f04070 */
[----:B------:R-:W-:Y:S02]  /*4210*/  IMAD.MOV R5, RZ, RZ, -R5 ;  /* 0x000000ffff057224 */ /* 0x000fe400078e0a05 */
[--C-:B------:R-:W-:Y:S01]  /*4220*/  @!P4 IMAD.IADD R43, R43, 0x1, -R4.reuse ;  /* 0x000000012b2bc824 */ /* 0x100fe200078e0a04 */
[----:B------:R-:W-:Y:S01]  /*4230*/  ISETP.GE.AND P4, PT, R11, RZ, PT ;  /* 0x000000ff0b00720c */ /* 0x000fe20003f86270 */
[----:B------:R-:W-:Y:S02]  /*4240*/  VIADD R11, R0, 0x2b ;  /* 0x0000002b000b7836 */ /* 0x000fe40000000000 */
[----:B------:R-:W-:Y:S02]  /*4250*/  IMAD R123, R4, R5, R123 ;  /* 0x00000005047b7224 */ /* 0x000fe400078e027b */
[----:B------:R-:W-:Y:S01]  /*4260*/  @!P6 IMAD.MOV R43, RZ, RZ, -R43 ;  /* 0x000000ffff2be224 */ /* 0x000fe200078e0a2b */
[----:B------:R-:W-:Y:S01]  /*4270*/  ISETP.GE.AND P6, PT, R13, RZ, PT ;  /* 0x000000ff0d00720c */ /* 0x000fe20003fc6270 */
[--C-:B------:R-:W-:Y:S01]  /*4280*/  @!P5 IMAD.IADD R45, R45, 0x1, -R4.reuse ;  /* 0x000000012d2dd824 */ /* 0x100fe200078e0a04 */
[----:B------:R-:W-:Y:S01]  /*4290*/  IABS R53, R11 ;  /* 0x0000000b00357213 */ /* 0x000fe20000000000 */
[----:B------:R-:W-:Y:S01]  /*42a0*/  VIADD R13, R0, 0x2a ;  /* 0x0000002a000d7836 */ /* 0x000fe20000000000 */
[----:B------:R-:W-:Y:S01]  /*42b0*/  ISETP.GE.AND P5, PT, R15, RZ, PT ;  /* 0x000000ff0f00720c */ /* 0x000fe20003fa6270 */
[--C-:B------:R-:W-:Y:S01]  /*42c0*/  @!P3 IMAD.IADD R49, R49, 0x1, -R4.reuse ;  /* 0x000000013131b824 */ /* 0x100fe200078e0a04 */
[C---:B------:R-:W-:Y:S01]  /*42d0*/  ISETP.GT.U32.AND P3, PT, R4.reuse, R123, PT ;  /* 0x0000007b0400720c */ /* 0x040fe20003f64070 */
[----:B------:R-:W-:Y:S01]  /*42e0*/  @!P0 IMAD.IADD R127, R127, 0x1, -R4 ;  /* 0x000000017f7f8824 */ /* 0x000fe200078e0a04 */
[----:B------:R-:W-:Y:S01]  /*42f0*/  IABS R121, R13 ;  /* 0x0000000d00797213 */ /* 0x000fe20000000000 */
[----:B------:R-:W-:Y:S01]  /*4300*/  @!P2 IMAD.MOV R45, RZ, RZ, -R45 ;  /* 0x000000ffff2da224 */ /* 0x000fe200078e0a2d */
[C---:B------:R-:W-:Y:S01]  /*4310*/  ISETP.GT.U32.AND P2, PT, R4.reuse, R125, PT ;  /* 0x0000007d0400720c */ /* 0x040fe20003f44070 */
[----:B------:R-:W-:Y:S01]  /*4320*/  IMAD.HI.U32 R5, R3, R53, RZ ;  /* 0x0000003503057227 */ /* 0x000fe200078e00ff */
[----:B------:R-:W-:-:S02]  /*4330*/  ISETP.GT.U32.AND P1, PT, R4, R127, PT ;  /* 0x0000007f0400720c */ /* 0x000fc40003f24070 */
[----:B------:R-:W-:Y:S01]  /*4340*/  ISETP.GE.AND P0, PT, R7, RZ, PT ;  /* 0x000000ff0700720c */ /* 0x000fe20003f06270 */
[----:B------:R-:W-:Y:S02]  /*4350*/  VIADD R15, R0, 0x29 ;  /* 0x00000029000f7836 */ /* 0x000fe40000000000 */
[----:B------:R-:W-:-:S03]  /*4360*/  IMAD.HI.U32 R7, R3, R121, RZ ;  /* 0x0000007903077227 */ /* 0x000fc600078e00ff */
[----:B------:R-:W-:Y:S01]  /*4370*/  IABS R119, R15 ;  /* 0x0000000f00777213 */ /* 0x000fe20000000000 */
[----:B------:R-:W-:Y:S02]  /*4380*/  IMAD.MOV R5, RZ, RZ, -R5 ;  /* 0x000000ffff057224 */ /* 0x000fe400078e0a05 */
[----:B------:R-:W-:Y:S02]  /*4390*/  IMAD.MOV R7, RZ, RZ, -R7 ;  /* 0x000000ffff077224 */ /* 0x000fe400078e0a07 */
[--C-:B------:R-:W-:Y:S02]  /*43a0*/  @!P3 IMAD.IADD R123, R123, 0x1, -R4.reuse ;  /* 0x000000017b7bb824 */ /* 0x100fe400078e0a04 */
[C---:B------:R-:W-:Y:S02]  /*43b0*/  IMAD R53, R4.reuse, R5, R53 ;  /* 0x0000000504357224 */ /* 0x040fe400078e0235 */
[----:B------:R-:W-:Y:S01]  /*43c0*/  @!P2 IMAD.IADD R125, R125, 0x1, -R4 ;  /* 0x000000017d7da824 */ /* 0x000fe200078e0a04 */
[----:B------:R-:W-:Y:S01]  /*43d0*/  ISETP.GE.AND P2, PT, R9, RZ, PT ;  /* 0x000000ff0900720c */ /* 0x000fe20003f46270 */
[C---:B------:R-:W-:Y:S01]  /*43e0*/  IMAD R121, R4.reuse, R7, R121 ;  /* 0x0000000704797224 */ /* 0x040fe200078e0279 */
[C---:B------:R-:W-:Y:S01]  /*43f0*/  ISETP.GT.U32.AND P3, PT, R4.reuse, R123, PT ;  /* 0x0000007b0400720c */ /* 0x040fe20003f64070 */
[----:B------:R-:W-:Y:S01]  /*4400*/  @!P6 IMAD.MOV R49, RZ, RZ, -R49 ;  /* 0x000000ffff31e224 */ /* 0x000fe200078e0a31 */
[----:B------:R-:W-:Y:S01]  /*4410*/  ISETP.GT.U32.AND P6, PT, R4, R53, PT ;  /* 0x000000350400720c */ /* 0x000fe20003fc4070 */
[----:B------:R-:W-:-:S04]  /*4420*/  IMAD.HI.U32 R9, R3, R119, RZ ;  /* 0x0000007703097227 */ /* 0x000fc800078e00ff */
[--C-:B------:R-:W-:Y:S01]  /*4430*/  @!P1 IMAD.IADD R127, R127, 0x1, -R4.reuse ;  /* 0x000000017f7f9824 */ /* 0x100fe200078e0a04 */
[C---:B------:R-:W-:Y:S01]  /*4440*/  ISETP.GT.U32.AND P1, PT, R4.reuse, R51, PT ;  /* 0x000000330400720c */ /* 0x040fe20003f24070 */
[----:B------:R-:W-:Y:S01]  /*4450*/  @!P5 IMAD.MOV R125, RZ, RZ, -R125 ;  /* 0x000000ffff7dd224 */ /* 0x000fe200078e0a7d */
[C---:B------:R-:W-:Y:S01]  /*4460*/  ISETP.GT.U32.AND P5, PT, R4.reuse, R121, PT ;  /* 0x000000790400720c */ /* 0x040fe20003fa4070 */
[----:B------:R-:W-:Y:S02]  /*4470*/  IMAD.MOV R9, RZ, RZ, -R9 ;  /* 0x000000ffff097224 */ /* 0x000fe400078e0a09 */
[----:B------:R-:W-:Y:S02]  /*4480*/  @!P3 IMAD.IADD R123, R123, 0x1, -R4 ;  /* 0x000000017b7bb824 */ /* 0x000fe400078e0a04 */
[----:B------:R-:W-:Y:S02]  /*4490*/  IMAD R119, R4, R9, R119 ;  /* 0x0000000904777224 */ /* 0x000fe400078e0277 */
[----:B------:R-:W-:-:S02]  /*44a0*/  VIADD R9, R0, 0x28 ;  /* 0x0000002800097836 */ /* 0x000fc40000000000 */
[--C-:B------:R-:W-:Y:S01]  /*44b0*/  @!P6 IMAD.IADD R53, R53, 0x1, -R4.reuse ;  /* 0x000000013535e824 */ /* 0x100fe200078e0a04 */
[----:B------:R-:W-:Y:S01]  /*44c0*/  ISETP.GT.U32.AND P3, PT, R4, R119, PT ;  /* 0x000000770400720c */ /* 0x000fe20003f64070 */
[--C-:B------:R-:W-:Y:S01]  /*44d0*/  @!P1 IMAD.IADD R51, R51, 0x1, -R4.reuse ;  /* 0x0000000133339824 */ /* 0x100fe200078e0a04 */
[----:B------:R-:W-:Y:S01]  /*44e0*/  IABS R118, R9 ;  /* 0x0000000900767213 */ /* 0x000fe20000000000 */
[----:B------:R-:W-:Y:S01]  /*44f0*/  @!P5 IMAD.IADD R121, R121, 0x1, -R4 ;  /* 0x000000017979d824 */ /* 0x000fe200078e0a04 */
[----:B------:R-:W-:Y:S01]  /*4500*/  ISETP.GE.AND P1, PT, R11, RZ, PT ;  /* 0x000000ff0b00720c */ /* 0x000fe20003f26270 */
[----:B------:R-:W-:Y:S01]  /*4510*/  VIADD R11, R0, 0x27 ;  /* 0x00000027000b7836 */ /* 0x000fe20000000000 */
[C---:B------:R-:W-:Y:S01]  /*4520*/  ISETP.GT.U32.AND P5, PT, R4.reuse, R53, PT ;  /* 0x000000350400720c */ /* 0x040fe20003fa4070 */
[----:B------:R-:W-:Y:S01]  /*4530*/  IMAD.HI.U32 R5, R3, R118, RZ ;  /* 0x0000007603057227 */ /* 0x000fe200078e00ff */
[----:B------:R-:W-:Y:S02]  /*4540*/  ISETP.GE.AND P6, PT, R15, RZ, PT ;  /* 0x000000ff0f00720c */ /* 0x000fe40003fc6270 */
[----:B------:R-:W-:Y:S01]  /*4550*/  IABS R86, R11 ;  /* 0x0000000b00567213 */ /* 0x000fe20000000000 */
[----:B------:R-:W-:Y:S01]  /*4560*/  @!P4 IMAD.MOV R127, RZ, RZ, -R127 ;  /* 0x000000ffff7fc224 */ /* 0x000fe200078e0a7f */
[----:B------:R-:W-:Y:S01]  /*4570*/  ISETP.GT.U32.AND P4, PT, R4, R51, PT ;  /* 0x000000330400720c */ /* 0x000fe20003f84070 */
[----:B------:R-:W-:-:S02]  /*4580*/  IMAD.MOV R7, RZ, RZ, -R5 ;  /* 0x000000ffff077224 */ /* 0x000fc400078e0a05 */
[----:B------:R-:W-:Y:S01]  /*4590*/  @!P3 IMAD.IADD R119, R119, 0x1, -R4 ;  /* 0x000000017777b824 */ /* 0x000fe200078e0a04 */
[C---:B------:R-:W-:Y:S01]  /*45a0*/  ISETP.GT.U32.AND P3, PT, R4.reuse, R121, PT ;  /* 0x000000790400720c */ /* 0x040fe20003f64070 */
[----:B------:R-:W-:Y:S02]  /*45b0*/  IMAD R118, R4, R7, R118 ;  /* 0x0000000704767224 */ /* 0x000fe400078e0276 */
[----:B------:R-:W-:-:S04]  /*45c0*/  IMAD.HI.U32 R5, R3, R86, RZ ;  /* 0x0000005603057227 */ /* 0x000fc800078e00ff */
[--C-:B------:R-:W-:Y:S01]  /*45d0*/  @!P5 IMAD.IADD R53, R53, 0x1, -R4.reuse ;  /* 0x000000013535d824 */ /* 0x100fe200078e0a04 */
[----:B------:R-:W-:Y:S01]  /*45e0*/  ISETP.GT.U32.AND P5, PT, R4, R118, PT ;  /* 0x000000760400720c */ /* 0x000fe20003fa4070 */
[----:B------:R-:W-:Y:S02]  /*45f0*/  IMAD.MOV R5, RZ, RZ, -R5 ;  /* 0x000000ffff057224 */ /* 0x000fe400078e0a05 */
[----:B------:R-:W-:Y:S01]  /*4600*/  @!P4 IMAD.IADD R51, R51, 0x1, -R4 ;  /* 0x000000013333c824 */ /* 0x000fe200078e0a04 */
[----:B------:R-:W-:Y:S01]  /*4610*/  ISETP.GE.AND P4, PT, R13, RZ, PT ;  /* 0x000000ff0d00720c */ /* 0x000fe20003f86270 */
[----:B------:R-:W-:Y:S02]  /*4620*/  VIADD R13, R0, 0x26 ;  /* 0x00000026000d7836 */ /* 0x000fe40000000000 */
[----:B------:R-:W-:Y:S02]  /*4630*/  IMAD R86, R4, R5, R86 ;  /* 0x0000000504567224 */ /* 0x000fe400078e0256 */
[----:B------:R-:W-:Y:S01]  /*4640*/  VIADD R15, R0, 0x25 ;  /* 0x00000025000f7836 */ /* 0x000fe20000000000 */
[----:B------:R-:W-:Y:S01]  /*4650*/  IABS R84, R13 ;  /* 0x0000000d00547213 */ /* 0x000fe20000000000 */
[--C-:B------:R-:W-:Y:S01]  /*4660*/  @!P3 IMAD.IADD R121, R121, 0x1, -R4.reuse ;  /* 0x000000017979b824 */ /* 0x100fe200078e0a04 */
[----:B------:R-:W-:Y:S01]  /*4670*/  ISETP.GT.U32.AND P3, PT, R4, R86, PT ;  /* 0x000000560400720c */ /* 0x000fe20003f64070 */
[----:B------:R-:W-:Y:S01]  /*4680*/  @!P5 IMAD.IADD R118, R118, 0x1, -R4 ;  /* 0x000000017676d824 */ /* 0x000fe200078e0a04 */
[----:B------:R-:W-:Y:S01]  /*4690*/  IABS R82, R15 ;  /* 0x0000000f00527213 */ /* 0x000fe20000000000 */
[----:B------:R-:W-:Y:S01]  /*46a0*/  IMAD.HI.U32 R5, R3, R84, RZ ;  /* 0x0000005403057227 */ /* 0x000fe200078e00ff */
[----:B------:R-:W-:-:S03]  /*46b0*/  ISETP.GE.AND P5, PT, R11, RZ, PT ;  /* 0x000000ff0b00720c */ /* 0x000fc60003fa6270 */
[----:B------:R-:W-:Y:S01]  /*46c0*/  @!P2 IMAD.MOV R123, RZ, RZ, -R123 ;  /* 0x000000ffff7ba224 */ /* 0x000fe200078e0a7b */
[----:B------:R-:W-:Y:S01]  /*46d0*/  ISETP.GT.U32.AND P2, PT, R4, R118, PT ;  /* 0x000000760400720c */ /* 0x000fe20003f44070 */
[----:B------:R-:W-:Y:S02]  /*46e0*/  IMAD.MOV R7, RZ, RZ, -R5 ;  /* 0x000000ffff077224 */ /* 0x000fe400078e0a05 */
[----:B------:R-:W-:-:S04]  /*46f0*/  IMAD.HI.U32 R5, R3, R82, RZ ;  /* 0x0000005203057227 */ /* 0x000fc800078e00ff */
[----:B------:R-:W-:Y:S02]  /*4700*/  IMAD R84, R4, R7, R84 ;  /* 0x0000000704547224 */ /* 0x000fe400078e0254 */
[----:B------:R-:W-:Y:S02]  /*4710*/  VIADD R17, R0, 0x24 ;  /* 0x0000002400117836 */ /* 0x000fe40000000000 */
[----:B------:R-:W-:Y:S02]  /*4720*/  IMAD.MOV R7, RZ, RZ, -R5 ;  /* 0x000000ffff077224 */ /* 0x000fe400078e0a05 */
[----:B------:R-:W-:Y:S01]  /*4730*/  @!P3 IMAD.IADD R86, R86, 0x1, -R4 ;  /* 0x000000015656b824 */ /* 0x000fe200078e0a04 */
[----:B------:R-:W-:Y:S01]  /*4740*/  IABS R80, R17 ;  /* 0x0000001100507213 */ /* 0x000fe20000000000 */
[----:B------:R-:W-:Y:S01]  /*4750*/  @!P1 IMAD.MOV R53, RZ, RZ, -R53 ;  /* 0x000000ffff359224 */ /* 0x000fe200078e0a35 */
[C---:B------:R-:W-:Y:S01]  /*4760*/  ISETP.GT.U32.AND P1, PT, R4.reuse, R84, PT ;  /* 0x000000540400720c */ /* 0x040fe20003f24070 */
[C---:B------:R-:W-:Y:S01]  /*4770*/  IMAD R82, R4.reuse, R7, R82 ;  /* 0x0000000704527224 */ /* 0x040fe200078e0252 */
[----:B------:R-:W-:Y:S01]  /*4780*/  ISETP.GT.U32.AND P3, PT, R4, R86, PT ;  /* 0x000000560400720c */ /* 0x000fe20003f64070 */
[----:B------:R-:W-:-:S02]  /*4790*/  @!P2 IMAD.IADD R118, R118, 0x1, -R4 ;  /* 0x000000017676a824 */ /* 0x000fc400078e0a04 */
[----:B------:R-:W-:Y:S01]  /*47a0*/  IMAD.HI.U32 R5, R3, R80, RZ ;  /* 0x0000005003057227 */ /* 0x000fe200078e00ff */
[----:B------:R-:W-:-:S03]  /*47b0*/  ISETP.GT.U32.AND P2, PT, R4, R82, PT ;  /* 0x000000520400720c */ /* 0x000fc60003f44070 */
[----:B------:R-:W-:Y:S02]  /*47c0*/  IMAD.MOV R5, RZ, RZ, -R5 ;  /* 0x000000ffff057224 */ /* 0x000fe400078e0a05 */
[----:B------:R-:W-:Y:S01]  /*47d0*/  @!P0 IMAD.MOV R51, RZ, RZ, -R51 ;  /* 0x000000ffff338224 */ /* 0x000fe200078e0a33 */
[----:B------:R-:W-:Y:S01]  /*47e0*/  ISETP.GT.U32.AND P0, PT, R4, R119, PT ;  /* 0x000000770400720c */ /* 0x000fe20003f04070 */
[--C-:B------:R-:W-:Y:S02]  /*47f0*/  @!P1 IMAD.IADD R84, R84, 0x1, -R4.reuse ;  /* 0x0000000154549824 */ /* 0x100fe400078e0a04 */
[----:B------:R-:W-:Y:S01]  /*4800*/  @!P3 IMAD.IADD R86, R86, 0x1, -R4 ;  /* 0x000000015656b824 */ /* 0x000fe200078e0a04 */
[----:B------:R-:W-:Y:S01]  /*4810*/  ISETP.GE.AND P3, PT, R17, RZ, PT ;  /* 0x000000ff1100720c */ /* 0x000fe20003f66270 */
[----:B------:R-:W-:Y:S02]  /*4820*/  IMAD R80, R4, R5, R80 ;  /* 0x0000000504507224 */ /* 0x000fe400078e0250 */
[----:B------:R-:W-:Y:S01]  /*4830*/  @!P2 IMAD.IADD R82, R82, 0x1, -R4 ;  /* 0x000000015252a824 */ /* 0x000fe200078e0a04 */
[C---:B------:R-:W-:Y:S01]  /*4840*/  ISETP.GT.U32.AND P2, PT, R4.reuse, R84, PT ;  /* 0x000000540400720c */ /* 0x040fe20003f44070 */
[----:B------:R-:W-:Y:S01]  /*4850*/  @!P5 IMAD.MOV R86, RZ, RZ, -R86 ;  /* 0x000000ffff56d224 */ /* 0x000fe200078e0a56 */
[----:B------:R-:W-:Y:S01]  /*4860*/  ISETP.GT.U32.AND P5, PT, R4, R80, PT ;  /* 0x000000500400720c */ /* 0x000fe20003fa4070 */
[----:B------:R-:W-:Y:S01]  /*4870*/  @!P4 IMAD.MOV R121, RZ, RZ, -R121 ;  /* 0x000000ffff79c224 */ /* 0x000fe200078e0a79 */
[----:B------:R-:W-:Y:S01]  /*4880*/  ISETP.GE.AND P4, PT, R13, RZ, PT ;  /* 0x000000ff0d00720c */ /* 0x000fe20003f86270 */
[----:B------:R-:W-:Y:S01]  /*4890*/  @!P0 IMAD.IADD R119, R119, 0x1, -R4 ;  /* 0x0000000177778824 */ /* 0x000fe200078e0a04 */
[----:B------:R-:W-:Y:S01]  /*48a0*/  ISETP.GE.AND P0, PT, R9, RZ, PT ;  /* 0x000000ff0900720c */ /* 0x000fe20003f06270 */
[----:B------:R-:W-:-:S02]  /*48b0*/  VIADD R11, R0, 0x21 ;  /* 0x00000021000b7836 */ /* 0x000fc40000000000 */
[C---:B------:R-:W-:Y:S02]  /*48c0*/  VIADD R7, R0.reuse, 0x23 ;  /* 0x0000002300077836 */ /* 0x040fe40000000000 */
[----:B------:R-:W-:Y:S01]  /*48d0*/  VIADD R9, R0, 0x22 ;  /* 0x0000002200097836 */ /* 0x000fe20000000000 */
[----:B------:R-:W-:Y:S01]  /*48e0*/  IABS R74, R11 ;  /* 0x0000000b004a7213 */ /* 0x000fe20000000000 */
[--C-:B------:R-:W-:Y:S01]  /*48f0*/  @!P2 IMAD.IADD R84, R84, 0x1, -R4.reuse ;  /* 0x000000015454a824 */ /* 0x100fe200078e0a04 */
[----:B------:R-:W-:Y:S01]  /*4900*/  IABS R78, R7 ;  /* 0x00000007004e7213 */ /* 0x000fe20000000000 */
[----:B------:R-:W-:Y:S01]  /*4910*/  @!P5 IMAD.IADD R80, R80, 0x1, -R4 ;  /* 0x000000015050d824 */ /* 0x000fe200078e0a04 */
[----:B------:R-:W-:Y:S01]  /*4920*/  ISETP.GE.AND P1, PT, R7, RZ, PT ;  /* 0x000000ff0700720c */ /* 0x000fe20003f26270 */
[----:B------:R-:W-:Y:S01]  /*4930*/  @!P4 IMAD.MOV R84, RZ, RZ, -R84 ;  /* 0x000000ffff54c224 */ /* 0x000fe200078e0a54 */
[----:B------:R-:W-:Y:S01]  /*4940*/  IABS R76, R9 ;  /* 0x00000009004c7213 */ /* 0x000fe20000000000 */
[----:B------:R-:W-:Y:S01]  /*4950*/  IMAD.HI.U32 R7, R3, R74, RZ ;  /* 0x0000004a03077227 */ /* 0x000fe200078e00ff */
[----:B------:R-:W-:-:S02]  /*4960*/  ISETP.GT.U32.AND P4, PT, R4, R80, PT ;  /* 0x000000500400720c */ /* 0x000fc40003f84070 */
[----:B------:R-:W-:Y:S01]  /*4970*/  ISETP.GE.AND P5, PT, R11, RZ, PT ;  /* 0x000000ff0b00720c */ /* 0x000fe20003fa6270 */
[----:B------:R-:W-:Y:S01]  /*4980*/  @!P0 IMAD.MOV R118, RZ, RZ, -R118 ;  /* 0x000000ffff768224 */ /* 0x000fe200078e0a76 */
[----:B------:R-:W-:Y:S01]  /*4990*/  ISETP.GT.U32.AND P0, PT, R4, R82, PT ;  /* 0x000000520400720c */ /* 0x000fe20003f04070 */
[----:B------:R-:W-:-:S04]  /*49a0*/  IMAD.HI.U32 R5, R3, R78, RZ ;  /* 0x0000004e03057227 */ /* 0x000fc800078e00ff */
[----:B------:R-:W-:Y:S02]  /*49b0*/  IMAD.MOV R7, RZ, RZ, -R7 ;  /* 0x000000ffff077224 */ /* 0x000fe400078e0a07 */
[----:B------:R-:W-:Y:S02]  /*49c0*/  IMAD.MOV R5, RZ, RZ, -R5 ;  /* 0x000000ffff057224 */ /* 0x000fe400078e0a05 */
[C---:B------:R-:W-:Y:S02]  /*49d0*/  IMAD R74, R4.reuse, R7, R74 ;  /* 0x00000007044a7224 */ /* 0x040fe400078e024a */
[----:B------:R-:W-:Y:S01]  /*49e0*/  @!P6 IMAD.MOV R119, RZ, RZ, -R119 ;  /* 0x000000ffff77e224 */ /* 0x000fe200078e0a77 */
[----:B------:R-:W-:Y:S01]  /*49f0*/  ISETP.GE.AND P6, PT, R15, RZ, PT ;  /* 0x000000ff0f00720c */ /* 0x000fe20003fc6270 */
[----:B------:R-:W-:Y:S02]  /*4a00*/  IMAD R78, R4, R5, R78 ;  /* 0x00000005044e7224 */ /* 0x000fe400078e024e */
        /* <DEDUP_REMOVED lines=14> */
[----:B------:R-:W-:Y:S01]  /*4af0*/  IABS R72, R13 ;  /* 0x0000000d00487213 */ /* 0x000fe20000000000 */
[----:B------:R-:W-:-:S02]  /*4b00*/  @!P2 IMAD.IADD R78, R78, 0x1, -R4 ;  /* 0x000000014e4ea824 */ /* 0x000fc400078e0a04 */
[----:B------:R-:W-:Y:S01]  /*4b10*/  @!P3 IMAD.MOV R80, RZ, RZ, -R80 ;  /* 0x000000ffff50b224 */ /* 0x000fe200078e0a50 */
[C---:B------:R-:W-:Y:S01]  /*4b20*/  ISETP.GT.U32.AND P3, PT, R4.reuse, R74, PT ;  /* 0x0000004a0400720c */ /* 0x040fe20003f64070 */
[----:B------:R-:W-:Y:S01]  /*4b30*/  IMAD.HI.U32 R7, R3, R68, RZ ;  /* 0x0000004403077227 */ /* 0x000fe200078e00ff */
[----:B------:R-:W-:-:S03]  /*4b40*/  ISETP.GT.U32.AND P2, PT, R4, R78, PT ;  /* 0x0000004e0400720c */ /* 0x000fc60003f44070 */
[----:B------:R-:W-:-:S04]  /*4b50*/  IMAD.HI.U32 R5, R3, R72, RZ ;  /* 0x0000004803057227 */ /* 0x000fc800078e00ff */
[----:B------:R-:W-:Y:S02]  /*4b60*/  VIADD R9, R0, 0x1f ;  /* 0x0000001f00097836 */ /* 0x000fe40000000000 */
[----:B------:R-:W-:Y:S02]  /*4b70*/  IMAD.MOV R7, RZ, RZ, -R7 ;  /* 0x000000ffff077224 */ /* 0x000fe400078e0a07 */
[----:B------:R-:W-:Y:S01]  /*4b80*/  IMAD.MOV R5, RZ, RZ, -R5 ;  /* 0x000000ffff057224 */ /* 0x000fe200078e0a05 */
[----:B------:R-:W-:Y:S01]  /*4b90*/  IABS R70, R9 ;  /* 0x0000000900467213 */ /* 0x000fe20000000000 */
[----:B------:R-:W-:Y:S01]  /*4ba0*/  @!P6 IMAD.IADD R76, R76, 0x1, -R4 ;  /* 0x000000014c4ce824 */ /* 0x000fe200078e0a04 */
[----:B------:R-:W-:Y:S01]  /*4bb0*/  ISETP.GE.AND P6, PT, R13, RZ, PT ;  /* 0x000000ff0d00720c */ /* 0x000fe20003fc6270 */
[C---:B------:R-:W-:Y:S02]  /*4bc0*/  IMAD R68, R4.reuse, R7, R68 ;  /* 0x0000000704447224 */ /* 0x040fe400078e0244 */
[C---:B------:R-:W-:Y:S01]  /*4bd0*/  IMAD R72, R4.reuse, R5, R72 ;  /* 0x0000000504487224 */ /* 0x040fe200078e0248 */
[----:B------:R-:W-:Y:S01]  /*4be0*/  ISETP.GT.U32.AND P4, PT, R4, R76, PT ;  /* 0x0000004c0400720c */ /* 0x000fe20003f84070 */
[----:B------:R-:W-:Y:S01]  /*4bf0*/  @!P3 IMAD.IADD R74, R74, 0x1, -R4 ;  /* 0x000000014a4ab824 */ /* 0x000fe200078e0a04 */
[----:B------:R-:W-:Y:S01]  /*4c00*/  ISETP.GT.U32.AND P3, PT, R4, R68, PT ;  /* 0x000000440400720c */ /* 0x000fe20003f64070 */
[----:B------:R-:W-:-:S02]  /*4c10*/  VIADD R15, R0, 0x1d ;  /* 0x0000001d000f7836 */ /* 0x000fc40000000000 */
[----:B------:R-:W-:-:S03]  /*4c20*/  IMAD.HI.U32 R5, R3, R70, RZ ;  /* 0x0000004603057227 */ /* 0x000fc600078e00ff */
[----:B------:R-:W-:Y:S01]  /*4c30*/  IABS R66, R15 ;  /* 0x0000000f00427213 */ /* 0x000fe20000000000 */
[----:B------:R-:W-:Y:S01]  /*4c40*/  @!P2 IMAD.IADD R78, R78, 0x1, -R4 ;  /* 0x000000014e4ea824 */ /* 0x000fe200078e0a04 */
[C---:B------:R-:W-:Y:S01]  /*4c50*/  ISETP.GT.U32.AND P2, PT, R4.reuse, R72, PT ;  /* 0x000000480400720c */ /* 0x040fe20003f44070 */
[----:B------:R-:W-:Y:S02]  /*4c60*/  IMAD.MOV R5, RZ, RZ, -R5 ;  /* 0x000000ffff057224 */ /* 0x000fe400078e0a05 */
[----:B------:R-:W-:Y:S01]  /*4c70*/  @!P1 IMAD.MOV R78, RZ, RZ, -R78 ;  /* 0x000000ffff4e9224 */ /* 0x000fe200078e0a4e */
[----:B------:R-:W-:Y:S01]  /*4c80*/  ISETP.GE.AND P1, PT, R9, RZ, PT ;  /* 0x000000ff0900720c */ /* 0x000fe20003f26270 */
[----:B------:R-:W-:Y:S02]  /*4c90*/  IMAD R70, R4, R5, R70 ;  /* 0x0000000504467224 */ /* 0x000fe400078e0246 */
[----:B------:R-:W-:Y:S02]  /*4ca0*/  VIADD R9, R0, 0x1b ;  /* 0x0000001b00097836 */ /* 0x000fe40000000000 */
[----:B------:R-:W-:-:S03]  /*4cb0*/  IMAD.HI.U32 R5, R3, R66, RZ ;  /* 0x0000004203057227 */ /* 0x000fc600078e00ff */
[----:B------:R-:W-:Y:S01]  /*4cc0*/  IABS R62, R9 ;  /* 0x00000009003e7213 */ /* 0x000fe20000000000 */
[----:B------:R-:W-:Y:S02]  /*4cd0*/  VIADD R17, R0, 0x1c ;  /* 0x0000001c00117836 */ /* 0x000fe40000000000 */
[--C-:B------:R-:W-:Y:S01]  /*4ce0*/  @!P4 IMAD.IADD R76, R76, 0x1, -R4.reuse ;  /* 0x000000014c4cc824 */ /* 0x100fe200078e0a04 */
[----:B------:R-:W-:Y:S01]  /*4cf0*/  ISETP.GT.U32.AND P4, PT, R4, R70, PT ;  /* 0x000000460400720c */ /* 0x000fe20003f84070 */
[--C-:B------:R-:W-:Y:S01]  /*4d00*/  @!P3 IMAD.IADD R68, R68, 0x1, -R4.reuse ;  /* 0x000000014444b824 */ /* 0x100fe200078e0a04 */
[----:B------:R-:W-:Y:S01]  /*4d10*/  IABS R64, R17 ;  /* 0x0000001100407213 */ /* 0x000fe20000000000 */
[----:B------:R-:W-:Y:S02]  /*4d20*/  IMAD.MOV R5, RZ, RZ, -R5 ;  /* 0x000000ffff057224 */ /* 0x000fe400078e0a05 */
[----:B------:R-:W-:Y:S02]  /*4d30*/  @!P2 IMAD.IADD R72, R72, 0x1, -R4 ;  /* 0x000000014848a824 */ /* 0x000fe400078e0a04 */
[----:B------:R-:W-:Y:S01]  /*4d40*/  @!P0 IMAD.MOV R76, RZ, RZ, -R76 ;  /* 0x000000ffff4c8224 */ /* 0x000fe200078e0a4c */
[C---:B------:R-:W-:Y:S01]  /*4d50*/  ISETP.GT.U32.AND P0, PT, R4.reuse, R68, PT ;  /* 0x000000440400720c */ /* 0x040fe20003f04070 */
[C---:B------:R-:W-:Y:S01]  /*4d60*/  IMAD R66, R4.reuse, R5, R66 ;  /* 0x0000000504427224 */ /* 0x040fe200078e0242 */
[----:B------:R-:W-:Y:S01]  /*4d70*/  ISETP.GT.U32.AND P2, PT, R4, R72, PT ;  /* 0x000000480400720c */ /* 0x000fe20003f44070 */
[----:B------:R-:W-:-:S04]  /*4d80*/  IMAD.HI.U32 R5, R3, R62, RZ ;  /* 0x0000003e03057227 */ /* 0x000fc800078e00ff */
        /* <DEDUP_REMOVED lines=8> */
[--C-:B------:R-:W-:Y:S01]  /*4e10*/  @!P2 IMAD.IADD R72, R72, 0x1, -R4.reuse ;  /* 0x000000014848a824 */ /* 0x100fe200078e0a04 */
[----:B------:R-:W-:Y:S01]  /*4e20*/  ISETP.GE.AND P2, PT, R11, RZ, PT ;  /* 0x000000ff0b00720c */ /* 0x000fe20003f46270 */
[----:B------:R-:W-:Y:S01]  /*4e30*/  @!P4 IMAD.IADD R70, R70, 0x1, -R4 ;  /* 0x000000014646c824 */ /* 0x000fe200078e0a04 */
[C---:B------:R-:W-:Y:S01]  /*4e40*/  ISETP.GT.U32.AND P4, PT, R4.reuse, R66, PT ;  /* 0x000000420400720c */ /* 0x040fe20003f84070 */
[----:B------:R-:W-:Y:S01]  /*4e50*/  @!P5 IMAD.MOV R74, RZ, RZ, -R74 ;  /* 0x000000ffff4ad224 */ /* 0x000fe200078e0a4a */
[----:B------:R-:W-:Y:S01]  /*4e60*/  IABS R60, R7 ;  /* 0x00000007003c7213 */ /* 0x000fe20000000000 */
[----:B------:R-:W-:Y:S01]  /*4e70*/  @!P6 IMAD.MOV R72, RZ, RZ, -R72 ;  /* 0x000000ffff48e224 */ /* 0x000fe200078e0a48 */
[----:B------:R-:W-:Y:S01]  /*4e80*/  ISETP.GT.U32.AND P3, PT, R4, R70, PT ;  /* 0x000000460400720c */ /* 0x000fe20003f64070 */
[----:B------:R-:W-:Y:S01]  /*4e90*/  VIADD R11, R0, 0x16 ;  /* 0x00000016000b7836 */ /* 0x000fe20000000000 */
[----:B------:R-:W-:Y:S01]  /*4ea0*/  ISETP.GT.U32.AND P5, PT, R4, R64, PT ;  /* 0x000000400400720c */ /* 0x000fe20003fa4070 */
[----:B------:R-:W-:-:S03]  /*4eb0*/  IMAD.HI.U32 R5, R3, R60, RZ ;  /* 0x0000003c03057227 */ /* 0x000fc600078e00ff */
[----:B------:R-:W-:Y:S01]  /*4ec0*/  IABS R168, R11 ;  /* 0x0000000b00a87213 */ /* 0x000fe20000000000 */
[--C-:B------:R-:W-:Y:S02]  /*4ed0*/  @!P0 IMAD.IADD R62, R62, 0x1, -R4.reuse ;  /* 0x000000013e3e8824 */ /* 0x100fe400078e0a04 */
[----:B------:R-:W-:Y:S02]  /*4ee0*/  IMAD.MOV R5, RZ, RZ, -R5 ;  /* 0x000000ffff057224 */ /* 0x000fe400078e0a05 */
[----:B------:R-:W-:Y:S01]  /*4ef0*/  @!P4 IMAD.IADD R66, R66, 0x1, -R4 ;  /* 0x000000014242c824 */ /* 0x000fe200078e0a04 */
[----:B------:R-:W-:Y:S01]  /*4f00*/  ISETP.GE.AND P4, PT, R15, RZ, PT ;  /* 0x000000ff0f00720c */ /* 0x000fe20003f86270 */
[----:B------:R-:W-:Y:S01]  /*4f10*/  @!P2 IMAD.MOV R68, RZ, RZ, -R68 ;  /* 0x000000ffff44a224 */ /* 0x000fe200078e0a44 */
[C---:B------:R-:W-:Y:S01]  /*4f20*/  ISETP.GT.U32.AND P2, PT, R4.reuse, R62, PT ;  /* 0x0000003e0400720c */ /* 0x040fe20003f44070 */
[C---:B------:R-:W-:Y:S01]  /*4f30*/  IMAD R60, R4.reuse, R5, R60 ;  /* 0x00000005043c7224 */ /* 0x040fe200078e023c */
[----:B------:R-:W-:Y:S01]  /*4f40*/  ISETP.GT.U32.AND P6, PT, R4, R66, PT ;  /* 0x000000420400720c */ /* 0x000fe20003fc4070 */
[----:B------:R-:W-:-:S02]  /*4f50*/  VIADD R5, R0, 0x19 ;  /* 0x0000001900057836 */ /* 0x000fc40000000000 */
[--C-:B------:R-:W-:Y:S01]  /*4f60*/  @!P3 IMAD.IADD R70, R70, 0x1, -R4.reuse ;  /* 0x000000014646b824 */ /* 0x100fe200078e0a04 */
[----:B------:R-:W-:Y:S01]  /*4f70*/  ISETP.GE.AND P3, PT, R17, RZ, PT ;  /* 0x000000ff1100720c */ /* 0x000fe20003f66270 */
[----:B------:R-:W-:Y:S01]  /*4f80*/  @!P5 IMAD.IADD R64, R64, 0x1, -R4 ;  /* 0x000000014040d824 */ /* 0x000fe200078e0a04 */
[----:B------:R-:W-:Y:S01]  /*4f90*/  IABS R58, R5 ;  /* 0x00000005003a7213 */ /* 0x000fe20000000000 */
[----:B------:R-:W-:Y:S01]  /*4fa0*/  @!P1 IMAD.MOV R70, RZ, RZ, -R70 ;  /* 0x000000ffff469224 */ /* 0x000fe200078e0a46 */
[----:B------:R-:W-:Y:S01]  /*4fb0*/  ISETP.GE.AND P1, PT, R9, RZ, PT ;  /* 0x000000ff0900720c */ /* 0x000fe20003f26270 */
[----:B------:R-:W-:Y:S01]  /*4fc0*/  VIADD R9, R0, 0x17 ;  /* 0x0000001700097836 */ /* 0x000fe20000000000 */
[----:B------:R-:W-:Y:S01]  /*4fd0*/  ISETP.GT.U32.AND P5, PT, R4, R64, PT ;  /* 0x000000400400720c */ /* 0x000fe20003fa4070 */
[----:B------:R-:W-:Y:S01]  /*4fe0*/  @!P2 IMAD.IADD R62, R62, 0x1, -R4 ;  /* 0x000000013e3ea824 */ /* 0x000fe200078e0a04 */
[----:B------:R-:W-:Y:S01]  /*4ff0*/  ISETP.GE.AND P0, PT, R5, RZ, PT ;  /* 0x000000ff0500720c */ /* 0x000fe20003f06270 */
[----:B------:R-:W-:Y:S01]  /*5000*/  IMAD.HI.U32 R5, R3, R58, RZ ;  /* 0x0000003a03057227 */ /* 0x000fe200078e00ff */
[----:B------:R-:W-:-:S02]  /*5010*/  ISETP.GE.AND P2, PT, R11, RZ, PT ;  /* 0x000000ff0b00720c */ /* 0x000fc40003f46270 */
[----:B------:R-:W-:Y:S01]  /*5020*/  IABS R54, R9 ;  /* 0x0000000900367213 */ /* 0x000fe20000000000 */
[----:B------:R-:W-:Y:S02]  /*5030*/  IMAD.MOV R11, RZ, RZ, -R5 ;  /* 0x000000ffff0b7224 */ /* 0x000fe400078e0a05 */
[----:B------:R-:W-:Y:S01]  /*5040*/  @!P6 IMAD.IADD R66, R66, 0x1, -R4 ;  /* 0x000000014242e824 */ /* 0x000fe200078e0a04 */
[----:B------:R-:W-:Y:S01]  /*5050*/  ISETP.GE.AND P6, PT, R7, RZ, PT ;  /* 0x000000ff0700720c */ /* 0x000fe20003fc6270 */
[----:B------:R-:W-:Y:S02]  /*5060*/  VIADD R7, R0, 0x18 ;  /* 0x0000001800077836 */ /* 0x000fe40000000000 */
[C---:B------:R-:W-:Y:S02]  /*5070*/  IMAD R58, R4.reuse, R11, R58 ;  /* 0x0000000b043a7224 */ /* 0x040fe400078e023a */
[----:B------:R-:W-:Y:S01]  /*5080*/  @!P4 IMAD.MOV R66, RZ, RZ, -R66 ;  /* 0x000000ffff42c224 */ /* 0x000fe200078e0a42 */
[----:B------:R-:W-:Y:S01]  /*5090*/  ISETP.GT.U32.AND P4, PT, R4, R60, PT ;  /* 0x0000003c0400720c */ /* 0x000fe20003f84070 */
[----:B------:R-:W-:Y:S01]  /*50a0*/  @!P5 IMAD.IADD R64, R64, 0x1, -R4 ;  /* 0x000000014040d824 */ /* 0x000fe200078e0a04 */
[----:B------:R-:W-:Y:S01]  /*50b0*/  ISETP.GE.AND P5, PT, R7, RZ, PT ;  /* 0x000000ff0700720c */ /* 0x000fe20003fa6270 */
[----:B------:R-:W-:Y:S01]  /*50c0*/  @!P1 IMAD.MOV R62, RZ, RZ, -R62 ;  /* 0x000000ffff3e9224 */ /* 0x000fe200078e0a3e */
[----:B------:R-:W-:Y:S01]  /*50d0*/  IABS R56, R7 ;  /* 0x0000000700387213 */ /* 0x000fe20000000000 */
[----:B------:R-:W-:Y:S01]  /*50e0*/  IMAD.HI.U32 R7, R3, R54, RZ ;  /* 0x0000003603077227 */ /* 0x000fe200078e00ff */
[----:B------:R-:W-:-:S03]  /*50f0*/  ISETP.GT.U32.AND P1, PT, R4, R58, PT ;  /* 0x0000003a0400720c */ /* 0x000fc60003f24070 */
[----:B------:R-:W-:Y:S02]  /*5100*/  IMAD.MOV R7, RZ, RZ, -R7 ;  /* 0x000000ffff077224 */ /* 0x000fe400078e0a07 */
[----:B------:R-:W-:-:S04]  /*5110*/  IMAD.HI.U32 R5, R3, R56, RZ ;  /* 0x0000003803057227 */ /* 0x000fc800078e00ff */
[----:B------:R-:W-:Y:S02]  /*5120*/  IMAD R54, R4, R7, R54 ;  /* 0x0000000704367224 */ /* 0x000fe400078e0236 */
[--C-:B------:R-:W-:Y:S02]  /*5130*/  @!P4 IMAD.IADD R60, R60, 0x1, -R4.reuse ;  /* 0x000000013c3cc824 */ /* 0x100fe400078e0a04 */
[----:B------:R-:W-:Y:S01]  /*5140*/  @!P1 IMAD.IADD R58, R58, 0x1, -R4 ;  /* 0x000000013a3a9824 */ /* 0x000fe200078e0a04 */
[----:B------:R-:W-:Y:S01]  /*5150*/  ISETP.GT.U32.AND P1, PT, R4, R54, PT ;  /* 0x000000360400720c */ /* 0x000fe20003f24070 */
[----:B------:R-:W-:Y:S01]  /*5160*/  VIADD R13, R0, 0x15 ;  /* 0x00000015000d7836 */ /* 0x000fe20000000000 */
[C---:B------:R-:W-:Y:S01]  /*5170*/  ISETP.GT.U32.AND P4, PT, R4.reuse, R60, PT ;  /* 0x0000003c0400720c */ /* 0x040fe20003f84070 */
[----:B------:R-:W-:Y:S02]  /*5180*/  IMAD.MOV R5, RZ, RZ, -R5 ;  /* 0x000000ffff057224 */ /* 0x000fe400078e0a05 */
[----:B------:R-:W-:Y:S01]  /*5190*/  @!P3 IMAD.MOV R64, RZ, RZ, -R64 ;  /* 0x000000ffff40b224 */ /* 0x000fe200078e0a40 */
[----:B------:R-:W-:Y:S01]  /*51a0*/  IABS R48, R13 ;  /* 0x0000000d00307213 */ /* 0x000fe20000000000 */
[----:B------:R-:W-:Y:S01]  /*51b0*/  IMAD R56, R4, R5, R56 ;  /* 0x0000000504387224 */ /* 0x000fe200078e0238 */
[----:B------:R-:W-:Y:S01]  /*51c0*/  ISETP.GE.AND P3, PT, R9, RZ, PT ;  /* 0x000000ff0900720c */ /* 0x000fe20003f66270 */
[----:B------:R-:W-:-:S04]  /*51d0*/  IMAD.HI.U32 R9, R3, R168, RZ ;  /* 0x000000a803097227 */ /* 0x000fc800078e00ff */
[--C-:B------:R-:W-:Y:S02]  /*51e0*/  @!P1 IMAD.IADD R54, R54, 0x1, -R4.reuse ;  /* 0x0000000136369824 */ /* 0x100fe400078e0a04 */
[----:B------:R-:W-:Y:S01]  /*51f0*/  @!P4 IMAD.IADD R60, R60, 0x1, -R4 ;  /* 0x000000013c3cc824 */ /* 0x000fe200078e0a04 */
[C---:B------:R-:W-:Y:S01]  /*5200*/  ISETP.GT.U32.AND P4, PT, R4.reuse, R56, PT ;  /* 0x000000380400720c */ /* 0x040fe20003f84070 */
[----:B------:R-:W-:Y:S01]  /*5210*/  IMAD.HI.U32 R5, R3, R48, RZ ;  /* 0x0000003003057227 */ /* 0x000fe200078e00ff */
[----:B------:R-:W-:-:S03]  /*5220*/  ISETP.GT.U32.AND P1, PT, R4, R54, PT ;  /* 0x000000360400720c */ /* 0x000fc60003f24070 */
[----:B------:R-:W-:Y:S01]  /*5230*/  @!P6 IMAD.MOV R60, RZ, RZ, -R60 ;  /* 0x000000ffff3ce224 */ /* 0x000fe200078e0a3c */
[----:B------:R-:W-:Y:S01]  /*5240*/  ISETP.GT.U32.AND P6, PT, R4, R58, PT ;  /* 0x0000003a0400720c */ /* 0x000fe20003fc4070 */
[C---:B------:R-:W-:Y:S02]  /*5250*/  VIADD R17, R0.reuse, 0x13 ;  /* 0x0000001300117836 */ /* 0x040fe40000000000 */
[----:B------:R-:W-:Y:S02]  /*5260*/  IMAD.MOV R5, RZ, RZ, -R5 ;  /* 0x000000ffff057224 */ /* 0x000fe400078e0a05 */
[----:B------:R-:W-:Y:S01]  /*5270*/  IMAD.MOV R9, RZ, RZ, -R9 ;  /* 0x000000ffff097224 */ /* 0x000fe200078e0a09 */
[----:B------:R-:W-:Y:S01]  /*5280*/  IABS R46, R17 ;  /* 0x00000011002e7213 */ /* 0x000fe20000000000 */
[----:B------:R-:W-:Y:S02]  /*5290*/  VIADD R15, R0, 0x14 ;  /* 0x00000014000f7836 */ /* 0x000fe40000000000 */
[----:B------:R-:W-:-:S02]  /*52a0*/  IMAD R48, R4, R5, R48 ;  /* 0x0000000504307224 */ /* 0x000fc400078e0230 */
[----:B------:R-:W-:Y:S01]  /*52b0*/  IMAD R168, R4, R9, R168 ;  /* 0x0000000904a87224 */ /* 0x000fe200078e02a8 */
[----:B------:R-:W-:Y:S01]  /*52c0*/  IABS R44, R15 ;  /* 0x0000000f002c7213 */ /* 0x000fe20000000000 */
[--C-:B------:R-:W-:Y:S01]  /*52d0*/  @!P1 IMAD.IADD R54, R54, 0x1, -R4.reuse ;  /* 0x0000000136369824 */ /* 0x100fe200078e0a04 */
[----:B------:R-:W-:Y:S01]  /*52e0*/  ISETP.GT.U32.AND P1, PT, R4, R48, PT ;  /* 0x000000300400720c */ /* 0x000fe20003f24070 */
[----:B------:R-:W-:Y:S02]  /*52f0*/  @!P4 IMAD.IADD R56, R56, 0x1, -R4 ;  /* 0x000000013838c824 */ /* 0x000fe400078e0a04 */
[----:B------:R-:W-:-:S03]  /*5300*/  IMAD.HI.U32 R9, R3, R46, RZ ;  /* 0x0000002e03097227 */ /* 0x000fc600078e00ff */
[----:B------:R-:W-:Y:S01]  /*5310*/  ISETP.GT.U32.AND P4, PT, R4, R56, PT ;  /* 0x000000380400720c */ /* 0x000fe20003f84070 */
[----:B------:R-:W-:Y:S01]  /*5320*/  @!P6 IMAD.IADD R58, R58, 0x1, -R4 ;  /* 0x000000013a3ae824 */ /* 0x000fe200078e0a04 */
[----:B------:R-:W-:Y:S01]  /*5330*/  ISETP.GT.U32.AND P6, PT, R4, R168, PT ;  /* 0x000000a80400720c */ /* 0x000fe20003fc4070 */
[----:B------:R-:W-:-:S04]  /*5340*/  IMAD.HI.U32 R7, R3, R44, RZ ;  /* 0x0000002c03077227 */ /* 0x000fc800078e00ff */
[----:B------:R-:W-:Y:S02]  /*5350*/  IMAD.MOV R9, RZ, RZ, -R9 ;  /* 0x000000ffff097224 */ /* 0x000fe400078e0a09 */
[----:B------:R-:W-:Y:S02]  /*5360*/  IMAD.MOV R7, RZ, RZ, -R7 ;  /* 0x000000ffff077224 */ /* 0x000fe400078e0a07 */
[----:B------:R-:W-:Y:S02]  /*5370*/  IMAD R46, R4, R9, R46 ;  /* 0x00000009042e7224 */ /* 0x000fe400078e022e */
[----:B------:R-:W-:Y:S02]  /*5380*/  VIADD R19, R0, 0x12 ;  /* 0x0000001200137836 */ /* 0x000fe40000000000 */
[----:B------:R-:W-:Y:S02]  /*5390*/  IMAD R44, R4, R7, R44 ;  /* 0x00000007042c7224 */ /* 0x000fe400078e022c */
[--C-:B------:R-:W-:Y:S01]  /*53a0*/  @!P1 IMAD.IADD R48, R48, 0x1, -R4.reuse ;  /* 0x0000000130309824 */ /* 0x100fe200078e0a04 */
[----:B------:R-:W-:Y:S01]  /*53b0*/  ISETP.GT.U32.AND P1, PT, R4, R46, PT ;  /* 0x0000002e0400720c */ /* 0x000fe20003f24070 */
[--C-:B------:R-:W-:Y:S01]  /*53c0*/  @!P6 IMAD.IADD R168, R168, 0x1, -R4.reuse ;  /* 0x00000001a8a8e824 */ /* 0x100fe200078e0a04 */
[----:B------:R-:W-:Y:S01]  /*53d0*/  IABS R166, R19 ;  /* 0x0000001300a67213 */ /* 0x000fe20000000000 */
[----:B------:R-:W-:Y:S01]  /*53e0*/  @!P4 IMAD.IADD R56, R56, 0x1, -R4 ;  /* 0x000000013838c824 */ /* 0x000fe200078e0a04 */
[----:B------:R-:W-:Y:S01]  /*53f0*/  ISETP.GT.U32.AND P6, PT, R4, R44, PT ;  /* 0x0000002c0400720c */ /* 0x000fe20003fc4070 */
[----:B------:R-:W-:Y:S01]  /*5400*/  IMAD.HI.U32 R7, R3, R162, RZ ;  /* 0x000000a203077227 */ /* 0x000fe200078e00ff */
[----:B------:R-:W-:-:S03]  /*5410*/  ISETP.GE.AND P4, PT, R13, RZ, PT ;  /* 0x000000ff0d00720c */ /* 0x000fc60003f86270 */
[----:B------:R-:W-:-:S04]  /*5420*/  IMAD.HI.U32 R11, R3, R166, RZ ;  /* 0x000000a6030b7227 */ /* 0x000fc800078e00ff */
[----:B------:R-:W-:Y:S02]  /*5430*/  VIADD R13, R0, 0x11 ;  /* 0x00000011000d7836 */ /* 0x000fe40000000000 */
[----:B------:R-:W-:Y:S02]  /*5440*/  IMAD.MOV R11, RZ, RZ, -R11 ;  /* 0x000000ffff0b7224 */ /* 0x000fe400078e0a0b */
[----:B------:R-:W-:Y:S01]  /*5450*/  @!P1 IMAD.IADD R46, R46, 0x1, -R4 ;  /* 0x000000012e2e9824 */ /* 0x000fe200078e0a04 */
[----:B------:R-:W-:Y:S01]  /*5460*/  IABS R164, R13 ;  /* 0x0000000d00a47213 */ /* 0x000fe20000000000 */
[C---:B------:R-:W-:Y:S01]  /*5470*/  IMAD R166, R4.reuse, R11, R166 ;  /* 0x0000000b04a67224 */ /* 0x040fe200078e02a6 */
[----:B------:R-:W-:Y:S01]  /*5480*/  ISETP.GT.U32.AND P1, PT, R4, R48, PT ;  /* 0x000000300400720c */ /* 0x000fe20003f24070 */
[----:B------:R-:W-:Y:S02]  /*5490*/  @!P6 IMAD.IADD R44, R44, 0x1, -R4 ;  /* 0x000000012c2ce824 */ /* 0x000fe400078e0a04 */
[----:B------:R-:W-:Y:S01]  /*54a0*/  @!P0 IMAD.MOV R58, RZ, RZ, -R58 ;  /* 0x000000ffff3a8224 */ /* 0x000fe200078e0a3a */
[C---:B------:R-:W-:Y:S01]  /*54b0*/  ISETP.GT.U32.AND P0, PT, R4.reuse, R168, PT ;  /* 0x000000a80400720c */ /* 0x040fe20003f04070 */
[----:B------:R-:W-:Y:S01]  /*54c0*/  IMAD.HI.U32 R5, R3, R164, RZ ;  /* 0x000000a403057227 */ /* 0x000fe200078e00ff */
[----:B------:R-:W-:-:S03]  /*54d0*/  ISETP.GT.U32.AND P6, PT, R4, R166, PT ;  /* 0x000000a60400720c */ /* 0x000fc60003fc4070 */
[----:B------:R-:W-:Y:S02]  /*54e0*/  IMAD.MOV R7, RZ, RZ, -R7 ;  /* 0x000000ffff077224 */ /* 0x000fe400078e0a07 */
[----:B------:R-:W-:Y:S01]  /*54f0*/  @!P5 IMAD.MOV R56, RZ, RZ, -R56 ;  /* 0x000000ffff38d224 */ /* 0x000fe200078e0a38 */
[----:B------:R-:W-:Y:S01]  /*5500*/  ISETP.GT.U32.AND P5, PT, R4, R44, PT ;  /* 0x0000002c0400720c */ /* 0x000fe20003fa4070 */
[----:B------:R-:W-:-:S04]  /*5510*/  IMAD.HI.U32 R9, R3, R160, RZ ;  /* 0x000000a003097227 */ /* 0x000fc800078e00ff */
[----:B------:R-:W-:Y:S02]  /*5520*/  IMAD.MOV R5, RZ, RZ, -R5 ;  /* 0x000000ffff057224 */ /* 0x000fe400078e0a05 */
[C---:B------:R-:W-:Y:S02]  /*5530*/  IMAD R162, R4.reuse, R7, R162 ;  /* 0x0000000704a27224 */ /* 0x040fe400078e02a2 */
[----:B------:R-:W-:Y:S02]  /*5540*/  IMAD.MOV R9, RZ, RZ, -R9 ;  /* 0x000000ffff097224 */ /* 0x000fe400078e0a09 */
[----:B------:R-:W-:Y:S02]  /*5550*/  IMAD R164, R4, R5, R164 ;  /* 0x0000000504a47224 */ /* 0x000fe400078e02a4 */
[----:B------:R-:W-:Y:S01]  /*5560*/  @!P1 IMAD.IADD R48, R48, 0x1, -R4 ;  /* 0x0000000130309824 */ /* 0x000fe200078e0a04 */
[C---:B------:R-:W-:Y:S01]  /*5570*/  ISETP.GT.U32.AND P1, PT, R4.reuse, R162, PT ;  /* 0x000000a20400720c */ /* 0x040fe20003f24070 */
[----:B------:R-:W-:-:S02]  /*5580*/  IMAD R160, R4, R9, R160 ;  /* 0x0000000904a07224 */ /* 0x000fc400078e02a0 */
[--C-:B------:R-:W-:Y:S01]  /*5590*/  @!P0 IMAD.IADD R168, R168, 0x1, -R4.reuse ;  /* 0x00000001a8a88824 */ /* 0x100fe200078e0a04 */
[----:B------:R-:W-:Y:S01]  /*55a0*/  ISETP.GT.U32.AND P0, PT, R4, R164, PT ;  /* 0x000000a40400720c */ /* 0x000fe20003f04070 */
[--C-:B------:R-:W-:Y:S01]  /*55b0*/  @!P6 IMAD.IADD R166, R166, 0x1, -R4.reuse ;  /* 0x00000001a6a6e824 */ /* 0x100fe200078e0a04 */
[----:B------:R-:W-:Y:S01]  /*55c0*/  ISETP.GT.U32.AND P6, PT, R4, R46, PT ;  /* 0x0000002e0400720c */ /* 0x000fe20003fc4070 */
[----:B------:R-:W-:Y:S01]  /*55d0*/  @!P5 IMAD.IADD R44, R44, 0x1, -R4 ;  /* 0x000000012c2cd824 */ /* 0x000fe200078e0a04 */
[C---:B------:R-:W-:Y:S01]  /*55e0*/  ISETP.GT.U32.AND P5, PT, R4.reuse, R160, PT ;  /* 0x000000a00400720c */ /* 0x040fe20003fa4070 */
[----:B------:R-:W-:Y:S01]  /*55f0*/  @!P3 IMAD.MOV R54, RZ, RZ, -R54 ;  /* 0x000000ffff36b224 */ /* 0x000fe200078e0a36 */
[----:B------:R-:W-:Y:S01]  /*5600*/  ISETP.GT.U32.AND P3, PT, R4, R166, PT ;  /* 0x000000a60400720c */ /* 0x000fe20003f64070 */
[----:B------:R-:W-:Y:S02]  /*5610*/  VIADD R7, R0, 0xd ;  /* 0x0000000d00077836 */ /* 0x000fe40000000000 */
[----:B------:R-:W-:Y:S01]  /*5620*/  @!P1 IMAD.IADD R162, R162, 0x1, -R4 ;  /* 0x00000001a2a29824 */ /* 0x000fe200078e0a04 */
[----:B------:R-:W-:Y:S01]  /*5630*/  ISETP.GE.AND P1, PT, R19, RZ, PT ;  /* 0x000000ff1300720c */ /* 0x000fe20003f26270 */
[----:B------:R-:W-:Y:S01]  /*5640*/  IMAD.HI.U32 R11, R3, R158, RZ ;  /* 0x0000009e030b7227 */ /* 0x000fe200078e00ff */
[----:B------:R-:W-:-:S03]  /*5650*/  IABS R156, R7 ;  /* 0x00000007009c7213 */ /* 0x000fc60000000000 */
[--C-:B------:R-:W-:Y:S01]  /*5660*/  @!P0 IMAD.IADD R164, R164, 0x1, -R4.reuse ;  /* 0x00000001a4a48824 */ /* 0x100fe200078e0a04 */
[----:B------:R-:W-:Y:S01]  /*5670*/  ISETP.GE.AND P0, PT, R17, RZ, PT ;  /* 0x000000ff1100720c */ /* 0x000fe20003f06270 */
[----:B------:R-:W-:Y:S02]  /*5680*/  IMAD.MOV R11, RZ, RZ, -R11 ;  /* 0x000000ffff0b7224 */ /* 0x000fe400078e0a0b */
[----:B------:R-:W-:Y:S02]  /*5690*/  VIADD R9, R0, 0xc ;  /* 0x0000000c00097836 */ /* 0x000fe40000000000 */
[----:B------:R-:W-:Y:S01]  /*56a0*/  @!P5 IMAD.IADD R160, R160, 0x1, -R4 ;  /* 0x00000001a0a0d824 */ /* 0x000fe200078e0a04 */
[----:B------:R-:W-:Y:S01]  /*56b0*/  ISETP.GE.AND P5, PT, R13, RZ, PT ;  /* 0x000000ff0d00720c */ /* 0x000fe20003fa6270 */
[----:B------:R-:W-:Y:S01]  /*56c0*/  @!P2 IMAD.MOV R168, RZ, RZ, -R168 ;  /* 0x000000ffffa8a224 */ /* 0x000fe200078e0aa8 */
[----:B------:R-:W-:Y:S01]  /*56d0*/  ISETP.GT.U32.AND P2, PT, R4, R164, PT ;  /* 0x000000a40400720c */ /* 0x000fe20003f44070 */
[----:B------:R-:W-:Y:S01]  /*56e0*/  IMAD.HI.U32 R5, R3, R156, RZ ;  /* 0x0000009c03057227 */ /* 0x000fe200078e00ff */
[----:B------:R-:W-:-:S03]  /*56f0*/  IABS R152, R9 ;  /* 0x0000000900987213 */ /* 0x000fc60000000000 */
[----:B------:R-:W-:Y:S02]  /*5700*/  IMAD R158, R4, R11, R158 ;  /* 0x0000000b049e7224 */ /* 0x000fe400078e029e */
[----:B------:R-:W-:Y:S02]  /*5710*/  @!P3 IMAD.IADD R166, R166, 0x1, -R4 ;  /* 0x00000001a6a6b824 */ /* 0x000fe400078e0a04 */
[----:B------:R-:W-:Y:S01]  /*5720*/  @!P4 IMAD.MOV R48, RZ, RZ, -R48 ;  /* 0x000000ffff30c224 */ /* 0x000fe200078e0a30 */
[C---:B------:R-:W-:Y:S01]  /*5730*/  ISETP.GT.U32.AND P4, PT, R4.reuse, R160, PT ;  /* 0x000000a00400720c */ /* 0x040fe20003f84070 */
[----:B------:R-:W-:Y:S01]  /*5740*/  IMAD.MOV R5, RZ, RZ, -R5 ;  /* 0x000000ffff057224 */ /* 0x000fe200078e0a05 */
[C---:B------:R-:W-:Y:S01]  /*5750*/  ISETP.GT.U32.AND P3, PT, R4.reuse, R158, PT ;  /* 0x0000009e0400720c */ /* 0x040fe20003f64070 */
[----:B------:R-:W-:Y:S01]  /*5760*/  @!P1 IMAD.MOV R166, RZ, RZ, -R166 ;  /* 0x000000ffffa69224 */ /* 0x000fe200078e0aa6 */
[----:B------:R-:W-:Y:S01]  /*5770*/  ISETP.GE.AND P1, PT, R25, RZ, PT ;  /* 0x000000ff1900720c */ /* 0x000fe20003f26270 */
[----:B------:R-:W-:-:S02]  /*5780*/  IMAD R156, R4, R5, R156 ;  /* 0x00000005049c7224 */ /* 0x000fc400078e029c */
[----:B------:R-:W-:-:S04]  /*5790*/  IMAD.HI.U32 R5, R3, R152, RZ ;  /* 0x0000009803057227 */ /* 0x000fc800078e00ff */
[--C-:B------:R-:W-:Y:S01]  /*57a0*/  @!P2 IMAD.IADD R164, R164, 0x1, -R4.reuse ;  /* 0x00000001a4a4a824 */ /* 0x100fe200078e0a04 */
[----:B------:R-:W-:Y:S01]  /*57b0*/  ISETP.GT.U32.AND P2, PT, R4, R156, PT ;  /* 0x0000009c0400720c */ /* 0x000fe20003f44070 */
[----:B------:R-:W-:Y:S02]  /*57c0*/  IMAD.MOV R5, RZ, RZ, -R5 ;  /* 0x000000ffff057224 */ /* 0x000fe400078e0a05 */
[----:B------:R-:W-:Y:S01]  /*57d0*/  @!P4 IMAD.IADD R160, R160, 0x1, -R4 ;  /* 0x00000001a0a0c824 */ /* 0x000fe200078e0a04 */
[----:B------:R-:W-:Y:S01]  /*57e0*/  ISETP.GE.AND P4, PT, R7, RZ, PT ;  /* 0x000000ff0700720c */ /* 0x000fe20003f86270 */
[----:B------:R-:W-:Y:S02]  /*57f0*/  IMAD R152, R4, R5, R152 ;  /* 0x0000000504987224 */ /* 0x000fe400078e0298 */
[--C-:B------:R-:W-:Y:S01]  /*5800*/  @!P6 IMAD.IADD R46, R46, 0x1, -R4.reuse ;  /* 0x000000012e2ee824 */ /* 0x100fe200078e0a04 */
[----:B------:R-:W-:Y:S01]  /*5810*/  ISETP.GE.AND P6, PT, R15, RZ, PT ;  /* 0x000000ff0f00720c */ /* 0x000fe20003fc6270 */
[----:B------:R-:W-:Y:S01]  /*5820*/  @!P3 IMAD.IADD R158, R158, 0x1, -R4 ;  /* 0x000000019e9eb824 */ /* 0x000fe200078e0a04 */
[C---:B------:R-:W-:Y:S01]  /*5830*/  ISETP.GT.U32.AND P3, PT, R4.reuse, R162, PT ;  /* 0x000000a20400720c */ /* 0x040fe20003f64070 */
[----:B------:R-:W-:Y:S01]  /*5840*/  @!P1 IMAD.MOV R160, RZ, RZ, -R160 ;  /* 0x000000ffffa09224 */ /* 0x000fe200078e0aa0 */
[----:B------:R-:W-:Y:S01]  /*5850*/  ISETP.GT.U32.AND P1, PT, R4, R152, PT ;  /* 0x000000980400720c */ /* 0x000fe20003f24070 */
[----:B------:R-:W-:Y:S01]  /*5860*/  @!P0 IMAD.MOV R46, RZ, RZ, -R46 ;  /* 0x000000ffff2e8224 */ /* 0x000fe200078e0a2e */
[----:B------:R-:W-:Y:S01]  /*5870*/  ISETP.GE.AND P0, PT, R24, RZ, PT ;  /* 0x000000ff1800720c */ /* 0x000fe20003f06270 */
[----:B------:R-:W-:-:S02]  /*5880*/  VIADD R5, R0, 0xb ;  /* 0x0000000b00057836 */ /* 0x000fc40000000000 */
[----:B------:R-:W-:Y:S02]  /*5890*/  @!P2 IMAD.IADD R156, R156, 0x1, -R4 ;  /* 0x000000019c9ca824 */ /* 0x000fe400078e0a04 */
        /* <DEDUP_REMOVED lines=8> */
[----:B------:R-:W-:Y:S01]  /*5920*/  IMAD.HI.U32 R5, R3, R154, RZ ;  /* 0x0000009a03057227 */ /* 0x000fe200078e00ff */
[----:B------:R-:W-:-:S02]  /*5930*/  ISETP.GE.AND P3, PT, R26, RZ, PT ;  /* 0x000000ff1a00720c */ /* 0x000fc40003f66270 */
[C---:B------:R-:W-:Y:S01]  /*5940*/  ISETP.GT.U32.AND P1, PT, R4.reuse, R152, PT ;  /* 0x000000980400720c */ /* 0x040fe20003f24070 */
[----:B------:R-:W-:Y:S01]  /*5950*/  @!P6 IMAD.MOV R44, RZ, RZ, -R44 ;  /* 0x000000ffff2ce224 */ /* 0x000fe200078e0a2c */
[----:B------:R-:W-:Y:S01]  /*5960*/  ISETP.GT.U32.AND P6, PT, R4, R158, PT ;  /* 0x0000009e0400720c */ /* 0x000fe20003fc4070 */
[----:B------:R-:W-:Y:S01]  /*5970*/  @!P0 IMAD.MOV R162, RZ, RZ, -R162 ;  /* 0x000000ffffa28224 */ /* 0x000fe200078e0aa2 */
[----:B------:R-:W-:Y:S01]  /*5980*/  ISETP.GE.AND P0, PT, R7, RZ, PT ;  /* 0x000000ff0700720c */ /* 0x000fe20003f06270 */
[----:B------:R-:W-:-:S04]  /*5990*/  IMAD.HI.U32 R7, R3, R116, RZ ;  /* 0x0000007403077227 */ /* 0x000fc800078e00ff */
[----:B------:R-:W-:Y:S02]  /*59a0*/  IMAD.MOV R5, RZ, RZ, -R5 ;  /* 0x000000ffff057224 */ /* 0x000fe400078e0a05 */
[----:B------:R-:W-:Y:S02]  /*59b0*/  @!P5 IMAD.IADD R156, R156, 0x1, -R4 ;  /* 0x000000019c9cd824 */ /* 0x000fe400078e0a04 */
[----:B------:R-:W-:Y:S02]  /*59c0*/  IMAD.MOV R7, RZ, RZ, -R7 ;  /* 0x000000ffff077224 */ /* 0x000fe400078e0a07 */
[C---:B------:R-:W-:Y:S02]  /*59d0*/  IMAD R154, R4.reuse, R5, R154 ;  /* 0x00000005049a7224 */ /* 0x040fe400078e029a */
[C---:B------:R-:W-:Y:S02]  /*59e0*/  IMAD R116, R4.reuse, R7, R116 ;  /* 0x0000000704747224 */ /* 0x040fe400078e0274 */
[----:B------:R-:W-:Y:S01]  /*59f0*/  @!P4 IMAD.MOV R156, RZ, RZ, -R156 ;  /* 0x000000ffff9cc224 */ /* 0x000fe200078e0a9c */
[----:B------:R-:W-:Y:S01]  /*5a00*/  ISETP.GT.U32.AND P4, PT, R4, R154, PT ;  /* 0x0000009a0400720c */ /* 0x000fe20003f84070 */
[--C-:B------:R-:W-:Y:S01]  /*5a10*/  @!P6 IMAD.IADD R158, R158, 0x1, -R4.reuse ;  /* 0x000000019e9ee824 */ /* 0x100fe200078e0a04 */
[----:B------:R-:W-:Y:S01]  /*5a20*/  ISETP.GE.AND P6, PT, R9, RZ, PT ;  /* 0x000000ff0900720c */ /* 0x000fe20003fc6270 */
[----:B------:R-:W-:Y:S01]  /*5a30*/  @!P1 IMAD.IADD R152, R152, 0x1, -R4 ;  /* 0x0000000198989824 */ /* 0x000fe200078e0a04 */
[----:B------:R-:W-:Y:S01]  /*5a40*/  ISETP.GT.U32.AND P1, PT, R4, R116, PT ;  /* 0x000000740400720c */ /* 0x000fe20003f24070 */
[----:B------:R-:W-:-:S02]  /*5a50*/  VIADD R9, R0, 0x9 ;  /* 0x0000000900097836 */ /* 0x000fc40000000000 */
[C---:B------:R-:W-:Y:S02]  /*5a60*/  VIADD R11, R0.reuse, 0x8 ;  /* 0x00000008000b7836 */ /* 0x040fe40000000000 */
[----:B------:R-:W-:Y:S01]  /*5a70*/  @!P3 IMAD.MOV R158, RZ, RZ, -R158 ;  /* 0x000000ffff9eb224 */ /* 0x000fe200078e0a9e */
[----:B------:R-:W-:Y:S01]  /*5a80*/  IABS R110, R9 ;  /* 0x00000009006e7213 */ /* 0x000fe20000000000 */
[----:B------:R-:W-:Y:S01]  /*5a90*/  VIADD R13, R0, 0x7 ;  /* 0x00000007000d7836 */ /* 0x000fe20000000000 */
[----:B------:R-:W-:Y:S01]  /*5aa0*/  ISETP.GE.AND P3, PT, R9, RZ, PT ;  /* 0x000000ff0900720c */ /* 0x000fe20003f66270 */
[--C-:B------:R-:W-:Y:S01]  /*5ab0*/  @!P4 IMAD.IADD R154, R154, 0x1, -R4.reuse ;  /* 0x000000019a9ac824 */ /* 0x100fe200078e0a04 */
[----:B------:R-:W-:Y:S01]  /*5ac0*/  IABS R106, R11 ;  /* 0x0000000b006a7213 */ /* 0x000fe20000000000 */
[----:B------:R-:W-:Y:S01]  /*5ad0*/  IMAD.HI.U32 R9, R3, R110, RZ ;  /* 0x0000006e03097227 */ /* 0x000fe200078e00ff */
[----:B------:R-:W-:Y:S02]  /*5ae0*/  ISETP.GE.AND P5, PT, R11, RZ, PT ;  /* 0x000000ff0b00720c */ /* 0x000fe40003fa6270 */
[----:B------:R-:W-:Y:S01]  /*5af0*/  IABS R102, R13 ;  /* 0x0000000d00667213 */ /* 0x000fe20000000000 */
[----:B------:R-:W-:Y:S01]  /*5b00*/  @!P1 IMAD.IADD R116, R116, 0x1, -R4 ;  /* 0x0000000174749824 */ /* 0x000fe200078e0a04 */
[----:B------:R-:W-:Y:S01]  /*5b10*/  ISETP.GT.U32.AND P4, PT, R4, R154, PT ;  /* 0x0000009a0400720c */ /* 0x000fe20003f84070 */
[----:B------:R-:W-:-:S02]  /*5b20*/  IMAD.MOV R9, RZ, RZ, -R9 ;  /* 0x000000ffff097224 */ /* 0x000fc400078e0a09 */
[----:B------:R-:W-:Y:S01]  /*5b30*/  IMAD.HI.U32 R11, R3, R106, RZ ;  /* 0x0000006a030b7227 */ /* 0x000fe200078e00ff */
[----:B------:R-:W-:-:S03]  /*5b40*/  ISETP.GT.U32.AND P1, PT, R4, R116, PT ;  /* 0x000000740400720c */ /* 0x000fc60003f24070 */
[----:B------:R-:W-:Y:S02]  /*5b50*/  IMAD R110, R4, R9, R110 ;  /* 0x00000009046e7224 */ /* 0x000fe400078e026e */
[----:B------:R-:W-:Y:S02]  /*5b60*/  IMAD.MOV R11, RZ, RZ, -R11 ;  /* 0x000000ffff0b7224 */ /* 0x000fe400078e0a0b */
[----:B------:R-:W-:-:S04]  /*5b70*/  IMAD.HI.U32 R5, R3, R102, RZ ;  /* 0x0000006603057227 */ /* 0x000fc800078e00ff */
[----:B------:R-:W-:Y:S01]  /*5b80*/  @!P6 IMAD.MOV R152, RZ, RZ, -R152 ;  /* 0x000000ffff98e224 */ /* 0x000fe200078e0a98 */
[C---:B------:R-:W-:Y:S01]  /*5b90*/  ISETP.GT.U32.AND P6, PT, R4.reuse, R110, PT ;  /* 0x0000006e0400720c */ /* 0x040fe20003fc4070 */
        /* <DEDUP_REMOVED lines=9> */
[--C-:B------:R-:W-:Y:S01]  /*5c30*/  @!P6 IMAD.IADD R110, R110, 0x1, -R4.reuse ;  /* 0x000000016e6ee824 */ /* 0x100fe200078e0a04 */
[----:B------:R-:W-:Y:S01]  /*5c40*/  IABS R112, R15 ;  /* 0x0000000f00707213 */ /* 0x000fe20000000000 */
[----:B------:R-:W-:Y:S01]  /*5c50*/  VIADD R19, R0, 0x4 ;  /* 0x0000000400137836 */ /* 0x000fe20000000000 */
[----:B------:R-:W-:Y:S01]  /*5c60*/  IABS R114, R17 ;  /* 0x0000001100727213 */ /* 0x000fe20000000000 */
[----:B------:R-:W-:Y:S01]  /*5c70*/  @!P4 IMAD.IADD R106, R106, 0x1, -R4 ;  /* 0x000000016a6ac824 */ /* 0x000fe200078e0a04 */
[----:B------:R-:W-:Y:S01]  /*5c80*/  ISETP.GT.U32.AND P6, PT, R4, R110, PT ;  /* 0x0000006e0400720c */ /* 0x000fe20003fc4070 */
[----:B------:R-:W-:Y:S01]  /*5c90*/  IMAD.HI.U32 R7, R3, R112, RZ ;  /* 0x0000007003077227 */ /* 0x000fe200078e00ff */
[----:B------:R-:W-:-:S02]  /*5ca0*/  IABS R108, R19 ;  /* 0x00000013006c7213 */ /* 0x000fc40000000000 */
[----:B------:R-:W-:Y:S01]  /*5cb0*/  ISETP.GT.U32.AND P4, PT, R4, R106, PT ;  /* 0x0000006a0400720c */ /* 0x000fe20003f84070 */
[----:B------:R-:W-:-:S04]  /*5cc0*/  IMAD.HI.U32 R9, R3, R114, RZ ;  /* 0x0000007203097227 */ /* 0x000fc800078e00ff */
[----:B------:R-:W-:Y:S02]  /*5cd0*/  @!P1 IMAD.IADD R102, R102, 0x1, -R4 ;  /* 0x0000000166669824 */ /* 0x000fe400078e0a04 */
[----:B------:R-:W-:Y:S02]  /*5ce0*/  IMAD.MOV R7, RZ, RZ, -R7 ;  /* 0x000000ffff077224 */ /* 0x000fe400078e0a07 */
[----:B------:R-:W-:Y:S01]  /*5cf0*/  IMAD.MOV R9, RZ, RZ, -R9 ;  /* 0x000000ffff097224 */ /* 0x000fe200078e0a09 */
[----:B------:R-:W-:Y:S01]  /*5d00*/  ISETP.GT.U32.AND P1, PT, R4, R102, PT ;  /* 0x000000660400720c */ /* 0x000fe20003f24070 */
[----:B------:R-:W-:-:S04]  /*5d10*/  IMAD.HI.U32 R11, R3, R108, RZ ;  /* 0x0000006c030b7227 */ /* 0x000fc800078e00ff */
[C---:B------:R-:W-:Y:S02]  /*5d20*/  IMAD R112, R4.reuse, R7, R112 ;  /* 0x0000000704707224 */ /* 0x040fe400078e0270 */
[----:B------:R-:W-:Y:S02]  /*5d30*/  IMAD R114, R4, R9, R114 ;  /* 0x0000000904727224 */ /* 0x000fe400078e0272 */
[----:B------:R-:W-:Y:S02]  /*5d40*/  IMAD.MOV R11, RZ, RZ, -R11 ;  /* 0x000000ffff0b7224 */ /* 0x000fe400078e0a0b */
[----:B------:R-:W-:Y:S02]  /*5d50*/  VIADD R9, R0, 0x3 ;  /* 0x0000000300097836 */ /* 0x000fe40000000000 */
[----:B------:R-:W-:Y:S01]  /*5d60*/  @!P6 IMAD.IADD R110, R110, 0x1, -R4 ;  /* 0x000000016e6ee824 */ /* 0x000fe200078e0a04 */
[C---:B------:R-:W-:Y:S01]  /*5d70*/  ISETP.GT.U32.AND P6, PT, R4.reuse, R112, PT ;  /* 0x000000700400720c */ /* 0x040fe20003fc4070 */
[----:B------:R-:W-:Y:S01]  /*5d80*/  IMAD R108, R4, R11, R108 ;  /* 0x0000000b046c7224 */ /* 0x000fe200078e026c */
[----:B------:R-:W-:Y:S01]  /*5d90*/  IABS R104, R9 ;  /* 0x0000000900687213 */ /* 0x000fe20000000000 */
[----:B------:R-:W-:-:S02]  /*5da0*/  VIADD R11, R0, 0x2 ;  /* 0x00000002000b7836 */ /* 0x000fc40000000000 */
[----:B------:R-:W-:Y:S01]  /*5db0*/  @!P4 IMAD.IADD R106, R106, 0x1, -R4 ;  /* 0x000000016a6ac824 */ /* 0x000fe200078e0a04 */
[----:B------:R-:W-:Y:S01]  /*5dc0*/  ISETP.GT.U32.AND P4, PT, R4, R114, PT ;  /* 0x000000720400720c */ /* 0x000fe20003f84070 */
[----:B------:R-:W-:Y:S01]  /*5dd0*/  IMAD.HI.U32 R5, R3, R104, RZ ;  /* 0x0000006803057227 */ /* 0x000fe200078e00ff */
[----:B------:R-:W-:-:S03]  /*5de0*/  IABS R100, R11 ;  /* 0x0000000b00647213 */ /* 0x000fc60000000000 */
[--C-:B------:R-:W-:Y:S01]  /*5df0*/  @!P1 IMAD.IADD R102, R102, 0x1, -R4.reuse ;  /* 0x0000000166669824 */ /* 0x100fe200078e0a04 */
[----:B------:R-:W-:Y:S01]  /*5e00*/  ISETP.GT.U32.AND P1, PT, R4, R108, PT ;  /* 0x0000006c0400720c */ /* 0x000fe20003f24070 */
[----:B------:R-:W-:Y:S02]  /*5e10*/  IMAD.MOV R7, RZ, RZ, -R5 ;  /* 0x000000ffff077224 */ /* 0x000fe400078e0a05 */
[----:B------:R-:W-:Y:S02]  /*5e20*/  @!P6 IMAD.IADD R112, R112, 0x1, -R4 ;  /* 0x000000017070e824 */ /* 0x000fe400078e0a04 */
[----:B------:R-:W-:-:S03]  /*5e30*/  IMAD.HI.U32 R5, R3, R100, RZ ;  /* 0x0000006403057227 */ /* 0x000fc600078e00ff */
[----:B------:R-:W-:Y:S01]  /*5e40*/  ISETP.GT.U32.AND P6, PT, R4, R112, PT ;  /* 0x000000700400720c */ /* 0x000fe20003fc4070 */
[----:B------:R-:W-:Y:S02]  /*5e50*/  VIADD R25, R0, 0x1 ;  /* 0x0000000100197836 */ /* 0x000fe40000000000 */
[----:B------:R-:W-:Y:S02]  /*5e60*/  IMAD.MOV R5, RZ, RZ, -R5 ;  /* 0x000000ffff057224 */ /* 0x000fe400078e0a05 */
[----:B------:R-:W-:Y:S01]  /*5e70*/  @!P4 IMAD.IADD R114, R114, 0x1, -R4 ;  /* 0x000000017272c824 */ /* 0x000fe200078e0a04 */
[----:B------:R-:W-:Y:S01]  /*5e80*/  IABS R42, R25 ;  /* 0x00000019002a7213 */ /* 0x000fe20000000000 */
[----:B------:R-:W-:Y:S01]  /*5e90*/  IMAD R100, R4, R5, R100 ;  /* 0x0000000504647224 */ /* 0x000fe200078e0264 */
[----:B------:R-:W-:Y:S01]  /*5ea0*/  ISETP.GE.AND P4, PT, R13, RZ, PT ;  /* 0x000000ff0d00720c */ /* 0x000fe20003f86270 */
[----:B------:R-:W-:Y:S01]  /*5eb0*/  @!P1 IMAD.IADD R108, R108, 0x1, -R4 ;  /* 0x000000016c6c9824 */ /* 0x000fe200078e0a04 */
[----:B------:R-:W-:Y:S01]  /*5ec0*/  ISETP.GT.U32.AND P1, PT, R4, R114, PT ;  /* 0x000000720400720c */ /* 0x000fe20003f24070 */
[----:B------:R-:W-:-:S04]  /*5ed0*/  IMAD.HI.U32 R3, R3, R42, RZ ;  /* 0x0000002a03037227 */ /* 0x000fc800078e00ff */
[----:B------:R-:W-:Y:S01]  /*5ee0*/  @!P2 IMAD.MOV R154, RZ, RZ, -R154 ;  /* 0x000000ffff9aa224 */ /* 0x000fe200078e0a9a */
[C---:B------:R-:W-:Y:S01]  /*5ef0*/  ISETP.GT.U32.AND P2, PT, R4.reuse, R100, PT ;  /* 0x000000640400720c */ /* 0x040fe20003f44070 */
[----:B------:R-:W-:Y:S01]  /*5f00*/  IMAD R104, R4, R7, R104 ;  /* 0x0000000704687224 */ /* 0x000fe200078e0268 */
[----:B------:R-:W-:Y:S01]  /*5f10*/  SHF.R.S32.HI R7, RZ, 0x1f, R120 ;  /* 0x0000001fff077819 */ /* 0x000fe20000011478 */
[----:B------:R-:W-:Y:S02]  /*5f20*/  IMAD.MOV R3, RZ, RZ, -R3 ;  /* 0x000000ffff037224 */ /* 0x000fe400078e0a03 */
[----:B------:R-:W-:Y:S01]  /*5f30*/  @!P6 IMAD.IADD R112, R112, 0x1, -R4 ;  /* 0x000000017070e824 */ /* 0x000fe200078e0a04 */
[C---:B------:R-:W-:Y:S01]  /*5f40*/  ISETP.GT.U32.AND P6, PT, R4.reuse, R104, PT ;  /* 0x000000680400720c */ /* 0x040fe20003fc4070 */
[----:B------:R-:W-:Y:S01]  /*5f50*/  IMAD R42, R4, R3, R42 ;  /* 0x00000003042a7224 */ /* 0x000fe200078e022a */
[----:B------:R-:W-:Y:S01]  /*5f60*/  LOP3.LUT R3, R91, 0x40, RZ, 0xc0, !PT ;  /* 0x000000405b037812 */ /* 0x000fe200078ec0ff */
[----:B------:R-:W-:Y:S01]  /*5f70*/  @!P1 IMAD.IADD R114, R114, 0x1, -R4 ;  /* 0x0000000172729824 */ /* 0x000fe200078e0a04 */
[----:B------:R-:W-:Y:S01]  /*5f80*/  LEA.HI R120, R7, R120, RZ, 0x7 ;  /* 0x0000007807787211 */ /* 0x000fe200078f38ff */
[----:B------:R-:W-:Y:S01]  /*5f90*/  @!P5 IMAD.MOV R106, RZ, RZ, -R106 ;  /* 0x000000ffff6ad224 */ /* 0x000fe200078e0a6a */
[----:B------:R-:W-:Y:S01]  /*5fa0*/  ISETP.GT.U32.AND P1, PT, R4, R42, PT ;  /* 0x0000002a0400720c */ /* 0x000fe20003f24070 */
[----:B------:R-:W-:Y:S01]  /*5fb0*/  @!P2 IMAD.IADD R100, R100, 0x1, -R4 ;  /* 0x000000016464a824 */ /* 0x000fe200078e0a04 */
[----:B------:R-:W-:Y:S01]  /*5fc0*/  ISETP.GE.AND P2, PT, R17, RZ, PT ;  /* 0x000000ff1100720c */ /* 0x000fe20003f46270 */
[----:B------:R-:W-:Y:S01]  /*5fd0*/  @!P0 IMAD.MOV R116, RZ, RZ, -R116 ;  /* 0x000000ffff748224 */ /* 0x000fe200078e0a74 */
[C---:B------:R-:W-:Y:S01]  /*5fe0*/  ISETP.GT.U32.AND P0, PT, R4.reuse, R108, PT ;  /* 0x0000006c0400720c */ /* 0x040fe20003f04070 */
[----:B------:R-:W-:Y:S01]  /*5ff0*/  @!P3 IMAD.MOV R110, RZ, RZ, -R110 ;  /* 0x000000ffff6eb224 */ /* 0x000fe200078e0a6e */
[----:B------:R-:W-:Y:S01]  /*6000*/  ISETP.GT.U32.AND P5, PT, R4, R100, PT ;  /* 0x000000640400720c */ /* 0x000fe20003fa4070 */
[----:B------:R-:W-:Y:S01]  /*6010*/  @!P6 IMAD.IADD R104, R104, 0x1, -R4 ;  /* 0x000000016868e824 */ /* 0x000fe200078e0a04 */
[----:B------:R-:W-:Y:S01]  /*6020*/  ISETP.GE.AND P6, PT, R15, RZ, PT ;  /* 0x000000ff0f00720c */ /* 0x000fe20003fc6270 */
[----:B------:R-:W-:-:S02]  /*6030*/  @!P4 IMAD.MOV R102, RZ, RZ, -R102 ;  /* 0x000000ffff66c224 */ /* 0x000fc400078e0a66 */
[----:B------:R-:W-:Y:S01]  /*6040*/  IMAD.SHL.U32 R24, R2, 0x2, RZ ;  /* 0x0000000202187824 */ /* 0x000fe200078e00ff */
[----:B------:R-:W-:Y:S01]  /*6050*/  ISETP.GT.U32.AND P3, PT, R4, R104, PT ;  /* 0x000000680400720c */ /* 0x000fe20003f64070 */
[----:B------:R-:W-:Y:S01]  /*6060*/  @!P1 IMAD.IADD R42, R42, 0x1, -R4 ;  /* 0x000000012a2a9824 */ /* 0x000fe200078e0a04 */
[----:B------:R-:W-:Y:S01]  /*6070*/  ISETP.GE.AND P1, PT, R11, RZ, PT ;  /* 0x000000ff0b00720c */ /* 0x000fe20003f26270 */
[C---:B------:R-:W-:Y:S02]  /*6080*/  IMAD R2, R3.reuse, 0x100, R24 ;  /* 0x0000010003027824 */ /* 0x040fe400078e0218 */
[--C-:B------:R-:W-:Y:S01]  /*6090*/  @!P0 IMAD.IADD R108, R108, 0x1, -R4.reuse ;  /* 0x000000016c6c8824 */ /* 0x100fe200078e0a04 */
[----:B------:R-:W-:Y:S01]  /*60a0*/  ISETP.GT.U32.AND P4, PT, R4, R42, PT ;  /* 0x0000002a0400720c */ /* 0x000fe20003f84070 */
[----:B------:R-:W-:Y:S01]  /*60b0*/  @!P5 IMAD.IADD R100, R100, 0x1, -R4 ;  /* 0x000000016464d824 */ /* 0x000fe200078e0a04 */
[----:B------:R-:W-:Y:S01]  /*60c0*/  ISETP.NE.U32.AND P5, PT, R3, RZ, PT ;  /* 0x000000ff0300720c */ /* 0x000fe20003fa5070 */
[----:B------:R-:W-:Y:S01]  /*60d0*/  @!P6 IMAD.MOV R112, RZ, RZ, -R112 ;  /* 0x000000ffff70e224 */ /* 0x000fe200078e0a70 */
[----:B------:R-:W-:Y:S01]  /*60e0*/  ISETP.GE.AND P0, PT, R19, RZ, PT ;  /* 0x000000ff1300720c */ /* 0x000fe20003f06270 */
[----:B------:R-:W-:Y:S01]  /*60f0*/  @!P2 IMAD.MOV R114, RZ, RZ, -R114 ;  /* 0x000000ffff72a224 */ /* 0x000fe200078e0a72 */
[----:B------:R-:W-:Y:S01]  /*6100*/  SEL R5, RZ, 0x90, !P5 ;  /* 0x00000090ff057807 */ /* 0x000fe20006800000 */
[----:B------:R-:W-:Y:S01]  /*6110*/  @!P3 IMAD.IADD R104, R104, 0x1, -R4 ;  /* 0x000000016868b824 */ /* 0x000fe200078e0a04 */
[----:B------:R-:W-:Y:S01]  /*6120*/  ISETP.GE.AND P3, PT, R9, RZ, PT ;  /* 0x000000ff0900720c */ /* 0x000fe20003f66270 */
[----:B------:R-:W-:Y:S01]  /*6130*/  @!P1 IMAD.MOV R100, RZ, RZ, -R100 ;  /* 0x000000ffff649224 */ /* 0x000fe200078e0a64 */
[----:B------:R-:W-:Y:S01]  /*6140*/  ISETP.GE.AND P5, PT, R25, RZ, PT ;  /* 0x000000ff1900720c */ /* 0x000fe20003fa6270 */
[----:B------:R-:W-:Y:S01]  /*6150*/  IMAD R26, R93, UR9, RZ ;  /* 0x000000095d1a7c24 */ /* 0x000fe2000f8e02ff */
[----:B------:R-:W-:Y:S01]  /*6160*/  LOP3.LUT R3, R5, R24, RZ, 0x3c, !PT ;  /* 0x0000001805037212 */ /* 0x000fe200078e3cff */
[----:B------:R-:W-:Y:S01]  /*6170*/  IMAD R24, R89, UR10, RZ ;  /* 0x0000000a59187c24 */ /* 0x000fe2000f8e02ff */
[----:B------:R-:W-:Y:S01]  /*6180*/  USHF.L.U32 UR10, UR10, 0x7, URZ ;  /* 0x000000070a0a7899 */ /* 0x000fe2000800063f */
[----:B------:R-:W-:Y:S01]  /*6190*/  @!P4 IMAD.IADD R42, R42, 0x1, -R4 ;  /* 0x000000012a2ac824 */ /* 0x000fe200078e0a04 */
[----:B------:R-:W-:Y:S01]  /*61a0*/  ISETP.NE.AND P4, PT, R87, RZ, PT ;  /* 0x000000ff5700720c */ /* 0x000fe20003f85270 */
[----:B------:R-:W-:Y:S01]  /*61b0*/  @!P0 IMAD.MOV R108, RZ, RZ, -R108 ;  /* 0x000000ffff6c8224 */ /* 0x000fe200078e0a6c */
[----:B------:R-:W-:Y:S01]  /*61c0*/  LOP3.LUT R87, RZ, R87, RZ, 0x33, !PT ;  /* 0x00000057ff577212 */ /* 0x000fe200078e33ff */
[----:B------:R-:W-:Y:S01]  /*61d0*/  IMAD R50, R52, 0x2, R26 ;  /* 0x0000000234327824 */ /* 0x000fe200078e021a */
[C---:B------:R-:W-:Y:S01]  /*61e0*/  LEA R25, P6, R24.reuse, UR4, 0x1 ;  /* 0x0000000418197c11 */ /* 0x040fe2000f8c08ff */
[----:B------:R-:W-:Y:S01]  /*61f0*/  @!P3 IMAD.MOV R104, RZ, RZ, -R104 ;  /* 0x000000ffff68b224 */ /* 0x000fe200078e0a68 */
[C---:B------:R-:W-:Y:S01]  /*6200*/  SEL R97, R87.reuse, R6, !P4 ;  /* 0x0000000657617207 */ /* 0x040fe20006000000 */
[----:B------:R-:W-:Y:S01]  /*6210*/  @!P5 IMAD.MOV R42, RZ, RZ, -R42 ;  /* 0x000000ffff2ad224 */ /* 0x000fe200078e0a2a */
[----:B------:R-:W-:Y:S01]  /*6220*/  LEA.HI.X.SX32 R24, R24, UR5, 0x1, P6 ;  /* 0x0000000518187c11 */ /* 0x000fe2000b0f0eff */
[----:B------:R-:W-:Y:S01]  /*6230*/  ULDC UR5, c[0x0][0x240] ;  /* 0x0000900000057ab9 */ /* 0x000fe20000000800 */
[----:B------:R-:W-:Y:S01]  /*6240*/  SEL R12, R87, R12, !P4 ;  /* 0x0000000c570c7207 */ /* 0x000fe20006000000 */
[----:B------:R-:W-:Y:S01]  /*6250*/  IMAD R97, R97, UR5, RZ ;  /* 0x0000000561617c24 */ /* 0x000fe2000f8e02ff */
[C---:B------:R-:W-:Y:S01]  /*6260*/  SEL R117, R87.reuse, R8, !P4 ;  /* 0x0000000857757207 */ /* 0x040fe20006000000 */
[----:B------:R-:W-:Y:S01]  /*6270*/  ULDC UR4, c[0x0][0x234] ;  /* 0x00008d0000047ab9 */ /* 0x000fe20000000800 */
[C---:B------:R-:W-:Y:S01]  /*6280*/  SEL R4, R87.reuse, R10, !P4 ;  /* 0x0000000a57047207 */ /* 0x040fe20006000000 */
[----:B------:R-:W-:Y:S01]  /*6290*/  IMAD R12, R12, UR5, RZ ;  /* 0x000000050c0c7c24 */ /* 0x000fe2000f8e02ff */
[----:B------:R-:W-:Y:S01]  /*62a0*/  SEL R5, R87, R20, !P4 ;  /* 0x0000001457057207 */ /* 0x000fe20006000000 */
[----:B------:R-:W-:Y:S01]  /*62b0*/  IMAD R117, R117, UR5, RZ ;  /* 0x0000000575757c24 */ /* 0x000fe2000f8e02ff */
        /* <DEDUP_REMOVED lines=24> */
[C---:B------:R-:W-:Y:S01]  /*6440*/  SEL R88, R87.reuse, R132, !P4 ;  /* 0x0000008457587207 */ /* 0x040fe20006000000 */
        /* <DEDUP_REMOVED lines=221> */
[-C--:B------:R-:W-:Y:S01]  /*7220*/  LEA R89, P4, R97, R25.reuse, 0x1 ;  /* 0x0000001961597211 */ /* 0x080fe200078808ff */
[----:B------:R-:W-:Y:S01]  /*7230*/  IMAD R85, R85, UR5, RZ ;  /* 0x0000000555557c24 */ /* 0x000fe2000f8e02ff */
[-C--:B------:R-:W-:Y:S01]  /*7240*/  LEA R21, P3, R12, R25.reuse, 0x1 ;  /* 0x000000190c157211 */ /* 0x080fe200078608ff */
[----:B------:R-:W-:Y:S01]  /*7250*/  IMAD R87, R87, UR5, RZ ;  /* 0x0000000557577c24 */ /* 0x000fe2000f8e02ff */
[-C--:B------:R-:W-:Y:S01]  /*7260*/  LEA.HI.X.SX32 R99, R97, R24.reuse, 0x1, P4 ;  /* 0x0000001861637211 */ /* 0x080fe200020f0eff */
[----:B------:R0:W-:Y:S01]  /*7270*/  STL [R1+0x444], R89 ;  /* 0x0004445901007387 */ /* 0x0001e20000100800 */
[-C--:B------:R-:W-:Y:S01]  /*7280*/  LEA R97, P4, R5, R25.reuse, 0x1 ;  /* 0x0000001905617211 */ /* 0x080fe200078808ff */
[----:B------:R-:W-:Y:S01]  /*7290*/  IMAD R77, R52, 0x2, R50 ;  /* 0x00000002344d7824 */ /* 0x000fe200078e0232 */
[-C--:B------:R-:W-:Y:S01]  /*72a0*/  LEA.HI.X.SX32 R12, R12, R24.reuse, 0x1, P3 ;  /* 0x000000180c0c7211 */ /* 0x080fe200018f0eff */
[----:B------:R1:W-:Y:S01]  /*72b0*/  STL [R1+0x440], R99 ;  /* 0x0004406301007387 */ /* 0x0003e20000100800 */
[-C--:B------:R-:W-:Y:S01]  /*72c0*/  LEA R23, P2, R14, R25.reuse, 0x1 ;  /* 0x000000190e177211 */ /* 0x080fe200078408ff */
[----:B------:R-:W-:Y:S01]  /*72d0*/  IMAD R47, R47, UR4, RZ ;  /* 0x000000042f2f7c24 */ /* 0x000fe2000f8e02ff */
[-C--:B------:R-:W-:Y:S01]  /*72e0*/  LEA.HI.X.SX32 R5, R5, R24.reuse, 0x1, P4 ;  /* 0x0000001805057211 */ /* 0x080fe200020f0eff */
[----:B------:R-:W-:Y:S01]  /*72f0*/  IMAD R28, R52, 0x2, R77 ;  /* 0x00000002341c7824 */ /* 0x000fe200078e024d */
[-C--:B------:R-:W-:Y:S01]  /*7300*/  LEA.HI.X.SX32 R14, R14, R24.reuse, 0x1, P2 ;  /* 0x000000180e0e7211 */ /* 0x080fe200010f0eff */
[----:B------:R-:W-:Y:S01]  /*7310*/  USHF.R.S32.HI UR11, URZ, 0x1f, UR10 ;  /* 0x0000001f3f0b7899 */ /* 0x000fe2000801140a */
[-C--:B0-----:R-:W-:Y:S01]  /*7320*/  LEA R89, P1, R16, R25.reuse, 0x1 ;  /* 0x0000001910597211 */ /* 0x081fe200078208ff */
[----:B------:R-:W-:Y:S01]  /*7330*/  IMAD R29, R52, 0x2, R28 ;  /* 0x00000002341d7824 */ /* 0x000fe200078e021c */
[-C--:B------:R-:W-:Y:S01]  /*7340*/  LEA R105, P4, R13, R25.reuse, 0x1 ;  /* 0x000000190d697211 */ /* 0x080fe200078808ff */
[----:B------:R-:W-:Y:S01]  /*7350*/  UMOV UR5, URZ ;  /* 0x0000003f00057c82 */ /* 0x000fe20008000000 */
[-C--:B-1----:R-:W-:Y:S01]  /*7360*/  LEA R99, P3, R6, R25.reuse, 0x1 ;  /* 0x0000001906637211 */ /* 0x082fe200078608ff */
[----:B------:R-:W-:Y:S01]  /*7370*/  IMAD R30, R52, 0x2, R29 ;  /* 0x00000002341e7824 */ /* 0x000fe200078e021d */
[-C--:B------:R-:W-:Y:S01]  /*7380*/  LEA R100, P2, R7, R25.reuse, 0x1 ;  /* 0x0000001907647211 */ /* 0x080fe200078408ff */
[----:B------:R-:W-:Y:S01]  /*7390*/  USHF.L.U32 UR44, UR10, 0x1, URZ ;  /* 0x000000010a2c7899 */ /* 0x000fe2000800063f */
[-C--:B------:R-:W-:Y:S01]  /*73a0*/  LEA.HI.X.SX32 R6, R6, R24.reuse, 0x1, P3 ;  /* 0x0000001806067211 */ /* 0x080fe200018f0eff */
[----:B------:R-:W-:Y:S01]  /*73b0*/  IMAD R31, R52, 0x2, R30 ;  /* 0x00000002341f7824 */ /* 0x000fe200078e021e */
[-C--:B------:R-:W-:Y:S01]  /*73c0*/  LEA.HI.X.SX32 R16, R16, R24.reuse, 0x1, P1 ;  /* 0x0000001810107211 */ /* 0x080fe200008f0eff */
[----:B------:R-:W-:Y:S01]  /*73d0*/  USHF.L.U64.HI UR6, UR10, 0x1, UR11 ;  /* 0x000000010a067899 */ /* 0x000fe2000801020b */
[-C--:B------:R-:W-:Y:S01]  /*73e0*/  LEA R106, P3, R15, R25.reuse, 0x1 ;  /* 0x000000190f6a7211 */ /* 0x080fe200078608ff */
[----:B------:R-:W-:Y:S01]  /*73f0*/  IMAD R32, R52, 0x2, R31 ;  /* 0x0000000234207824 */ /* 0x000fe200078e021f */
[-C--:B------:R-:W-:Y:S01]  /*7400*/  LEA R91, P0, R18, R25.reuse, 0x1 ;  /* 0x00000019125b7211 */ /* 0x080fe200078008ff */
[----:B------:R-:W-:Y:S01]  /*7410*/  UMOV UR10, UR15 ;  /* 0x0000000f000a7c82 */ /* 0x000fe20008000000 */
[-C--:B------:R-:W-:Y:S01]  /*7420*/  LEA R101, P1, R8, R25.reuse, 0x1 ;  /* 0x0000001908657211 */ /* 0x080fe200078208ff */
[C---:B------:R-:W-:Y:S01]  /*7430*/  IMAD R33, R52.reuse, 0x2, R32 ;  /* 0x0000000234217824 */ /* 0x040fe200078e0220 */
[-C--:B------:R-:W-:Y:S01]  /*7440*/  LEA R93, P6, R117, R25.reuse, 0x1 ;  /* 0x00000019755d7211 */ /* 0x080fe200078c08ff */
[----:B------:R-:W-:Y:S01]  /*7450*/  UMOV UR11, UR19 ;  /* 0x00000013000b7c82 */ /* 0x000fe20008000000 */
[-C--:B------:R-:W-:Y:S01]  /*7460*/  LEA.HI.X.SX32 R13, R13, R24.reuse, 0x1, P4 ;  /* 0x000000180d0d7211 */ /* 0x080fe200020f0eff */
[----:B------:R-:W-:Y:S01]  /*7470*/  IMAD R34, R52, 0x2, R33 ;  /* 0x0000000234227824 */ /* 0x000fe200078e0221 */
[-C--:B------:R-:W-:Y:S01]  /*7480*/  LEA.HI.X.SX32 R7, R7, R24.reuse, 0x1, P2 ;  /* 0x0000001807077211 */ /* 0x080fe200010f0eff */
[----:B------:R-:W-:Y:S01]  /*7490*/  UMOV UR4, URZ ;  /* 0x0000003f00047c82 */ /* 0x000fe20008000000 */
[-C--:B------:R-:W-:Y:S01]  /*74a0*/  LEA R112, P4, R90, R25.reuse, 0x1 ;  /* 0x000000195a707211 */ /* 0x080fe200078808ff */
[----:B------:R-:W-:Y:S01]  /*74b0*/  IMAD R35, R52, 0x2, R34 ;  /* 0x0000000234237824 */ /* 0x000fe200078e0222 */
[-C--:B------:R-:W-:Y:S01]  /*74c0*/  LEA.HI.X.SX32 R15, R15, R24.reuse, 0x1, P3 ;  /* 0x000000180f0f7211 */ /* 0x080fe200018f0eff */
[----:B------:R-:W-:Y:S01]  /*74d0*/  UIADD3.64 UR22, UR10, 0x2, URZ ;  /* 0x000000020a167897 */ /* 0x000fe2000fffe03f */
[-C--:B------:R-:W-:Y:S01]  /*74e0*/  LEA.HI.X.SX32 R18, R18, R24.reuse, 0x1, P0 ;  /* 0x0000001812127211 */ /* 0x080fe200000f0eff */
[----:B------:R-:W-:Y:S01]  /*74f0*/  IMAD R36, R52, 0x2, R35 ;  /* 0x0000000234247824 */ /* 0x000fe200078e0223 */
[-C--:B------:R-:W-:Y:S01]  /*7500*/  LEA R107, P2, R17, R25.reuse, 0x1 ;  /* 0x00000019116b7211 */ /* 0x080fe200078408ff */
[----:B------:R-:W-:Y:S01]  /*7510*/  UIADD3.64 UR26, UR10, 0x4, URZ ;  /* 0x000000040a1a7897 */ /* 0x000fe2000fffe03f */
[-C--:B------:R-:W-:Y:S01]  /*7520*/  LEA.HI.X.SX32 R8, R8, R24.reuse, 0x1, P1 ;  /* 0x0000001808087211 */ /* 0x080fe200008f0eff */
[----:B------:R-:W-:Y:S01]  /*7530*/  IMAD R37, R52, 0x2, R36 ;  /* 0x0000000234257824 */ /* 0x000fe200078e0224 */
[-C--:B------:R-:W-:Y:S01]  /*7540*/  LEA R113, P3, R92, R25.reuse, 0x1 ;  /* 0x000000195c717211 */ /* 0x080fe200078608ff */
[----:B------:R-:W-:Y:S01]  /*7550*/  UIADD3.64 UR30, UR10, 0x3fe, URZ ;  /* 0x000003fe0a1e7897 */ /* 0x000fe2000fffe03f */
[-C--:B------:R-:W-:Y:S01]  /*7560*/  LEA R95, P5, R4, R25.reuse, 0x1 ;  /* 0x00000019045f7211 */ /* 0x080fe200078a08ff */
[C---:B------:R-:W-:Y:S01]  /*7570*/  IMAD R38, R52.reuse, 0x2, R37 ;  /* 0x0000000234267824 */ /* 0x040fe200078e0225 */
[-C--:B------:R-:W-:Y:S01]  /*7580*/  LEA R102, P0, R9, R25.reuse, 0x1 ;  /* 0x0000001909667211 */ /* 0x080fe200078008ff */
[----:B------:R-:W-:Y:S01]  /*7590*/  UIADD3.64 UR34, UR10, 0x400, URZ ;  /* 0x000004000a227897 */ /* 0x000fe2000fffe03f */
[-C--:B------:R-:W-:Y:S01]  /*75a0*/  LEA.HI.X.SX32 R117, R117, R24.reuse, 0x1, P6 ;  /* 0x0000001875757211 */ /* 0x080fe200030f0eff */
[----:B------:R-:W-:Y:S01]  /*75b0*/  IMAD R39, R52, 0x2, R38 ;  /* 0x0000000234277824 */ /* 0x000fe200078e0226 */
[-C--:B------:R-:W-:Y:S01]  /*75c0*/  LEA R108, P1, R19, R25.reuse, 0x1 ;  /* 0x00000019136c7211 */ /* 0x080fe200078208ff */
[----:B------:R-:W-:Y:S01]  /*75d0*/  UIADD3.64 UR38, UR10, 0x402, URZ ;  /* 0x000004020a267897 */ /* 0x000fe2000fffe03f */
[-C--:B------:R-:W-:Y:S01]  /*75e0*/  LEA R103, P6, R10, R25.reuse, 0x1 ;  /* 0x000000190a677211 */ /* 0x080fe200078c08ff */
[----:B------:R-:W-:Y:S01]  /*75f0*/  IMAD R40, R52, 0x2, R39 ;  /* 0x0000000234287824 */ /* 0x000fe200078e0227 */
[-C--:B------:R-:W-:Y:S01]  /*7600*/  LEA.HI.X.SX32 R90, R90, R24.reuse, 0x1, P4 ;  /* 0x000000185a5a7211 */ /* 0x080fe200020f0eff */
[----:B------:R-:W-:Y:S01]  /*7610*/  UIADD3.64 UR42, UR10, 0x404, URZ ;  /* 0x000004040a2a7897 */ /* 0x000fe2000fffe03f */
[-C--:B------:R-:W-:Y:S01]  /*7620*/  LEA.HI.X.SX32 R17, R17, R24.reuse, 0x1, P2 ;  /* 0x0000001811117211 */ /* 0x080fe200010f0eff */
[----:B------:R-:W-:Y:S01]  /*7630*/  IMAD R41, R52, 0x2, R40 ;  /* 0x0000000234297824 */ /* 0x000fe200078e0228 */
[----:B------:R-:W-:Y:S01]  /*7640*/  LEA R198, P4, R197, R25, 0x1 ;  /* 0x00000019c5c67211 */ /* 0x000fe200078808ff */
[----:B------:R-:W-:Y:S01]  /*7650*/  ULDC UR19, c[0x0][0x230] ;  /* 0x00008c0000137ab9 */ /* 0x000fe20000000800 */
[-C--:B------:R-:W-:Y:S01]  /*7660*/  LEA.HI.X.SX32 R92, R92, R24.reuse, 0x1, P3 ;  /* 0x000000185c5c7211 */ /* 0x080fe200018f0eff */
[----:B------:R-:W-:Y:S01]  /*7670*/  IMAD R42, R52, 0x2, R41 ;  /* 0x00000002342a7824 */ /* 0x000fe200078e0229 */
[----:B------:R-:W-:-:S02]  /*7680*/  LEA.HI.X.SX32 R4, R4, R24, 0x1, P5 ;  /* 0x0000001804047211 */ /* 0x000fc400028f0eff */
[-C--:B------:R-:W-:Y:S01]  /*7690*/  LEA.HI.X.SX32 R9, R9, R24.reuse, 0x1, P0 ;  /* 0x0000001809097211 */ /* 0x080fe200000f0eff */
[----:B------:R-:W-:Y:S01]  /*76a0*/  IMAD R43, R52, 0x2, R42 ;  /* 0x00000002342b7824 */ /* 0x000fe200078e022a */
[-C--:B------:R-:W-:Y:S02]  /*76b0*/  LEA R114, P2, R94, R25.reuse, 0x1 ;  /* 0x000000195e727211 */ /* 0x080fe400078408ff */
[----:B------:R-:W-:Y:S01]  /*76c0*/  LEA.HI.X.SX32 R19, R19, R24, 0x1, P1 ;  /* 0x0000001813137211 */ /* 0x000fe200008f0eff */
[----:B------:R-:W-:Y:S01]  /*76d0*/  IMAD R45, R52, 0x2, R43 ;  /* 0x00000002342d7824 */ /* 0x000fe200078e022b */
[-C--:B------:R-:W-:Y:S02]  /*76e0*/  LEA R200, P3, R199, R25.reuse, 0x1 ;  /* 0x00000019c7c87211 */ /* 0x080fe400078608ff */
[-C--:B------:R-:W-:Y:S02]  /*76f0*/  LEA R104, P5, R11, R25.reuse, 0x1 ;  /* 0x000000190b687211 */ /* 0x080fe400078a08ff */
[----:B------:R-:W-:-:S02]  /*7700*/  LEA R109, P0, R20, R25, 0x1 ;  /* 0x00000019146d7211 */ /* 0x000fc400078008ff */
[-C--:B------:R-:W-:Y:S02]  /*7710*/  LEA.HI.X.SX32 R10, R10, R24.reuse, 0x1, P6 ;  /* 0x000000180a0a7211 */ /* 0x080fe400030f0eff */
[-C--:B------:R-:W-:Y:S02]  /*7720*/  LEA R115, P1, R96, R25.reuse, 0x1 ;  /* 0x0000001960737211 */ /* 0x080fe400078208ff */
[-C--:B------:R-:W-:Y:S02]  /*7730*/  LEA R110, P6, R22, R25.reuse, 0x1 ;  /* 0x00000019166e7211 */ /* 0x080fe400078c08ff */
[-C--:B------:R-:W-:Y:S02]  /*7740*/  LEA.HI.X.SX32 R197, R197, R24.reuse, 0x1, P4 ;  /* 0x00000018c5c57211 */ /* 0x080fe400020f0eff */
[----:B------:R-:W-:Y:S02]  /*7750*/  LEA.HI.X.SX32 R94, R94, R24, 0x1, P2 ;  /* 0x000000185e5e7211 */ /* 0x000fe400010f0eff */
[----:B------:R-:W-:-:S02]  /*7760*/  LEA R212, P4, R211, R25, 0x1 ;  /* 0x00000019d3d47211 */ /* 0x000fc400078808ff */
[-C--:B------:R-:W-:Y:S02]  /*7770*/  LEA.HI.X.SX32 R199, R199, R24.reuse, 0x1, P3 ;  /* 0x00000018c7c77211 */ /* 0x080fe400018f0eff */
[-C--:B------:R-:W-:Y:S02]  /*7780*/  LEA.HI.X.SX32 R11, R11, R24.reuse, 0x1, P5 ;  /* 0x000000180b0b7211 */ /* 0x080fe400028f0eff */
[-C--:B------:R-:W-:Y:S02]  /*7790*/  LEA.HI.X.SX32 R20, R20, R24.reuse, 0x1, P0 ;  /* 0x0000001814147211 */ /* 0x080fe400000f0eff */
[-C--:B------:R-:W-:Y:S02]  /*77a0*/  LEA R202, P2, R201, R25.reuse, 0x1 ;  /* 0x00000019c9ca7211 */ /* 0x080fe400078408ff */
[----:B------:R-:W-:Y:S02]  /*77b0*/  LEA.HI.X.SX32 R96, R96, R24, 0x1, P1 ;  /* 0x0000001860607211 */ /* 0x000fe400008f0eff */
[----:B------:R-:W-:-:S02]  /*77c0*/  LEA R214, P3, R213, R25, 0x1 ;  /* 0x00000019d5d67211 */ /* 0x000fc400078608ff */
[-C--:B------:R-:W-:Y:S02]  /*77d0*/  LEA R111, P5, R88, R25.reuse, 0x1 ;  /* 0x00000019586f7211 */ /* 0x080fe400078a08ff */
[-C--:B------:R-:W-:Y:S02]  /*77e0*/  LEA R116, P0, R98, R25.reuse, 0x1 ;  /* 0x0000001962747211 */ /* 0x080fe400078008ff */
[-C--:B------:R-:W-:Y:S02]  /*77f0*/  LEA.HI.X.SX32 R22, R22, R24.reuse, 0x1, P6 ;  /* 0x0000001816167211 */ /* 0x080fe400030f0eff */
[-C--:B------:R-:W-:Y:S02]  /*7800*/  LEA R204, P1, R203, R25.reuse, 0x1 ;  /* 0x00000019cbcc7211 */ /* 0x080fe400078208ff */
[----:B------:R-:W-:Y:S02]  /*7810*/  LEA R194, P6, R193, R25, 0x1 ;  /* 0x00000019c1c27211 */ /* 0x000fe400078c08ff */
[----:B------:R-:W-:-:S02]  /*7820*/  LEA.HI.X.SX32 R211, R211, R24, 0x1, P4 ;  /* 0x00000018d3d37211 */ /* 0x000fc400020f0eff */
[-C--:B------:R-:W-:Y:S02]  /*7830*/  LEA.HI.X.SX32 R201, R201, R24.reuse, 0x1, P2 ;  /* 0x00000018c9c97211 */ /* 0x080fe400010f0eff */
[-C--:B------:R-:W-:Y:S02]  /*7840*/  LEA R226, P4, R225, R25.reuse, 0x1 ;  /* 0x00000019e1e27211 */ /* 0x080fe400078808ff */
[-C--:B------:R-:W-:Y:S02]  /*7850*/  LEA.HI.X.SX32 R213, R213, R24.reuse, 0x1, P3 ;  /* 0x00000018d5d57211 */ /* 0x080fe400018f0eff */
[-C--:B------:R-:W-:Y:S02]  /*7860*/  LEA.HI.X.SX32 R88, R88, R24.reuse, 0x1, P5 ;  /* 0x0000001858587211 */ /* 0x080fe400028f0eff */
[----:B------:R-:W-:Y:S02]  /*7870*/  LEA.HI.X.SX32 R98, R98, R24, 0x1, P0 ;  /* 0x0000001862627211 */ /* 0x000fe400000f0eff */
[----:B------:R-:W-:-:S02]  /*7880*/  LEA R216, P2, R215, R25, 0x1 ;  /* 0x00000019d7d87211 */ /* 0x000fc400078408ff */
[-C--:B------:R-:W-:Y:S02]  /*7890*/  LEA.HI.X.SX32 R203, R203, R24.reuse, 0x1, P1 ;  /* 0x00000018cbcb7211 */ /* 0x080fe400008f0eff */
[-C--:B------:R-:W-:Y:S02]  /*78a0*/  LEA R228, P3, R227, R25.reuse, 0x1 ;  /* 0x00000019e3e47211 */ /* 0x080fe400078608ff */
[-C--:B------:R-:W-:Y:S02]  /*78b0*/  LEA R196, P5, R195, R25.reuse, 0x1 ;  /* 0x00000019c3c47211 */ /* 0x080fe400078a08ff */
[-C--:B------:R-:W-:Y:S02]  /*78c0*/  LEA R206, P0, R205, R25.reuse, 0x1 ;  /* 0x00000019cdce7211 */ /* 0x080fe400078008ff */
[----:B------:R-:W-:Y:S02]  /*78d0*/  LEA.HI.X.SX32 R193, R193, R24, 0x1, P6 ;  /* 0x00000018c1c17211 */ /* 0x000fe400030f0eff */
[----:B------:R-:W-:-:S02]  /*78e0*/  LEA R218, P1, R217, R25, 0x1 ;  /* 0x00000019d9da7211 */ /* 0x000fc400078208ff */
[-C--:B------:R-:W-:Y:S02]  /*78f0*/  LEA R208, P6, R207, R25.reuse, 0x1 ;  /* 0x00000019cfd07211 */ /* 0x080fe400078c08ff */
[-C--:B------:R-:W-:Y:S02]  /*7900*/  LEA.HI.X.SX32 R225, R225, R24.reuse, 0x1, P4 ;  /* 0x00000018e1e17211 */ /* 0x080fe400020f0eff */
[-C--:B------:R-:W-:Y:S02]  /*7910*/  LEA.HI.X.SX32 R215, R215, R24.reuse, 0x1, P2 ;  /* 0x00000018d7d77211 */ /* 0x080fe400010f0eff */
[----:B------:R-:W-:Y:S02]  /*7920*/  LEA R240, P4, R239, R25, 0x1 ;  /* 0x00000019eff07211 */ /* 0x000fe400078808ff */
[-C--:B------:R-:W-:Y:S02]  /*7930*/  LEA.HI.X.SX32 R227, R227, R24.reuse, 0x1, P3 ;  /* 0x00000018e3e37211 */ /* 0x080fe400018f0eff */
[----:B------:R-:W-:-:S02]  /*7940*/  LEA.HI.X.SX32 R195, R195, R24, 0x1, P5 ;  /* 0x00000018c3c37211 */ /* 0x000fc400028f0eff */
[-C--:B------:R-:W-:Y:S02]  /*7950*/  LEA.HI.X.SX32 R205, R205, R24.reuse, 0x1, P0 ;  /* 0x00000018cdcd7211 */ /* 0x080fe400000f0eff */
[-C--:B------:R-:W-:Y:S02]  /*7960*/  LEA R230, P2, R229, R25.reuse, 0x1 ;  /* 0x00000019e5e67211 */ /* 0x080fe400078408ff */
[----:B------:R-:W-:Y:S02]  /*7970*/  LEA.HI.X.SX32 R217, R217, R24, 0x1, P1 ;  /* 0x00000018d9d97211 */ /* 0x000fe400008f0eff */
        /* <DEDUP_REMOVED lines=10> */
[-C--:B------:R-:W-:Y:S01]  /*7a20*/  LEA.HI.X.SX32 R209, R209, R24.reuse, 0x1, P5 ;  /* 0x00000018d1d17211 */ /* 0x080fe200028f0eff */
[----:B------:R0:W-:Y:S01]  /*7a30*/  STL [R1+0x4], R153 ;  /* 0x0000049901007387 */ /* 0x0001e20000100800 */
[-C--:B------:R-:W-:Y:S02]  /*7a40*/  LEA.HI.X.SX32 R219, R219, R24.reuse, 0x1, P0 ;  /* 0x00000018dbdb7211 */ /* 0x080fe400000f0eff */
[-C--:B------:R-:W-:Y:S02]  /*7a50*/  LEA R244, P2, R243, R25.reuse, 0x1 ;  /* 0x00000019f3f47211 */ /* 0x080fe400078408ff */
[----:B------:R-:W-:Y:S02]  /*7a60*/  LEA.HI.X.SX32 R231, R231, R24, 0x1, P1 ;  /* 0x00000018e7e77211 */ /* 0x000fe400008f0eff */
[----:B------:R-:W-:-:S02]  /*7a70*/  LEA R152, P3, R150, R25, 0x1 ;  /* 0x0000001996987211 */ /* 0x000fc400078608ff */
[-C--:B------:R-:W-:Y:S02]  /*7a80*/  LEA R224, P5, R223, R25.reuse, 0x1 ;  /* 0x00000019dfe07211 */ /* 0x080fe400078a08ff */
[-C--:B------:R-:W-:Y:S01]  /*7a90*/  LEA R234, P0, R233, R25.reuse, 0x1 ;  /* 0x00000019e9ea7211 */ /* 0x080fe200078008ff */
[----:B------:R1:W-:Y:S01]  /*7aa0*/  STL [R1+0xc], R152 ;  /* 0x00000c9801007387 */ /* 0x0003e20000100800 */
[-C--:B------:R-:W-:Y:S02]  /*7ab0*/  LEA.HI.X.SX32 R221, R221, R24.reuse, 0x1, P6 ;  /* 0x00000018dddd7211 */ /* 0x080fe400030f0eff */
[-C--:B------:R-:W-:Y:S02]  /*7ac0*/  LEA R246, P1, R245, R25.reuse, 0x1 ;  /* 0x00000019f5f67211 */ /* 0x080fe400078208ff */
[----:B------:R-:W-:Y:S02]  /*7ad0*/  LEA R236, P6, R235, R25, 0x1 ;  /* 0x00000019ebec7211 */ /* 0x000fe400078c08ff */
[----:B------:R-:W-:-:S02]  /*7ae0*/  LEA.HI.X.SX32 R243, R243, R24, 0x1, P2 ;  /* 0x00000018f3f37211 */ /* 0x000fc400010f0eff */
[-C--:B------:R-:W-:Y:S02]  /*7af0*/  LEA.HI.X.SX32 R223, R223, R24.reuse, 0x1, P5 ;  /* 0x00000018dfdf7211 */ /* 0x080fe400028f0eff */
[-C--:B------:R-:W-:Y:S02]  /*7b00*/  LEA.HI.X.SX32 R233, R233, R24.reuse, 0x1, P0 ;  /* 0x00000018e9e97211 */ /* 0x080fe400000f0eff */
[-C--:B0-----:R-:W-:Y:S02]  /*7b10*/  LEA R153, P2, R149, R25.reuse, 0x1 ;  /* 0x0000001995997211 */ /* 0x081fe400078408ff */
[----:B------:R-:W-:Y:S02]  /*7b20*/  LEA.HI.X.SX32 R245, R245, R24, 0x1, P1 ;  /* 0x00000018f5f57211 */ /* 0x000fe400008f0eff */
[-C--:B------:R-:W-:Y:S01]  /*7b30*/  LEA R238, P5, R237, R25.reuse, 0x1 ;  /* 0x00000019edee7211 */ /* 0x080fe200078a08ff */
[----:B------:R0:W-:Y:S01]  /*7b40*/  STL [R1+0x14], R153 ;  /* 0x0000149901007387 */ /* 0x0001e20000100800 */
[----:B------:R-:W-:-:S02]  /*7b50*/  LEA R248, P0, R247, R25, 0x1 ;  /* 0x00000019f7f87211 */ /* 0x000fc400078008ff */
[-C--:B------:R-:W-:Y:S02]  /*7b60*/  LEA.HI.X.SX32 R235, R235, R24.reuse, 0x1, P6 ;  /* 0x00000018ebeb7211 */ /* 0x080fe400030f0eff */
[-C--:B-1----:R-:W-:Y:S02]  /*7b70*/  LEA R152, P1, R148, R25.reuse, 0x1 ;  /* 0x0000001994987211 */ /* 0x082fe400078208ff */
[-C--:B------:R-:W-:Y:S02]  /*7b80*/  LEA R250, P6, R249, R25.reuse, 0x1 ;  /* 0x00000019f9fa7211 */ /* 0x080fe400078c08ff */
[-C--:B------:R-:W-:Y:S01]  /*7b90*/  LEA.HI.X.SX32 R237, R237, R24.reuse, 0x1, P5 ;  /* 0x00000018eded7211 */ /* 0x080fe200028f0eff */
[----:B------:R1:W-:Y:S01]  /*7ba0*/  STL [R1+0x1c], R152 ;  /* 0x00001c9801007387 */ /* 0x0003e20000100800 */
[----:B------:R-:W-:Y:S02]  /*7bb0*/  LEA.HI.X.SX32 R247, R247, R24, 0x1, P0 ;  /* 0x00000018f7f77211 */ /* 0x000fe400000f0eff */
[----:B------:R-:W-:-:S02]  /*7bc0*/  LEA R252, P5, R251, R25, 0x1 ;  /* 0x00000019fbfc7211 */ /* 0x000fc400078a08ff */
[-C--:B0-----:R-:W-:Y:S02]  /*7bd0*/  LEA R153, P0, R147, R25.reuse, 0x1 ;  /* 0x0000001993997211 */ /* 0x081fe400078008ff */
[-C--:B------:R-:W-:Y:S02]  /*7be0*/  LEA.HI.X.SX32 R249, R249, R24.reuse, 0x1, P6 ;  /* 0x00000018f9f97211 */ /* 0x080fe400030f0eff */
[-C--:B------:R-:W-:Y:S01]  /*7bf0*/  LEA.HI.X.SX32 R251, R251, R24.reuse, 0x1, P5 ;  /* 0x00000018fbfb7211 */ /* 0x080fe200028f0eff */
[----:B------:R0:W-:Y:S01]  /*7c00*/  STL [R1+0x24], R153 ;  /* 0x0000249901007387 */ /* 0x0001e20000100800 */
[CC--:B-1----:R-:W-:Y:S02]  /*7c10*/  LEA R152, P6, R146.reuse, R25.reuse, 0x1 ;  /* 0x0000001992987211 */ /* 0x0c2fe400078c08ff */
[----:B------:R-:W-:Y:S02]  /*7c20*/  LEA R154, P5, R145, R25, 0x1 ;  /* 0x00000019919a7211 */ /* 0x000fe400078a08ff */
[-C--:B------:R-:W-:Y:S01]  /*7c30*/  LEA.HI.X.SX32 R149, R149, R24.reuse, 0x1, P2 ;  /* 0x0000001895957211 */ /* 0x080fe200010f0eff */
[----:B------:R1:W-:Y:S01]  /*7c40*/  STL [R1+0x2c], R152 ;  /* 0x00002c9801007387 */ /* 0x0003e20000100800 */
[----:B------:R-:W-:-:S02]  /*7c50*/  LEA.HI.X.SX32 R146, R146, R24, 0x1, P6 ;  /* 0x0000001892927211 */ /* 0x000fc400030f0eff */
[-C--:B0-----:R-:W-:Y:S01]  /*7c60*/  LEA.HI.X.SX32 R153, R151, R24.reuse, 0x1, P4 ;  /* 0x0000001897997211 */ /* 0x081fe200020f0eff */
[----:B------:R-:W-:Y:S01]  /*7c70*/  STL [R1+0x34], R154 ;  /* 0x0000349a01007387 */ /* 0x000fe20000100800 */
[-C--:B------:R-:W-:Y:S02]  /*7c80*/  LEA.HI.X.SX32 R151, R150, R24.reuse, 0x1, P3 ;  /* 0x0000001896977211 */ /* 0x080fe400018f0eff */
[CC--:B------:R-:W-:Y:S01]  /*7c90*/  LEA R150, P3, R143.reuse, R25.reuse, 0x1 ;  /* 0x000000198f967211 */ /* 0x0c0fe200078608ff */
[----:B------:R-:W-:Y:S01]  /*7ca0*/  STL [R1], R153 ;  /* 0x0000009901007387 */ /* 0x000fe20000100800 */
[----:B-1----:R-:W-:Y:S02]  /*7cb0*/  LEA R152, P4, R144, R25, 0x1 ;  /* 0x0000001990987211 */ /* 0x002fe400078808ff */
[----:B------:R-:W-:-:S03]  /*7cc0*/  LEA.HI.X.SX32 R143, R143, R24, 0x1, P3 ;  /* 0x000000188f8f7211 */ /* 0x000fc600018f0eff */
[----:B------:R-:W-:Y:S04]  /*7cd0*/  STL [R1+0x3c], R152 ;  /* 0x00003c9801007387 */ /* 0x000fe80000100800 */
[----:B------:R0:W-:Y:S04]  /*7ce0*/  STL [R1+0x8], R151 ;  /* 0x0000089701007387 */ /* 0x0001e80000100800 */
[----:B------:R1:W-:Y:S04]  /*7cf0*/  STL [R1+0x44], R150 ;  /* 0x0000449601007387 */ /* 0x0003e80000100800 */
[----:B------:R2:W-:Y:S01]  /*7d00*/  STL [R1+0x10], R149 ;  /* 0x0000109501007387 */ /* 0x0005e20000100800 */
[----:B0-----:R-:W-:-:S02]  /*7d10*/  LEA R151, P2, R142, R25, 0x1 ;  /* 0x000000198e977211 */ /* 0x001fc400078408ff */
[----:B-1----:R-:W-:-:S03]  /*7d20*/  LEA.HI.X.SX32 R150, R148, R24, 0x1, P1 ;  /* 0x0000001894967211 */ /* 0x002fc600008f0eff */
[----:B------:R-:W-:Y:S01]  /*7d30*/  STL [R1+0x4c], R151 ;  /* 0x00004c9701007387 */ /* 0x000fe20000100800 */
[----:B------:R-:W-:Y:S02]  /*7d40*/  LEA.HI.X.SX32 R148, R147, R24, 0x1, P0 ;  /* 0x0000001893947211 */ /* 0x000fe400000f0eff */
[-C--:B--2---:R-:W-:Y:S01]  /*7d50*/  LEA R149, P1, R141, R25.reuse, 0x1 ;  /* 0x000000198d957211 */ /* 0x084fe200078208ff */
[----:B------:R-:W-:Y:S01]  /*7d60*/  STL [R1+0x18], R150 ;  /* 0x0000189601007387 */ /* 0x000fe20000100800 */
[----:B------:R-:W-:-:S03]  /*7d70*/  LEA R147, P0, R140, R25, 0x1 ;  /* 0x000000198c937211 */ /* 0x000fc600078008ff */
[----:B------:R-:W-:Y:S01]  /*7d80*/  STL [R1+0x54], R149 ;  /* 0x0000549501007387 */ /* 0x000fe20000100800 */
[----:B------:R-:W-:-:S03]  /*7d90*/  LEA.HI.X.SX32 R140, R140, R24, 0x1, P0 ;  /* 0x000000188c8c7211 */ /* 0x000fc600000f0eff */
[----:B------:R0:W-:Y:S04]  /*7da0*/  STL [R1+0x20], R148 ;  /* 0x0000209401007387 */ /* 0x0001e80000100800 */
[----:B------:R1:W-:Y:S04]  /*7db0*/  STL [R1+0x5c], R147 ;  /* 0x00005c9301007387 */ /* 0x0003e80000100800 */
[----:B------:R2:W-:Y:S01]  /*7dc0*/  STL [R1+0x28], R146 ;  /* 0x0000289201007387 */ /* 0x0005e20000100800 */
[----:B0-----:R-:W-:Y:S02]  /*7dd0*/  LEA R148, P6, R139, R25, 0x1 ;  /* 0x000000198b947211 */ /* 0x001fe400078c08ff */
        /* <DEDUP_REMOVED lines=107> */
[----:B------:R0:W-:Y:S01]  /*8490*/  STL [R1+0x13c], R121 ;  /* 0x00013c7901007387 */ /* 0x0001e20000100800 */
[----:B--2---:R-:W-:-:S03]  /*84a0*/  LEA R118, P6, R72, R25, 0x1 ;  /* 0x0000001948767211 */ /* 0x004fc600078c08ff */
[----:B------:R1:W-:Y:S04]  /*84b0*/  STL [R1+0x108], R119 ;  /* 0x0001087701007387 */ /* 0x0003e80000100800 */
[----:B------:R2:W-:Y:S01]  /*84c0*/  STL [R1+0x144], R118 ;  /* 0x0001447601007387 */ /* 0x0005e20000100800 */
[----:B0-----:R-:W-:Y:S02]  /*84d0*/  LEA.HI.X.SX32 R121, R84, R24, 0x1, P5 ;  /* 0x0000001854797211 */ /* 0x001fe400028f0eff */
[----:B-1----:R-:W-:-:S03]  /*84e0*/  LEA R119, P5, R70, R25, 0x1 ;  /* 0x0000001946777211 */ /* 0x002fc600078a08ff */
[----:B------:R0:W-:Y:S01]  /*84f0*/  STL [R1+0x110], R121 ;  /* 0x0001107901007387 */ /* 0x0001e20000100800 */
[----:B--2---:R-:W-:-:S03]  /*8500*/  LEA.HI.X.SX32 R118, R82, R24, 0x1, P4 ;  /* 0x0000001852767211 */ /* 0x004fc600020f0eff */
[----:B------:R1:W-:Y:S04]  /*8510*/  STL [R1+0x14c], R119 ;  /* 0x00014c7701007387 */ /* 0x0003e80000100800 */
[----:B------:R2:W-:Y:S01]  /*8520*/  STL [R1+0x118], R118 ;  /* 0x0001187601007387 */ /* 0x0005e20000100800 */
[----:B0-----:R-:W-:Y:S02]  /*8530*/  LEA R121, P4, R68, R25, 0x1 ;  /* 0x0000001944797211 */ /* 0x001fe400078808ff */
        /* <DEDUP_REMOVED lines=65> */
[----:B0-----:R-:W-:Y:S01]  /*8950*/  LEA.HI.X.SX32 R121, R44, R24, 0x1, P1 ;  /* 0x000000182c797211 */ /* 0x001fe200008f0eff */
[----:B------:R-:W-:Y:S01]  /*8960*/  IMAD R44, R52, 0x2, R45 ;  /* 0x00000002342c7824 */ /* 0x000fe200078e022d */
[----:B-1----:R-:W-:-:S03]  /*8970*/  LEA R119, P1, R61, R25, 0x1 ;  /* 0x000000193d777211 */ /* 0x002fc600078208ff */
[----:B------:R0:W-:Y:S01]  /*8980*/  STL [R1+0x1a0], R121 ;  /* 0x0001a07901007387 */ /* 0x0001e20000100800 */
[----:B--2---:R-:W-:-:S03]  /*8990*/  LEA.HI.X.SX32 R118, R46, R24, 0x1, P0 ;  /* 0x000000182e767211 */ /* 0x004fc600000f0eff */
[----:B------:R1:W-:Y:S01]  /*89a0*/  STL [R1+0x1dc], R119 ;  /* 0x0001dc7701007387 */ /* 0x0003e20000100800 */
[----:B------:R-:W-:-:S03]  /*89b0*/  IMAD R46, R52, 0x2, R44 ;  /* 0x00000002342e7824 */ /* 0x000fc600078e022c */
[----:B------:R2:W-:Y:S01]  /*89c0*/  STL [R1+0x1a8], R118 ;  /* 0x0001a87601007387 */ /* 0x0005e20000100800 */
[----:B0-----:R-:W-:Y:S02]  /*89d0*/  LEA R121, P0, R63, R25, 0x1 ;  /* 0x000000193f797211 */ /* 0x001fe400078008ff */
[----:B-1----:R-:W-:-:S03]  /*89e0*/  LEA.HI.X.SX32 R119, R49, R24, 0x1, P6 ;  /* 0x0000001831777211 */ /* 0x002fc600030f0eff */
[----:B------:R0:W-:Y:S01]  /*89f0*/  STL [R1+0x1e4], R121 ;  /* 0x0001e47901007387 */ /* 0x0001e20000100800 */
[----:B--2---:R-:W-:-:S03]  /*8a00*/  LEA R118, P6, R65, R25, 0x1 ;  /* 0x0000001941767211 */ /* 0x004fc600078c08ff */
[----:B------:R1:W-:Y:S04]  /*8a10*/  STL [R1+0x1b0], R119 ;  /* 0x0001b07701007387 */ /* 0x0003e80000100800 */
[----:B------:R2:W-:Y:S01]  /*8a20*/  STL [R1+0x1ec], R118 ;  /* 0x0001ec7601007387 */ /* 0x0005e20000100800 */
[-C--:B0-----:R-:W-:Y:S01]  /*8a30*/  LEA.HI.X.SX32 R121, R53, R24.reuse, 0x1, P5 ;  /* 0x0000001835797211 */ /* 0x081fe200028f0eff */
[----:B------:R-:W-:Y:S01]  /*8a40*/  IMAD R53, R27, UR9, RZ ;  /* 0x000000091b357c24 */ /* 0x000fe2000f8e02ff */
[----:B------:R-:W-:Y:S01]  /*8a50*/  USHF.L.U32 UR9, UR9, 0x7, URZ ;  /* 0x0000000709097899 */ /* 0x000fe2000800063f */
[----:B-1----:R-:W-:Y:S02]  /*8a60*/  LEA R119, P5, R67, R25, 0x1 ;  /* 0x0000001943777211 */ /* 0x002fe400078a08ff */
[----:B------:R0:W-:Y:S01]  /*8a70*/  STL [R1+0x1b8], R121 ;  /* 0x0001b87901007387 */ /* 0x0001e20000100800 */
[----:B------:R-:W-:Y:S01]  /*8a80*/  USHF.L.U32 UR45, UR9, 0x1, URZ ;  /* 0x00000001092d7899 */ /* 0x000fe2000800063f */
[----:B--2---:R-:W-:-:S02]  /*8a90*/  LEA.HI.X.SX32 R118, R55, R24, 0x1, P4 ;  /* 0x0000001837767211 */ /* 0x004fc400020f0eff */
[----:B------:R1:W-:Y:S01]  /*8aa0*/  STL [R1+0x1f4], R119 ;  /* 0x0001f47701007387 */ /* 0x0003e20000100800 */
[----:B------:R-:W-:-:S03]  /*8ab0*/  CS2R R54, SRZ ;  /* 0x0000000000367805 */ /* 0x000fc6000001ff00 */
[----:B------:R2:W-:Y:S01]  /*8ac0*/  STL [R1+0x1c0], R118 ;  /* 0x0001c07601007387 */ /* 0x0005e20000100800 */
[----:B0-----:R-:W-:Y:S02]  /*8ad0*/  LEA R121, P4, R69, R25, 0x1 ;  /* 0x0000001945797211 */ /* 0x001fe400078808ff */
[----:B-1----:R-:W-:-:S03]  /*8ae0*/  LEA.HI.X.SX32 R119, R57, R24, 0x1, P3 ;  /* 0x0000001839777211 */ /* 0x002fc600018f0eff */
[----:B------:R0:W-:Y:S01]  /*8af0*/  STL [R1+0x1fc], R121 ;  /* 0x0001fc7901007387 */ /* 0x0001e20000100800 */
[----:B------:R-:W-:Y:S02]  /*8b00*/  CS2R R56, SRZ ;  /* 0x0000000000387805 */ /* 0x000fe4000001ff00 */
[----:B--2---:R-:W-:Y:S01]  /*8b10*/  LEA R118, P3, R71, R25, 0x1 ;  /* 0x0000001947767211 */ /* 0x004fe200078608ff */
[----:B------:R1:W-:Y:S04]  /*8b20*/  STL [R1+0x1c8], R119 ;  /* 0x0001c87701007387 */ /* 0x0003e80000100800 */
[----:B------:R2:W-:Y:S01]  /*8b30*/  STL [R1+0x204], R118 ;  /* 0x0002047601007387 */ /* 0x0005e20000100800 */
[----:B0-----:R-:W-:Y:S02]  /*8b40*/  LEA.HI.X.SX32 R121, R59, R24, 0x1, P2 ;  /* 0x000000183b797211 */ /* 0x001fe400010f0eff */
[----:B------:R-:W-:-:S02]  /*8b50*/  CS2R R58, SRZ ;  /* 0x00000000003a7805 */ /* 0x000fc4000001ff00 */
[----:B-1----:R-:W-:Y:S01]  /*8b60*/  LEA R119, P2, R73, R25, 0x1 ;  /* 0x0000001949777211 */ /* 0x002fe200078408ff */
[----:B------:R0:W-:Y:S01]  /*8b70*/  STL [R1+0x1d0], R121 ;  /* 0x0001d07901007387 */ /* 0x0001e20000100800 */
[----:B--2---:R-:W-:-:S03]  /*8b80*/  LEA.HI.X.SX32 R118, R61, R24, 0x1, P1 ;  /* 0x000000183d767211 */ /* 0x004fc600008f0eff */
        /* <DEDUP_REMOVED lines=31> */
[----:B------:R-:W-:Y:S01]  /*8d80*/  LEA R25, P2, R47, UR12, 0x1 ;  /* 0x0000000c2f197c11 */ /* 0x000fe2000f8408ff */
[----:B------:R-:W-:Y:S01]  /*8d90*/  USGXT.U32 UR12, UR8, 0xe ;  /* 0x0000000e080c789a */ /* 0x000fe20008000000 */
[----:B------:R-:W-:Y:S01]  /*8da0*/  CS2R R72, SRZ ;  /* 0x0000000000487805 */ /* 0x000fe2000001ff00 */
[----:B------:R2:W-:Y:S01]  /*8db0*/  STL [R1+0x208], R118 ;  /* 0x0002087601007387 */ /* 0x0005e20000100800 */
[----:B------:R-:W-:Y:S01]  /*8dc0*/  USHF.R.S32.HI UR8, URZ, 0x1f, UR9 ;  /* 0x0000001f3f087899 */ /* 0x000fe20008011409 */
[-C--:B0-----:R-:W-:Y:S02]  /*8dd0*/  LEA.HI.X.SX32 R121, R75, R24.reuse, 0x1, P1 ;  /* 0x000000184b797211 */ /* 0x081fe400008f0eff */
[----:B------:R-:W-:Y:S01]  /*8de0*/  CS2R R74, SRZ ;  /* 0x00000000004a7805 */ /* 0x000fe2000001ff00 */
[----:B------:R-:W-:Y:S01]  /*8df0*/  USHF.L.U64.HI UR18, UR9, 0x1, UR8 ;  /* 0x0000000109127899 */ /* 0x000fe20008010208 */
[----:B-1----:R-:W-:Y:S01]  /*8e00*/  LEA.HI.X.SX32 R119, R79, R24, 0x1, P0 ;  /* 0x000000184f777211 */ /* 0x002fe200000f0eff */
[----:B------:R0:W-:Y:S01]  /*8e10*/  STL [R1+0x210], R121 ;  /* 0x0002107901007387 */ /* 0x0001e20000100800 */
[----:B------:R-:W-:-:S02]  /*8e20*/  CS2R R78, SRZ ;  /* 0x00000000004e7805 */ /* 0x000fc4000001ff00 */
[----:B--2---:R-:W-:Y:S01]  /*8e30*/  LEA.HI.X.SX32 R118, R81, R24, 0x1, P6 ;  /* 0x0000001851767211 */ /* 0x004fe200030f0eff */
[----:B------:R1:W-:Y:S01]  /*8e40*/  STL [R1+0x218], R119 ;  /* 0x0002187701007387 */ /* 0x0003e20000100800 */
[----:B------:R-:W-:-:S03]  /*8e50*/  CS2R R80, SRZ ;  /* 0x0000000000507805 */ /* 0x000fc6000001ff00 */
[----:B------:R2:W-:Y:S01]  /*8e60*/  STL [R1+0x220], R118 ;  /* 0x0002207601007387 */ /* 0x0005e20000100800 */
[-C--:B0-----:R-:W-:Y:S02]  /*8e70*/  LEA.HI.X.SX32 R121, R83, R24.reuse, 0x1, P5 ;  /* 0x0000001853797211 */ /* 0x081fe400028f0eff */
[----:B------:R-:W-:Y:S02]  /*8e80*/  CS2R R82, SRZ ;  /* 0x0000000000527805 */ /* 0x000fe4000001ff00 */
[-C--:B-1----:R-:W-:Y:S01]  /*8e90*/  LEA.HI.X.SX32 R119, R85, R24.reuse, 0x1, P4 ;  /* 0x0000001855777211 */ /* 0x082fe200020f0eff */
[----:B------:R0:W-:Y:S01]  /*8ea0*/  STL [R1+0x42c], R121 ;  /* 0x00042c7901007387 */ /* 0x0001e20000100800 */
[----:B------:R-:W-:Y:S02]  /*8eb0*/  CS2R R84, SRZ ;  /* 0x0000000000547805 */ /* 0x000fe4000001ff00 */
[----:B--2---:R-:W-:Y:S01]  /*8ec0*/  LEA.HI.X.SX32 R118, R87, R24, 0x1, P3 ;  /* 0x0000001857767211 */ /* 0x004fe200018f0eff */
[----:B------:R1:W-:Y:S01]  /*8ed0*/  STL [R1+0x434], R119 ;  /* 0x0004347701007387 */ /* 0x0003e20000100800 */
[----:B------:R-:W-:Y:S01]  /*8ee0*/  LEA.HI.X.SX32 R24, R47, UR13, 0x1, P2 ;  /* 0x0000000d2f187c11 */ /* 0x000fe200090f0eff */
[----:B------:R-:W-:Y:S01]  /*8ef0*/  IMAD R47, R52, 0x2, R46 ;  /* 0x00000002342f7824 */ /* 0x000fe200078e022e */
[----:B------:R-:W-:Y:S01]  /*8f00*/  UIADD3 UR13, UP0, UR12, 0x80, URZ ;  /* 0x000000800c0d7890 */ /* 0x000fe2000ff1e03f */
[----:B------:R2:W-:Y:S01]  /*8f10*/  STL [R1+0x238], R118 ;  /* 0x0002387601007387 */ /* 0x0005e20000100800 */
[----:B------:R-:W-:-:S02]  /*8f20*/  CS2R R86, SRZ ;  /* 0x0000000000567805 */ /* 0x000fc4000001ff00 */
[-C--:B0-----:R-:W-:Y:S01]  /*8f30*/  LEA R121, P3, R26, R25.reuse, 0x1 ;  /* 0x000000191a797211 */ /* 0x081fe200078608ff */
[----:B------:R-:W-:Y:S01]  /*8f40*/  IMAD R48, R52, 0x2, R47 ;  /* 0x0000000234307824 */ /* 0x000fe200078e022f */
[----:B------:R-:W-:Y:S01]  /*8f50*/  UIADD3.X UR9, UR5, 0x40000040, URZ, UP0, !UPT ;  /* 0x4000004005097890 */ /* 0x000fe200087fe43f */
[-C--:B-1----:R-:W-:Y:S02]  /*8f60*/  LEA R119, P5, R50, R25.reuse, 0x1 ;  /* 0x0000001932777211 */ /* 0x082fe400078a08ff */
[----:B------:R0:W-:Y:S01]  /*8f70*/  STL [R1+0x240], R121 ;  /* 0x0002407901007387 */ /* 0x0001e20000100800 */
[----:B------:R-:W-:Y:S01]  /*8f80*/  IMAD R49, R52, 0x2, R48 ;  /* 0x0000000234317824 */ /* 0x000fe200078e0230 */
[----:B------:R-:W-:Y:S01]  /*8f90*/  UMOV UR8, UR13 ;  /* 0x0000000d00087c82 */ /* 0x000fe20008000000 */
[----:B--2---:R-:W-:Y:S01]  /*8fa0*/  LEA R118, P4, R77, R25, 0x1 ;  /* 0x000000194d767211 */ /* 0x004fe200078808ff */
[----:B------:R1:W-:Y:S01]  /*8fb0*/  STL [R1+0x248], R119 ;  /* 0x0002487701007387 */ /* 0x0003e20000100800 */
[----:B------:R-:W-:-:S02]  /*8fc0*/  UIADD3.64 UR20, UR8, 0x80, URZ ;  /* 0x0000008008147897 */ /* 0x000fc4000fffe03f */
[----:B------:R-:W-:Y:S01]  /*8fd0*/  UIADD3.64 UR24, UR8, 0x100, URZ ;  /* 0x0000010008187897 */ /* 0x000fe2000fffe03f */
[----:B------:R2:W-:Y:S01]  /*8fe0*/  STL [R1+0x250], R118 ;  /* 0x0002507601007387 */ /* 0x0005e20000100800 */
[----:B------:R-:W-:Y:S01]  /*8ff0*/  UIADD3.64 UR28, UR8, 0x180, URZ ;  /* 0x00000180081c7897 */ /* 0x000fe2000fffe03f */
[-C--:B0-----:R-:W-:Y:S01]  /*9000*/  LEA R121, P0, R28, R25.reuse, 0x1 ;  /* 0x000000191c797211 */ /* 0x081fe200078008ff */
[----:B------:R-:W-:Y:S02]  /*9010*/  UIADD3.64 UR32, UR8, 0x200, URZ ;  /* 0x0000020008207897 */ /* 0x000fe4000fffe03f */
[----:B------:R-:W-:Y:S01]  /*9020*/  UIADD3.64 UR36, UR8, 0x280, URZ ;  /* 0x0000028008247897 */ /* 0x000fe2000fffe03f */
[-C--:B-1----:R-:W-:Y:S01]  /*9030*/  LEA R119, P1, R29, R25.reuse, 0x1 ;  /* 0x000000191d777211 */ /* 0x082fe200078208ff */
[----:B------:R0:W-:Y:S01]  /*9040*/  STL [R1+0x258], R121 ;  /* 0x0002587901007387 */ /* 0x0001e20000100800 */
[----:B------:R-:W-:Y:S01]  /*9050*/  UIADD3.64 UR40, UR8, 0x300, URZ ;  /* 0x0000030008287897 */ /* 0x000fe2000fffe03f */
[----:B--2---:R-:W-:-:S02]  /*9060*/  LEA R118, P2, R30, R25, 0x1 ;  /* 0x000000191e767211 */ /* 0x004fc400078408ff */
        /* <DEDUP_REMOVED lines=13> */
[----:B------:R-:W-:Y:S02]  /*9140*/  CS2R R76, SRZ ;  /* 0x00000000004c7805 */ /* 0x000fe4000001ff00 */
[-C--:B--2---:R-:W-:Y:S01]  /*9150*/  LEA R118, P4, R33, R25.reuse, 0x1 ;  /* 0x0000001921767211 */ /* 0x084fe200078808ff */
[----:B------:R1:W-:Y:S04]  /*9160*/  STL [R1+0x24c], R119 ;  /* 0x00024c7701007387 */ /* 0x0003e80000100800 */
[----:B------:R2:W-:Y:S01]  /*9170*/  STL [R1+0x280], R118 ;  /* 0x0002807601007387 */ /* 0x0005e20000100800 */
[----:B0-----:R-:W-:Y:S02]  /*9180*/  LEA.HI.X.SX32 R121, R28, R24, 0x1, P0 ;  /* 0x000000181c797211 */ /* 0x001fe400000f0eff */
[----:B-1----:R-:W-:-:S03]  /*9190*/  LEA R119, P0, R34, R25, 0x1 ;  /* 0x0000001922777211 */ /* 0x002fc600078008ff */
[----:B------:R0:W-:Y:S01]  /*91a0*/  STL [R1+0x254], R121 ;  /* 0x0002547901007387 */ /* 0x0001e20000100800 */
[----:B--2---:R-:W-:-:S03]  /*91b0*/  LEA.HI.X.SX32 R118, R29, R24, 0x1, P1 ;  /* 0x000000181d767211 */ /* 0x004fc600008f0eff */
[----:B------:R1:W-:Y:S01]  /*91c0*/  STL [R1+0x288], R119 ;  /* 0x0002887701007387 */ /* 0x0003e20000100800 */
[----:B------:R-:W-:-:S03]  /*91d0*/  IMAD R29, R52, 0x2, R50 ;  /* 0x00000002341d7824 */ /* 0x000fc600078e0232 */
[----:B------:R2:W-:Y:S01]  /*91e0*/  STL [R1+0x25c], R118 ;  /* 0x00025c7601007387 */ /* 0x0005e20000100800 */
[----:B------:R-:W-:Y:S01]  /*91f0*/  IMAD R28, R52, 0x2, R29 ;  /* 0x00000002341c7824 */ /* 0x000fe200078e021d */
        /* <DEDUP_REMOVED lines=14> */
[----:B0-----:R-:W-:-:S03]  /*92e0*/  LEA R121, P5, R38, R25, 0x1 ;  /* 0x0000001926797211 */ /* 0x001fc600078a08ff */
[C---:B------:R-:W-:Y:S01]  /*92f0*/  IMAD R30, R52.reuse, 0x2, R31 ;  /* 0x00000002341e7824 */ /* 0x040fe200078e021f */
[-C--:B-1----:R-:W-:Y:S01]  /*9300*/  LEA.HI.X.SX32 R119, R33, R24.reuse, 0x1, P4 ;  /* 0x0000001821777211 */ /* 0x082fe200020f0eff */
[----:B------:R0:W-:Y:S02]  /*9310*/  STL [R1+0x2a8], R121 ;  /* 0x0002a87901007387 */ /* 0x0001e40000100800 */
[----:B------:R-:W-:Y:S01]  /*9320*/  IMAD R51, R52, 0x2, R30 ;  /* 0x0000000234337824 */ /* 0x000fe200078e021e */
[----:B--2---:R-:W-:Y:S01]  /*9330*/  LEA R118, P4, R39, R25, 0x1 ;  /* 0x0000001927767211 */ /* 0x004fe200078808ff */
[----:B------:R1:W-:Y:S04]  /*9340*/  STL [R1+0x27c], R119 ;  /* 0x00027c7701007387 */ /* 0x0003e80000100800 */
[----:B------:R2:W-:Y:S01]  /*9350*/  STL [R1+0x2b0], R118 ;  /* 0x0002b07601007387 */ /* 0x0005e20000100800 */
[----:B0-----:R-:W-:-:S02]  /*9360*/  LEA.HI.X.SX32 R121, R34, R24, 0x1, P0 ;  /* 0x0000001822797211 */ /* 0x001fc400000f0eff */
        /* <DEDUP_REMOVED lines=8> */
[----:B------:R-:W-:Y:S01]  /*93f0*/  IMAD R36, R52, 0x2, R51 ;  /* 0x0000000234247824 */ /* 0x000fe200078e0233 */
[----:B--2---:R-:W-:Y:S02]  /*9400*/  LEA R118, P2, R42, R25, 0x1 ;  /* 0x000000192a767211 */ /* 0x004fe400078408ff */
[----:B------:R1:W-:Y:S01]  /*9410*/  STL [R1+0x294], R119 ;  /* 0x0002947701007387 */ /* 0x0003e20000100800 */
[----:B------:R-:W-:-:S03]  /*9420*/  IMAD R35, R52, 0x2, R36 ;  /* 0x0000000234237824 */ /* 0x000fc600078e0224 */
        /* <DEDUP_REMOVED lines=15> */
[----:B------:R1:W-:Y:S02]  /*9520*/  STL [R1+0x2ac], R119 ;  /* 0x0002ac7701007387 */ /* 0x0003e40000100800 */
[----:B------:R-:W-:Y:S02]  /*9530*/  IMAD R39, R52, 0x2, R37 ;  /* 0x0000000234277824 */ /* 0x000fe400078e0225 */
[----:B------:R2:W-:Y:S01]  /*9540*/  STL [R1+0x2e0], R118 ;  /* 0x0002e07601007387 */ /* 0x0005e20000100800 */
[----:B0-----:R-:W-:-:S02]  /*9550*/  LEA.HI.X.SX32 R121, R40, R24, 0x1, P0 ;  /* 0x0000001828797211 */ /* 0x001fc400000f0eff */
[----:B-1----:R-:W-:-:S03]  /*9560*/  LEA R119, P0, R53, R25, 0x1 ;  /* 0x0000001935777211 */ /* 0x002fc600078008ff */
[----:B------:R0:W-:Y:S01]  /*9570*/  STL [R1+0x2b4], R121 ;  /* 0x0002b47901007387 */ /* 0x0001e20000100800 */
[----:B--2---:R-:W-:-:S03]  /*9580*/  LEA.HI.X.SX32 R118, R41, R24, 0x1, P1 ;  /* 0x0000001829767211 */ /* 0x004fc600008f0eff */
[----:B------:R1:W-:Y:S04]  /*9590*/  STL [R1+0x424], R119 ;  /* 0x0004247701007387 */ /* 0x0003e80000100800 */
[----:B------:R2:W-:Y:S01]  /*95a0*/  STL [R1+0x2bc], R118 ;  /* 0x0002bc7601007387 */ /* 0x0005e20000100800 */
[-C--:B0-----:R-:W-:Y:S02]  /*95b0*/  LEA.HI.X.SX32 R121, R42, R24.reuse, 0x1, P2 ;  /* 0x000000182a797211 */ /* 0x081fe400010f0eff */
[----:B-1----:R-:W-:-:S03]  /*95c0*/  LEA.HI.X.SX32 R119, R43, R24, 0x1, P3 ;  /* 0x000000182b777211 */ /* 0x002fc600018f0eff */
[----:B------:R0:W-:Y:S01]  /*95d0*/  STL [R1+0x2c4], R121 ;  /* 0x0002c47901007387 */ /* 0x0001e20000100800 */
[----:B------:R-:W-:Y:S02]  /*95e0*/  CS2R R42, SRZ ;  /* 0x00000000002a7805 */ /* 0x000fe4000001ff00 */
[-C--:B--2---:R-:W-:Y:S01]  /*95f0*/  LEA.HI.X.SX32 R118, R45, R24.reuse, 0x1, P5 ;  /* 0x000000182d767211 */ /* 0x084fe200028f0eff */
[----:B------:R1:W-:Y:S04]  /*9600*/  STL [R1+0x2cc], R119 ;  /* 0x0002cc7701007387 */ /* 0x0003e80000100800 */
[----:B------:R2:W-:Y:S01]  /*9610*/  STL [R1+0x2d4], R118 ;  /* 0x0002d47601007387 */ /* 0x0005e20000100800 */
[----:B0-----:R-:W-:Y:S02]  /*9620*/  LEA.HI.X.SX32 R121, R44, R24, 0x1, P4 ;  /* 0x000000182c797211 */ /* 0x001fe400020f0eff */
[----:B------:R-:W-:-:S02]  /*9630*/  CS2R R44, SRZ ;  /* 0x00000000002c7805 */ /* 0x000fc4000001ff00 */
[-C--:B-1----:R-:W-:Y:S01]  /*9640*/  LEA R119, P1, R46, R25.reuse, 0x1 ;  /* 0x000000192e777211 */ /* 0x082fe200078208ff */
[----:B------:R0:W-:Y:S01]  /*9650*/  STL [R1+0x2dc], R121 ;  /* 0x0002dc7901007387 */ /* 0x0001e20000100800 */
[----:B--2---:R-:W-:-:S03]  /*9660*/  LEA R118, P2, R47, R25, 0x1 ;  /* 0x000000192f767211 */ /* 0x004fc600078408ff */
[----:B------:R1:W-:Y:S04]  /*9670*/  STL [R1+0x2e8], R119 ;  /* 0x0002e87701007387 */ /* 0x0003e80000100800 */
[----:B------:R2:W-:Y:S01]  /*9680*/  STL [R1+0x2f0], R118 ;  /* 0x0002f07601007387 */ /* 0x0005e20000100800 */
[-C--:B0-----:R-:W-:Y:S02]  /*9690*/  LEA.HI.X.SX32 R121, R53, R24.reuse, 0x1, P0 ;  /* 0x0000001835797211 */ /* 0x081fe400000f0eff */
[----:B-1----:R-:W-:-:S03]  /*96a0*/  LEA.HI.X.SX32 R119, R46, R24, 0x1, P1 ;  /* 0x000000182e777211 */ /* 0x002fc600008f0eff */
[----:B------:R0:W-:Y:S01]  /*96b0*/  STL [R1+0x420], R121 ;  /* 0x0004207901007387 */ /* 0x0001e20000100800 */
[----:B--2---:R-:W-:-:S03]  /*96c0*/  LEA.HI.X.SX32 R118, R47, R24, 0x1, P2 ;  /* 0x000000182f767211 */ /* 0x004fc600010f0eff */
[----:B------:R1:W-:Y:S01]  /*96d0*/  STL [R1+0x2e4], R119 ;  /* 0x0002e47701007387 */ /* 0x0003e20000100800 */
[----:B------:R-:W-:-:S03]  /*96e0*/  CS2R R46, SRZ ;  /* 0x00000000002e7805 */ /* 0x000fc6000001ff00 */
[----:B------:R2:W-:Y:S01]  /*96f0*/  STL [R1+0x2ec], R118 ;  /* 0x0002ec7601007387 */ /* 0x0005e20000100800 */
[-C--:B0-----:R-:W-:Y:S02]  /*9700*/  LEA R121, P0, R48, R25.reuse, 0x1 ;  /* 0x0000001930797211 */ /* 0x081fe400078008ff */
[----:B-1----:R-:W-:-:S03]  /*9710*/  LEA R119, P1, R49, R25, 0x1 ;  /* 0x0000001931777211 */ /* 0x002fc600078208ff */
[----:B------:R0:W-:Y:S01]  /*9720*/  STL [R1+0x2f8], R121 ;  /* 0x0002f87901007387 */ /* 0x0001e20000100800 */
[----:B--2---:R-:W-:-:S03]  /*9730*/  LEA R118, P2, R26, R25, 0x1 ;  /* 0x000000191a767211 */ /* 0x004fc600078408ff */
[----:B------:R1:W-:Y:S04]  /*9740*/  STL [R1+0x300], R119 ;  /* 0x0003007701007387 */ /* 0x0003e80000100800 */
[----:B------:R2:W-:Y:S01]  /*9750*/  STL [R1+0x308], R118 ;  /* 0x0003087601007387 */ /* 0x0005e20000100800 */
[-C--:B0-----:R-:W-:Y:S02]  /*9760*/  LEA.HI.X.SX32 R121, R48, R24.reuse, 0x1, P0 ;  /* 0x0000001830797211 */ /* 0x081fe400000f0eff */
[----:B-1----:R-:W-:-:S03]  /*9770*/  LEA.HI.X.SX32 R119, R49, R24, 0x1, P1 ;  /* 0x0000001831777211 */ /* 0x002fc600008f0eff */
[----:B------:R0:W-:Y:S01]  /*9780*/  STL [R1+0x2f4], R121 ;  /* 0x0002f47901007387 */ /* 0x0001e20000100800 */
[----:B------:R-:W-:Y:S02]  /*9790*/  CS2R R48, SRZ ;  /* 0x0000000000307805 */ /* 0x000fe4000001ff00 */
[----:B--2---:R-:W-:Y:S01]  /*97a0*/  LEA.HI.X.SX32 R118, R26, R24, 0x1, P2 ;  /* 0x000000181a767211 */ /* 0x004fe200010f0eff */
[----:B------:R1:W-:Y:S01]  /*97b0*/  STL [R1+0x2fc], R119 ;  /* 0x0002fc7701007387 */ /* 0x0003e20000100800 */
[----:B------:R-:W-:-:S03]  /*97c0*/  IMAD R26, R52, 0x2, R39 ;  /* 0x00000002341a7824 */ /* 0x000fc600078e0227 */
[----:B------:R2:W-:Y:S01]  /*97d0*/  STL [R1+0x304], R118 ;  /* 0x0003047601007387 */ /* 0x0005e20000100800 */
[----:B------:R-:W-:Y:S01]  /*97e0*/  IMAD R41, R52, 0x2, R26 ;  /* 0x0000000234297824 */ /* 0x000fe200078e021a */
        /* <DEDUP_REMOVED lines=28> */
[----:B0-----:R-:W-:-:S03]  /*99b0*/  LEA R121, P0, R51, R25, 0x1 ;  /* 0x0000001933797211 */ /* 0x001fc600078008ff */
[----:B------:R-:W-:Y:S01]  /*99c0*/  IMAD R29, R52, 0x2, R32 ;  /* 0x00000002341d7824 */ /* 0x000fe200078e0220 */
[-C--:B-1----:R-:W-:Y:S01]  /*99d0*/  LEA R119, P1, R36, R25.reuse, 0x1 ;  /* 0x0000001924777211 */ /* 0x082fe200078208ff */
[----:B------:R0:W-:Y:S01]  /*99e0*/  STL [R1+0x340], R121 ;  /* 0x0003407901007387 */ /* 0x0001e20000100800 */
[----:B--2---:R-:W-:-:S03]  /*99f0*/  LEA R118, P2, R35, R25, 0x1 ;  /* 0x0000001923767211 */ /* 0x004fc600078408ff */
[----:B------:R1:W-:Y:S04]  /*9a00*/  STL [R1+0x348], R119 ;  /* 0x0003487701007387 */ /* 0x0003e80000100800 */
[----:B------:R2:W-:Y:S01]  /*9a10*/  STL [R1+0x350], R118 ;  /* 0x0003507601007387 */ /* 0x0005e20000100800 */
[-C--:B0-----:R-:W-:Y:S02]  /*9a20*/  LEA.HI.X.SX32 R121, R51, R24.reuse, 0x1, P0 ;  /* 0x0000001833797211 */ /* 0x081fe400000f0eff */
[----:B------:R-:W-:Y:S02]  /*9a30*/  CS2R R50, SRZ ;  /* 0x0000000000327805 */ /* 0x000fe4000001ff00 */
[-C--:B-1----:R-:W-:Y:S01]  /*9a40*/  LEA.HI.X.SX32 R119, R36, R24.reuse, 0x1, P1 ;  /* 0x0000001824777211 */ /* 0x082fe200008f0eff */
        /* <DEDUP_REMOVED lines=45> */
[----:B------:R-:W-:Y:S01]  /*9d20*/  IMAD R28, R52, 0x2, R37 ;  /* 0x00000002341c7824 */ /* 0x000fe200078e0225 */
[----:B--2---:R-:W-:Y:S02]  /*9d30*/  LEA.HI.X.SX32 R118, R40, R24, 0x1, P2 ;  /* 0x0000001828767211 */ /* 0x004fe400010f0eff */
        /* <DEDUP_REMOVED lines=28> */
[----:B------:R1:W-:Y:S04]  /*9f00*/  STL [R1+0x3bc], R119 ;  /* 0x0003bc7701007387 */ /* 0x0003e80000100800 */
        /* <DEDUP_REMOVED lines=26> */
[----:B------:R-:W-:Y:S01]  /*a0b0*/  IMAD R28, R52, 0x2, R32 ;  /* 0x00000002341c7824 */ /* 0x000fe200078e0220 */
[----:B--2---:R-:W-:-:S02]  /*a0c0*/  LEA.HI.X.SX32 R118, R29, R24, 0x1, P2 ;  /* 0x000000181d767211 */ /* 0x004fc400010f0eff */
        /* <DEDUP_REMOVED lines=15> */
[----:B------:R1:W-:Y:S04]  /*a1c0*/  STL [R1+0x404], R119 ;  /* 0x0004047701007387 */ /* 0x0003e80000100800 */
[----:B------:R2:W-:Y:S01]  /*a1d0*/  STL [R1+0x40c], R118 ;  /* 0x00040c7601007387 */ /* 0x0005e20000100800 */
[-C--:B0-----:R-:W-:Y:S02]  /*a1e0*/  LEA R121, P2, R29, R25.reuse, 0x1 ;  /* 0x000000191d797211 */ /* 0x081fe400078408ff */
[----:B-1----:R-:W-:-:S02]  /*a1f0*/  LEA R119, P0, R32, R25, 0x1 ;  /* 0x0000001920777211 */ /* 0x002fc400078008ff */
[----:B--2---:R-:W-:-:S03]  /*a200*/  LEA R118, P1, R28, R25, 0x1 ;  /* 0x000000191c767211 */ /* 0x004fc600078208ff */
[----:B------:R0:W-:Y:S04]  /*a210*/  STL [R1+0x414], R119 ;  /* 0x0004147701007387 */ /* 0x0001e80000100800 */
[----:B------:R1:W-:Y:S04]  /*a220*/  STL [R1+0x418], R118 ;  /* 0x0004187601007387 */ /* 0x0003e80000100800 */
[----:B------:R2:W-:Y:S01]  /*a230*/  STL [R1+0x41c], R121 ;  /* 0x00041c7901007387 */ /* 0x0005e20000100800 */
[----:B0-----:R-:W-:Y:S02]  /*a240*/  LEA R119, P3, R52, R25, 0x1 ;  /* 0x0000001934777211 */ /* 0x001fe400078608ff */
        /* <DEDUP_REMOVED lines=8> */
[----:B-1----:R-:W-:Y:S01]  /*a2d0*/  LEA.HI.X.SX32 R118, R52, R24, 0x1, P3 ;  /* 0x0000001834767211 */ /* 0x002fe200018f0eff */
[----:B------:R0:W-:Y:S01]  /*a2e0*/  STL [R1+0x230], R119 ;  /* 0x0002307701007387 */ /* 0x0001e20000100800 */
[----:B------:R-:W-:Y:S02]  /*a2f0*/  CS2R R24, SRZ ;  /* 0x0000000000187805 */ /* 0x000fe4000001ff00 */
[----:B------:R-:W-:Y:S02]  /*a300*/  CS2R R52, SRZ ;  /* 0x0000000000347805 */ /* 0x000fe4000001ff00 */
[C---:B--2---:R-:W-:Y:S01]  /*a310*/  LOP3.LUT R121, R27.reuse, 0x6, RZ, 0xfc, !PT ;  /* 0x000000061b797812 */ /* 0x044fe200078efcff */
[----:B------:R1:W-:Y:S01]  /*a320*/  STL [R1+0x228], R118 ;  /* 0x0002287601007387 */ /* 0x0003e20000100800 */
[C---:B------:R-:W-:Y:S02]  /*a330*/  LOP3.LUT R121, R27.reuse, 0xc, RZ, 0xfc, !PT ;  /* 0x0000000c1b797812 */ /* 0x040fe400078efcff */
[----:B------:R-:W-:-:S02]  /*a340*/  LOP3.LUT R121, R27, 0x12, RZ, 0xfc, !PT ;  /* 0x000000121b797812 */ /* 0x000fc400078efcff */
[C---:B------:R-:W-:Y:S02]  /*a350*/  LOP3.LUT R121, R27.reuse, 0x18, RZ, 0xfc, !PT ;  /* 0x000000181b797812 */ /* 0x040fe400078efcff */
[C---:B0-----:R-:W-:Y:S02]  /*a360*/  LOP3.LUT R119, R27.reuse, 0x2, RZ, 0xfc, !PT ;  /* 0x000000021b777812 */ /* 0x041fe400078efcff */
[C---:B------:R-:W-:Y:S02]  /*a370*/  LOP3.LUT R119, R27.reuse, 0x8, RZ, 0xfc, !PT ;  /* 0x000000081b777812 */ /* 0x040fe400078efcff */
[C---:B-1----:R-:W-:Y:S02]  /*a380*/  LOP3.LUT R118, R27.reuse, 0x4, RZ, 0xfc, !PT ;  /* 0x000000041b767812 */ /* 0x042fe400078efcff */
[C---:B------:R-:W-:Y:S02]  /*a390*/  LOP3.LUT R118, R27.reuse, 0xa, RZ, 0xfc, !PT ;  /* 0x0000000a1b767812 */ /* 0x040fe400078efcff */
[----:B------:R-:W-:-:S02]  /*a3a0*/  LOP3.LUT R118, R27, 0x10, RZ, 0xfc, !PT ;  /* 0x000000101b767812 */ /* 0x000fc400078efcff */
[C---:B------:R-:W-:Y:S02]  /*a3b0*/  LOP3.LUT R118, R27.reuse, 0x16, RZ, 0xfc, !PT ;  /* 0x000000161b767812 */ /* 0x040fe400078efcff */
[C---:B------:R-:W-:Y:S02]  /*a3c0*/  LOP3.LUT R118, R27.reuse, 0x1c, RZ, 0xfc, !PT ;  /* 0x0000001c1b767812 */ /* 0x040fe400078efcff */
[C---:B------:R-:W-:Y:S02]  /*a3d0*/  LOP3.LUT R118, R27.reuse, 0x22, RZ, 0xfc, !PT ;  /* 0x000000221b767812 */ /* 0x040fe400078efcff */
[C---:B------:R-:W-:Y:S02]  /*a3e0*/  LOP3.LUT R118, R27.reuse, 0x28, RZ, 0xfc, !PT ;  /* 0x000000281b767812 */ /* 0x040fe400078efcff */
        /* <DEDUP_REMOVED lines=28> */
[----:B------:R-:W-:Y:S02]  /*a5b0*/  SHF.R.S32.HI R118, RZ, 0x7, R120 ;  /* 0x00000007ff767819 */ /* 0x000fe40000011478 */
[C---:B------:R-:W-:Y:S02]  /*a5c0*/  LOP3.LUT R119, R27.reuse, 0x62, RZ, 0xfc, !PT ;  /* 0x000000621b777812 */ /* 0x040fe400078efcff */
[C---:B------:R-:W-:Y:S01]  /*a5d0*/  LOP3.LUT R119, R27.reuse, 0x68, RZ, 0xfc, !PT ;  /* 0x000000681b777812 */ /* 0x040fe200078efcff */
[----:B------:R0:W-:Y:S01]  /*a5e0*/  STL [R1+0x448], R118 ;  /* 0x0004487601007387 */ /* 0x0001e20000100800 */
[----:B------:R-:W-:-:S02]  /*a5f0*/  LOP3.LUT R119, R27, 0x6e, RZ, 0xfc, !PT ;  /* 0x0000006e1b777812 */ /* 0x000fc400078efcff */
[C---:B------:R-:W-:Y:S02]  /*a600*/  LOP3.LUT R119, R27.reuse, 0x74, RZ, 0xfc, !PT ;  /* 0x000000741b777812 */ /* 0x040fe400078efcff */
[----:B------:R-:W-:Y:S02]  /*a610*/  LOP3.LUT R119, R27, 0x7a, RZ, 0xfc, !PT ;  /* 0x0000007a1b777812 */ /* 0x000fe400078efcff */
[C---:B------:R-:W-:Y:S02]  /*a620*/  LOP3.LUT R120, R2.reuse, 0x20, RZ, 0x3c, !PT ;  /* 0x0000002002787812 */ /* 0x040fe400078e3cff */
[C---:B------:R-:W-:Y:S02]  /*a630*/  LOP3.LUT R119, R2.reuse, 0x30, RZ, 0x3c, !PT ;  /* 0x0000003002777812 */ /* 0x040fe400078e3cff */
[C---:B0-----:R-:W-:Y:S02]  /*a640*/  LOP3.LUT R118, R2.reuse, 0x10, RZ, 0x3c, !PT ;  /* 0x0000001002767812 */ /* 0x041fe400078e3cff */
[----:B------:R-:W-:-:S02]  /*a650*/  LOP3.LUT R120, R2, 0x50, RZ, 0x3c, !PT ;  /* 0x0000005002787812 */ /* 0x000fc400078e3cff */
[C---:B------:R-:W-:Y:S02]  /*a660*/  LOP3.LUT R118, R2.reuse, 0x40, RZ, 0x3c, !PT ;  /* 0x0000004002767812 */ /* 0x040fe400078e3cff */
[C---:B------:R-:W-:Y:S02]  /*a670*/  LOP3.LUT R119, R2.reuse, 0x60, RZ, 0x3c, !PT ;  /* 0x0000006002777812 */ /* 0x040fe400078e3cff */
[C---:B------:R-:W-:Y:S02]  /*a680*/  LOP3.LUT R120, R3.reuse, 0x20, RZ, 0x3c, !PT ;  /* 0x0000002003787812 */ /* 0x040fe400078e3cff */
[----:B------:R-:W-:Y:S02]  /*a690*/  LOP3.LUT R118, R2, 0x70, RZ, 0x3c, !PT ;  /* 0x0000007002767812 */ /* 0x000fe400078e3cff */
[C---:B------:R-:W-:Y:S01]  /*a6a0*/  LOP3.LUT R119, R3.reuse, 0x40, RZ, 0x3c, !PT ;  /* 0x0000004003777812 */ /* 0x040fe200078e3cff */
[----:B------:R0:W-:Y:S01]  /*a6b0*/  STL [R1+0x56c], R120 ;  /* 0x00056c7801007387 */ /* 0x0001e20000100800 */
[----:B------:R-:W-:-:S02]  /*a6c0*/  LOP3.LUT R118, R3, 0x60, RZ, 0x3c, !PT ;  /* 0x0000006003767812 */ /* 0x000fc400078e3cff */
[C---:B------:R-:W-:Y:S01]  /*a6d0*/  LOP3.LUT R121, R27.reuse, 0x1e, RZ, 0xfc, !PT ;  /* 0x0000001e1b797812 */ /* 0x040fe200078efcff */
[----:B------:R0:W-:Y:S01]  /*a6e0*/  STL [R1+0x568], R119 ;  /* 0x0005687701007387 */ /* 0x0001e20000100800 */
[C---:B------:R-:W-:Y:S02]  /*a6f0*/  LOP3.LUT R121, R27.reuse, 0x24, RZ, 0xfc, !PT ;  /* 0x000000241b797812 */ /* 0x040fe400078efcff */
[C---:B------:R-:W-:Y:S01]  /*a700*/  LOP3.LUT R121, R27.reuse, 0x2a, RZ, 0xfc, !PT ;  /* 0x0000002a1b797812 */ /* 0x040fe200078efcff */
[----:B------:R0:W-:Y:S01]  /*a710*/  STL [R1+0x564], R118 ;  /* 0x0005647601007387 */ /* 0x0001e20000100800 */
        /* <DEDUP_REMOVED lines=12> */
[----:B------:R-:W-:Y:S02]  /*a7e0*/  LOP3.LUT R121, R27, 0x78, RZ, 0xfc, !PT ;  /* 0x000000781b797812 */ /* 0x000fe400078efcff */
[----:B0-----:R-:W-:-:S07]  /*a7f0*/  CS2R R26, SRZ ;  /* 0x00000000001a7805 */ /* 0x001fce000001ff00 */
.L_x_1:
[----:B------:R-:W2:Y:S04]  /*a800*/  LDL R119, [R1+0x234] ;  /* 0x0002340001777983 */ /* 0x000ea80000100800 */
[----:B------:R-:W3:Y:S04]  /*a810*/  LDL R159, [R1+0x230] ;  /* 0x00023000019f7983 */ /* 0x000ee80000100800 */
[----:B------:R-:W4:Y:S04]  /*a820*/  LDL R121, [R1+0x41c] ;  /* 0x00041c0001797983 */ /* 0x000f280000100800 */
[----:B------:R0:W-:Y:S04]  /*a830*/  STL [R1+0x6cc], R98 ;  /* 0x0006cc6201007387 */ /* 0x0001e80000100800 */
[----:B0-----:R-:W3:Y:S01]  /*a840*/  LDL R98, [R1+0x228] ;  /* 0x0002280001627983 */ /* 0x001ee20000100800 */
[----:B------:R-:W-:-:S03]  /*a850*/  UIMAD UR5, UR4, -0x80, UR19 ;  /* 0xffffff80040578a4 */ /* 0x000fc6000f8e0213 */
[----:B------:R-:W-:Y:S04]  /*a860*/  STL [R1+0x6c8], R108 ;  /* 0x0006c86c01007387 */ /* 0x000fe80000100800 */
[----:B------:R-:W-:Y:S04]  /*a870*/  STL [R1+0x6c4], R19 ;  /* 0x0006c41301007387 */ /* 0x000fe80000100800 */
[----:B------:R0:W-:Y:S04]  /*a880*/  STL [R1+0x6c0], R100 ;  /* 0x0006c06401007387 */ /* 0x0001e80000100800 */
[----:B------:R-:W-:Y:S04]  /*a890*/  STL [R1+0x6bc], R7 ;  /* 0x0006bc0701007387 */ /* 0x000fe80000100800 */
[----:B-----5:R1:W-:Y:S04]  /*a8a0*/  STL [R1+0x574], R0 ;  /* 0x0005740001007387 */ /* 0x0203e80000100800 */
[----:B0-----:R-:W4:Y:S01]  /*a8b0*/  LDL R100, [R1+0x22c] ;  /* 0x00022c0001647983 */ /* 0x001f220000100800 */
[----:B------:R-:W0:Y:S03]  /*a8c0*/  S2R R118, SR_TID.X ;  /* 0x0000000000767919 */ /* 0x000e260000002100 */
[----:B-1----:R-:W4:Y:S01]  /*a8d0*/  LDL R0, [R1+0x418] ;  /* 0x0004180001007983 */ /* 0x002f220000100800 */
[----:B------:R-:W1:Y:S01]  /*a8e0*/  S2R R120, SR_TID.X ;  /* 0x0000000000787919 */ /* 0x000e620000002100 */
[----:B------:R-:W1:Y:S01]  /*a8f0*/  S2R R7, SR_TID.X ;  /* 0x0000000000077919 */ /* 0x000e620000002100 */
[----:B0-----:R-:W-:-:S02]  /*a900*/  SHF.R.U32.HI R108, RZ, 0x6, R118 ;  /* 0x00000006ff6c7819 */ /* 0x001fc40000011676 */
[----:B------:R-:W-:Y:S02]  /*a910*/  SHF.R.U32.HI R19, RZ, 0x6, R118 ;  /* 0x00000006ff137819 */ /* 0x000fe40000011676 */
[----:B------:R-:W-:Y:S02]  /*a920*/  SGXT.U32 R108, R108, 0x1 ;  /* 0x000000016c6c781a */ /* 0x000fe40000000000 */
[----:B------:R-:W-:Y:S02]  /*a930*/  SGXT.U32 R19, R19, 0x1 ;  /* 0x000000011313781a */ /* 0x000fe40000000000 */
[----:B------:R-:W-:Y:S02]  /*a940*/  LOP3.LUT R108, R108, 0x4, RZ, 0xfc, !PT ;  /* 0x000000046c6c7812 */ /* 0x000fe400078efcff */
[----:B-1----:R-:W-:Y:S02]  /*a950*/  SHF.R.U32.HI R120, RZ, 0x6, R120 ;  /* 0x00000006ff787819 */ /* 0x002fe40000011678 */
[----:B------:R-:W-:-:S02]  /*a960*/  ISETP.GE.AND P2, PT, R108, UR5, PT ;  /* 0x000000056c007c0c */ /* 0x000fc4000bf46270 */
[----:B------:R-:W0:Y:S01]  /*a970*/  S2R R108, SR_TID.X ;  /* 0x00000000006c7919 */ /* 0x000e220000002100 */
[----:B------:R-:W-:Y:S02]  /*a980*/  LOP3.LUT R19, R19, 0x2, RZ, 0xfc, !PT ;  /* 0x0000000213137812 */ /* 0x000fe400078efcff */
[----:B------:R-:W-:Y:S02]  /*a990*/  SGXT.U32 R120, R120, 0x1 ;  /* 0x000000017878781a */ /* 0x000fe40000000000 */
[----:B------:R-:W-:Y:S02]  /*a9a0*/  ISETP.GE.AND P1, PT, R19, UR5, PT ;  /* 0x0000000513007c0c */ /* 0x000fe4000bf26270 */
[----:B------:R-:W-:Y:S02]  /*a9b0*/  LOP3.LUT R120, R120, 0x6, RZ, 0xfc, !PT ;  /* 0x0000000678787812 */ /* 0x000fe400078efcff */
[----:B------:R-:W-:Y:S02]  /*a9c0*/  SHF.R.U32.HI R118, RZ, 0x6, R7 ;  /* 0x00000006ff767819 */ /* 0x000fe40000011607 */
[----:B------:R-:W-:-:S02]  /*a9d0*/  ISETP.GE.AND P3, PT, R120, UR5, PT ;  /* 0x0000000578007c0c */ /* 0x000fc4000bf66270 */
[----:B------:R-:W-:Y:S02]  /*a9e0*/  SGXT.U32 R118, R118, 0x1 ;  /* 0x000000017676781a */ /* 0x000fe40000000000 */
[----:B------:R-:W-:Y:S02]  /*a9f0*/  PRMT R126, RZ, 0x7610, R126 ;  /* 0x00007610ff7e7816 */ /* 0x000fe4000000007e */
[----:B------:R-:W-:Y:S02]  /*aa00*/  ISETP.GE.AND P0, PT, R118, UR5, PT ;  /* 0x0000000576007c0c */ /* 0x000fe4000bf06270 */
[--C-:B0-----:R-:W-:Y:S02]  /*aa10*/  SHF.R.U32.HI R120, RZ, 0x6, R108.reuse ;  /* 0x00000006ff787819 */ /* 0x101fe4000001166c */
[----:B------:R-:W-:Y:S02]  /*aa20*/  SHF.R.U32.HI R19, RZ, 0x6, R108 ;  /* 0x00000006ff137819 */ /* 0x000fe4000001166c */
[----:B------:R-:W-:Y:S01]  /*aa30*/  SGXT.U32 R120, R120, 0x1 ;  /* 0x000000017878781a */ /* 0x000fe20000000000 */
[----:B------:R-:W4:Y:S01]  /*aa40*/  LDL R108, [R1+0x414] ;  /* 0x00041400016c7983 */ /* 0x000f220000100800 */
[----:B------:R-:W-:-:S02]  /*aa50*/  SGXT.U32 R19, R19, 0x1 ;  /* 0x000000011313781a */ /* 0x000fc40000000000 */
[----:B------:R-:W-:Y:S02]  /*aa60*/  LOP3.LUT R120, R120, 0x8, RZ, 0xfc, !PT ;  /* 0x0000000878787812 */ /* 0x000fe400078efcff */
[----:B------:R-:W-:Y:S02]  /*aa70*/  LOP3.LUT R19, R19, 0xa, RZ, 0xfc, !PT ;  /* 0x0000000a13137812 */ /* 0x000fe400078efcff */
[----:B------:R-:W-:Y:S02]  /*aa80*/  ISETP.GE.AND P4, PT, R120, UR5, PT ;  /* 0x0000000578007c0c */ /* 0x000fe4000bf86270 */
[----:B------:R-:W4:Y:S01]  /*aa90*/  LDL R120, [R1+0x224] ;  /* 0x0002240001787983 */ /* 0x000f220000100800 */
[----:B------:R-:W-:-:S03]  /*aaa0*/  ISETP.GE.AND P5, PT, R19, UR5, PT ;  /* 0x0000000513007c0c */ /* 0x000fc6000bfa6270 */
[----:B------:R-:W4:Y:S01]  /*aab0*/  LDL R19, [R1+0x410] ;  /* 0x0004100001137983 */ /* 0x000f220000100800 */
[----:B------:R-:W-:Y:S01]  /*aac0*/  PRMT R166, RZ, 0x7610, R166 ;  /* 0x00007610ffa67816 */ /* 0x000fe200000000a6 */
[----:B--2---:R-:W-:Y:S02]  /*aad0*/  @!P1 IMAD.MOV.U32 R118, RZ, RZ, R119 ;  /* 0x000000ffff769224 */ /* 0x004fe400078e0077 */
[----:B---3--:R-:W-:Y:S02]  /*aae0*/  @!P1 IMAD.MOV.U32 R119, RZ, RZ, R98 ;  /* 0x000000ffff779224 */ /* 0x008fe400078e0062 */
[----:B------:R-:W2:Y:S04]  /*aaf0*/  LDL R98, [R1+0x40c] ;  /* 0x00040c0001627983 */ /* 0x000ea80000100800 */
[----:B------:R4:W3:Y:S02]  /*ab00*/  @!P1 LDG.E.U16 R126, desc[UR16][R118.64] ;  /* 0x00000010767e9981 */ /* 0x0008e4000c1e1500 */
[----:B----4-:R-:W-:-:S02]  /*ab10*/  @!P2 IMAD.MOV.U32 R118, RZ, RZ, R121 ;  /* 0x000000ffff76a224 */ /* 0x010fc400078e0079 */
[----:B------:R-:W0:Y:S01]  /*ab20*/  S2R R121, SR_TID.X ;  /* 0x0000000000797919 */ /* 0x000e220000002100 */
[----:B------:R-:W-:Y:S01]  /*ab30*/  @!P2 IMAD.MOV.U32 R119, RZ, RZ, R159 ;  /* 0x000000ffff77a224 */ /* 0x000fe200078e009f */
[----:B------:R-:W-:Y:S02]  /*ab40*/  PRMT R182, RZ, 0x7610, R182 ;  /* 0x00007610ffb67816 */ /* 0x000fe400000000b6 */
[----:B------:R-:W-:Y:S01]  /*ab50*/  PRMT R141, RZ, 0x7610, R141 ;  /* 0x00007610ff8d7816 */ /* 0x000fe2000000008d */
[----:B------:R-:W4:Y:S04]  /*ab60*/  LDL R159, [R1+0x3fc] ;  /* 0x0003fc00019f7983 */ /* 0x000f280000100800 */
[----:B------:R1:W3:Y:S02]  /*ab70*/  @!P2 LDG.E.U16 R166, desc[UR16][R118.64] ;  /* 0x0000001076a6a981 */ /* 0x0002e4000c1e1500 */
[----:B-1----:R-:W-:Y:S01]  /*ab80*/  @!P3 IMAD.MOV.U32 R118, RZ, RZ, R0 ;  /* 0x000000ffff76b224 */ /* 0x002fe200078e0000 */
[----:B0-----:R-:W-:-:S04]  /*ab90*/  SHF.R.U32.HI R0, RZ, 0x6, R121 ;  /* 0x00000006ff007819 */ /* 0x001fc80000011679 */
[----:B------:R-:W-:-:S04]  /*aba0*/  SGXT.U32 R0, R0, 0x1 ;  /* 0x000000010000781a */ /* 0x000fc80000000000 */
[----:B------:R-:W-:-:S04]  /*abb0*/  LOP3.LUT R0, R0, 0xc, RZ, 0xfc, !PT ;  /* 0x0000000c00007812 */ /* 0x000fc800078efcff */
[----:B------:R-:W-:Y:S02]  /*abc0*/  ISETP.GE.AND P1, PT, R0, UR5, PT ;  /* 0x0000000500007c0c */ /* 0x000fe4000bf26270 */
[----:B------:R-:W-:-:S04]  /*abd0*/  SHF.R.U32.HI R0, RZ, 0x6, R121 ;  /* 0x00000006ff007819 */ /* 0x000fc80000011679 */
[----:B------:R-:W-:-:S04]  /*abe0*/  SGXT.U32 R0, R0, 0x1 ;  /* 0x000000010000781a */ /* 0x000fc80000000000 */
[----:B------:R-:W-:Y:S01]  /*abf0*/  LOP3.LUT R0, R0, 0xe, RZ, 0xfc, !PT ;  /* 0x0000000e00007812 */ /* 0x000fe200078efcff */
[----:B------:R-:W-:Y:S02]  /*ac00*/  @!P3 IMAD.MOV.U32 R119, RZ, RZ, R100 ;  /* 0x000000ffff77b224 */ /* 0x000fe400078e0064 */
[----:B------:R-:W4:Y:S01]  /*ac10*/  LDL R100, [R1+0x404] ;  /* 0x0004040001647983 */ /* 0x000f220000100800 */
[----:B------:R-:W-:-:S03]  /*ac20*/  ISETP.GE.AND P2, PT, R0, UR5, PT ;  /* 0x0000000500007c0c */ /* 0x000fc6000bf46270 */
[----:B------:R-:W3:Y:S04]  /*ac30*/  LDL R0, [R1+0x408] ;  /* 0x0004080001007983 */ /* 0x000ee80000100800 */
[----:B------:R0:W3:Y:S01]  /*ac40*/  @!P3 LDG.E.U16 R182, desc[UR16][R118.64] ;  /* 0x0000001076b6b981 */ /* 0x0000e2000c1e1500 */
[----:B------:R-:W-:Y:S02]  /*ac50*/  PRMT R125, RZ, 0x7610, R125 ;  /* 0x00007610ff7d7816 */ /* 0x000fe4000000007d */
[----:B------:R-:W-:-:S04]  /*ac60*/  SHF.R.U32.HI R121, RZ, 0x6, R121 ;  /* 0x00000006ff797819 */ /* 0x000fc80000011679 */
[----:B------:R-:W-:Y:S01]  /*ac70*/  SGXT.U32 R121, R121, 0x1 ;  /* 0x000000017979781a */ /* 0x000fe20000000000 */
[----:B0-----:R-:W-:Y:S02]  /*ac80*/  @!P4 IMAD.MOV.U32 R118, RZ, RZ, R108 ;  /* 0x000000ffff76c224 */ /* 0x001fe400078e006c */
[----:B------:R-:W-:Y:S01]  /*ac90*/  @!P4 IMAD.MOV.U32 R119, RZ, RZ, R120 ;  /* 0x000000ffff77c224 */ /* 0x000fe200078e0078 */
[----:B------:R-:W-:Y:S01]  /*aca0*/  LOP3.LUT R121, R121, 0x10, RZ, 0xfc, !PT ;  /* 0x0000001079797812 */ /* 0x000fe200078efcff */
[----:B------:R-:W3:Y:S04]  /*acb0*/  LDL R120, [R1+0x3f4] ;  /* 0x0003f40001787983 */ /* 0x000ee80000100800 */
[----:B------:R0:W3:Y:S04]  /*acc0*/  @!P4 LDG.E.U16 R141, desc[UR16][R118.64] ;  /* 0x00000010768dc981 */ /* 0x0000e8000c1e1500 */
[----:B------:R-:W3:Y:S01]  /*acd0*/  LDL R108, [R1+0x3f8] ;  /* 0x0003f800016c7983 */ /* 0x000ee20000100800 */
[----:B0-----:R-:W-:Y:S01]  /*ace0*/  @!P5 IMAD.MOV.U32 R118, RZ, RZ, R19 ;  /* 0x000000ffff76d224 */ /* 0x001fe200078e0013 */
[----:B------:R-:W-:-:S02]  /*acf0*/  ISETP.GE.AND P3, PT, R121, UR5, PT ;  /* 0x0000000579007c0c */ /* 0x000fc4000bf66270 */
[----:B------:R-:W3:Y:S04]  /*ad00*/  LDL R19, [R1+0x3f0] ;  /* 0x0003f00001137983 */ /* 0x000ee80000100800 */
[----:B------:R-:W3:Y:S01]  /*ad10*/  LDL R121, [R1+0x400] ;  /* 0x0004000001797983 */ /* 0x000ee20000100800 */
[----:B--2---:R-:W-:-:S03]  /*ad20*/  @!P5 IMAD.MOV.U32 R119, RZ, RZ, R98 ;  /* 0x000000ffff77d224 */ /* 0x004fc600078e0062 */
[----:B------:R-:W2:Y:S04]  /*ad30*/  LDL R98, [R1+0x3ec] ;  /* 0x0003ec0001627983 */ /* 0x000ea80000100800 */
[----:B------:R0:W2:Y:S02]  /*ad40*/  @!P5 LDG.E.U16 R125, desc[UR16][R118.64] ;  /* 0x00000010767dd981 */ /* 0x0000a4000c1e1500 */
[----:B0-----:R-:W0:Y:S02]  /*ad50*/  S2R R118, SR_TID.X ;  /* 0x0000000000767919 */ /* 0x001e240000002100 */
[--C-:B0-----:R-:W-:Y:S02]  /*ad60*/  SHF.R.U32.HI R119, RZ, 0x6, R118.reuse ;  /* 0x00000006ff777819 */ /* 0x101fe40000011676 */
[----:B------:R-:W-:-:S02]  /*ad70*/  SHF.R.U32.HI R118, RZ, 0x6, R118 ;  /* 0x00000006ff767819 */ /* 0x000fc40000011676 */
[----:B------:R-:W-:Y:S02]  /*ad80*/  SGXT.U32 R119, R119, 0x1 ;  /* 0x000000017777781a */ /* 0x000fe40000000000 */
[----:B------:R-:W-:Y:S02]  /*ad90*/  SGXT.U32 R118, R118, 0x1 ;  /* 0x000000017676781a */ /* 0x000fe40000000000 */
[----:B------:R-:W-:Y:S02]  /*ada0*/  LOP3.LUT R119, R119, 0x14, RZ, 0xfc, !PT ;  /* 0x0000001477777812 */ /* 0x000fe400078efcff */
[----:B------:R-:W-:Y:S02]  /*adb0*/  LOP3.LUT R118, R118, 0x12, RZ, 0xfc, !PT ;  /* 0x0000001276767812 */ /* 0x000fe400078efcff */
[----:B------:R-:W-:Y:S02]  /*adc0*/  ISETP.GE.AND P5, PT, R119, UR5, PT ;  /* 0x0000000577007c0c */ /* 0x000fe4000bfa6270 */
[----:B------:R-:W-:Y:S01]  /*add0*/  ISETP.GE.AND P4, PT, R118, UR5, PT ;  /* 0x0000000576007c0c */ /* 0x000fe2000bf86270 */
[----:B----4-:R-:W-:-:S02]  /*ade0*/  @!P1 IMAD.MOV.U32 R119, RZ, RZ, R100 ;  /* 0x000000ffff779224 */ /* 0x010fc400078e0064 */
[----:B------:R-:W4:Y:S01]  /*adf0*/  LDL R100, [R1+0x3e4] ;  /* 0x0003e40001647983 */ /* 0x000f220000100800 */
[----:B---3--:R-:W-:-:S03]  /*ae00*/  @!P1 IMAD.MOV.U32 R118, RZ, RZ, R0 ;  /* 0x000000ffff769224 */ /* 0x008fc600078e0000 */
[----:B------:R-:W3:Y:S01]  /*ae10*/  LDL R0, [R1+0x3e8] ;  /* 0x0003e80001007983 */ /* 0x000ee20000100800 */
[----:B------:R-:W-:-:S06]  /*ae20*/  PRMT R169, RZ, 0x7610, R169 ;  /* 0x00007610ffa97816 */ /* 0x000fcc00000000a9 */
[----:B------:R0:W3:Y:S01]  /*ae30*/  @!P1 LDG.E.U16 R169, desc[UR16][R118.64] ;  /* 0x0000001076a99981 */ /* 0x0000e2000c1e1500 */
[----:B------:R-:W-:Y:S02]  /*ae40*/  PRMT R180, RZ, 0x7610, R180 ;  /* 0x00007610ffb47816 */ /* 0x000fe400000000b4 */
[----:B------:R-:W-:Y:S01]  /*ae50*/  PRMT R140, RZ, 0x7610, R140 ;  /* 0x00007610ff8c7816 */ /* 0x000fe2000000008c */
[----:B0-----:R-:W-:Y:S01]  /*ae60*/  @!P2 IMAD.MOV.U32 R119, RZ, RZ, R159 ;  /* 0x000000ffff77a224 */ /* 0x001fe200078e009f */
[----:B------:R-:W-:Y:S01]  /*ae70*/  PRMT R124, RZ, 0x7610, R124 ;  /* 0x00007610ff7c7816 */ /* 0x000fe2000000007c */
[----:B------:R-:W3:Y:S01]  /*ae80*/  LDL R159, [R1+0x3d4] ;  /* 0x0003d400019f7983 */ /* 0x000ee20000100800 */
[----:B------:R-:W-:Y:S01]  /*ae90*/  PRMT R170, RZ, 0x7610, R170 ;  /* 0x00007610ffaa7816 */ /* 0x000fe200000000aa */
[----:B------:R-:W-:Y:S02]  /*aea0*/  @!P2 IMAD.MOV.U32 R118, RZ, RZ, R121 ;  /* 0x000000ffff76a224 */ /* 0x000fe400078e0079 */
[----:B------:R-:W0:Y:S03]  /*aeb0*/  S2R R121, SR_TID.X ;  /* 0x0000000000797919 */ /* 0x000e260000002100 */
[----:B------:R1:W3:Y:S02]  /*aec0*/  @!P2 LDG.E.U16 R180, desc[UR16][R118.64] ;  /* 0x0000001076b4a981 */ /* 0x0002e4000c1e1500 */
[----:B-1----:R-:W-:-:S02]  /*aed0*/  @!P3 IMAD.MOV.U32 R118, RZ, RZ, R108 ;  /* 0x000000ffff76b224 */ /* 0x002fc400078e006c */
[----:B------:R-:W-:-:S05]  /*aee0*/  @!P3 IMAD.MOV.U32 R119, RZ, RZ, R120 ;  /* 0x000000ffff77b224 */ /* 0x000fca00078e0078 */
[----:B------:R1:W3:Y:S02]  /*aef0*/  @!P3 LDG.E.U16 R140, desc[UR16][R118.64] ;  /* 0x00000010768cb981 */ /* 0x0002e4000c1e1500 */
[----:B-1----:R-:W-:Y:S01]  /*af00*/  @!P4 IMAD.MOV.U32 R118, RZ, RZ, R19 ;  /* 0x000000ffff76c224 */ /* 0x002fe200078e0013 */
[--C-:B0-----:R-:W-:Y:S01]  /*af10*/  SHF.R.U32.HI R108, RZ, 0x6, R121.reuse ;  /* 0x00000006ff6c7819 */ /* 0x101fe20000011679 */
[----:B------:R-:W3:Y:S01]  /*af20*/  LDL R19, [R1+0x3d0] ;  /* 0x0003d00001137983 */ /* 0x000ee20000100800 */
[--C-:B------:R-:W-:Y:S02]  /*af30*/  SHF.R.U32.HI R120, RZ, 0x6, R121.reuse ;  /* 0x00000006ff787819 */ /* 0x100fe40000011679 */
[----:B------:R-:W-:-:S04]  /*af40*/  SHF.R.U32.HI R121, RZ, 0x6, R121 ;  /* 0x00000006ff797819 */ /* 0x000fc80000011679 */
[----:B------:R-:W-:-:S04]  /*af50*/  SGXT.U32 R121, R121, 0x1 ;  /* 0x000000017979781a */ /* 0x000fc80000000000 */
[----:B------:R-:W-:-:S04]  /*af60*/  LOP3.LUT R121, R121, 0x16, RZ, 0xfc, !PT ;  /* 0x0000001679797812 */ /* 0x000fc800078efcff */
[----:B------:R-:W-:Y:S02]  /*af70*/  ISETP.GE.AND P3, PT, R121, UR5, PT ;  /* 0x0000000579007c0c */ /* 0x000fe4000bf66270 */
[----:B------:R-:W3:Y:S01]  /*af80*/  LDL R121, [R1+0x3d8] ;  /* 0x0003d80001797983 */ /* 0x000ee20000100800 */
[----:B--2---:R-:W-:-:S03]  /*af90*/  @!P4 IMAD.MOV.U32 R119, RZ, RZ, R98 ;  /* 0x000000ffff77c224 */ /* 0x004fc600078e0062 */
[----:B------:R-:W2:Y:S04]  /*afa0*/  LDL R98, [R1+0x3cc] ;  /* 0x0003cc0001627983 */ /* 0x000ea80000100800 */
[----:B------:R4:W2:Y:S02]  /*afb0*/  @!P4 LDG.E.U16 R124, desc[UR16][R118.64] ;  /* 0x00000010767cc981 */ /* 0x0008a4000c1e1500 */
[----:B----4-:R-:W-:Y:S02]  /*afc0*/  @!P5 IMAD.MOV.U32 R119, RZ, RZ, R100 ;  /* 0x000000ffff77d224 */ /* 0x010fe400078e0064 */
[----:B---3--:R-:W-:-:S05]  /*afd0*/  @!P5 IMAD.MOV.U32 R118, RZ, RZ, R0 ;  /* 0x000000ffff76d224 */ /* 0x008fca00078e0000 */
[----:B------:R0:W3:Y:S04]  /*afe0*/  @!P5 LDG.E.U16 R170, desc[UR16][R118.64] ;  /* 0x0000001076aad981 */ /* 0x0000e8000c1e1500 */
[----:B------:R-:W0:Y:S04]  /*aff0*/  LDL R118, [R1+0x3dc] ;  /* 0x0003dc0001767983 */ /* 0x000e280000100800 */
[----:B------:R-:W0:Y:S01]  /*b000*/  LDL R119, [R1+0x3e0] ;  /* 0x0003e00001777983 */ /* 0x000e220000100800 */
[----:B------:R-:W-:-:S04]  /*b010*/  SGXT.U32 R120, R120, 0x1 ;  /* 0x000000017878781a */ /* 0x000fc80000000000 */
[----:B------:R-:W-:-:S04]  /*b020*/  LOP3.LUT R120, R120, 0x18, RZ, 0xfc, !PT ;  /* 0x0000001878787812 */ /* 0x000fc800078efcff */
[----:B------:R-:W-:Y:S02]  /*b030*/  ISETP.GE.AND P2, PT, R120, UR5, PT ;  /* 0x0000000578007c0c */ /* 0x000fe4000bf46270 */
[----:B------:R-:W1:Y:S01]  /*b040*/  S2R R120, SR_TID.X ;  /* 0x0000000000787919 */ /* 0x000e620000002100 */
[----:B------:R-:W-:-:S04]  /*b050*/  SGXT.U32 R108, R108, 0x1 ;  /* 0x000000016c6c781a */ /* 0x000fc80000000000 */
[----:B------:R-:W-:Y:S02]  /*b060*/  LOP3.LUT R108, R108, 0x1a, RZ, 0xfc, !PT ;  /* 0x0000001a6c6c7812 */ /* 0x000fe400078efcff */
[----:B------:R-:W-:Y:S02]  /*b070*/  PRMT R178, RZ, 0x7610, R178 ;  /* 0x00007610ffb27816 */ /* 0x000fe400000000b2 */
[----:B------:R-:W-:Y:S02]  /*b080*/  ISETP.GE.AND P1, PT, R108, UR5, PT ;  /* 0x000000056c007c0c */ /* 0x000fe4000bf26270 */
[----:B------:R-:W-:Y:S01]  /*b090*/  PRMT R139, RZ, 0x7610, R139 ;  /* 0x00007610ff8b7816 */ /* 0x000fe2000000008b */
[----:B------:R-:W4:Y:S01]  /*b0a0*/  LDL R108, [R1+0x3bc] ;  /* 0x0003bc00016c7983 */ /* 0x000f220000100800 */
[--C-:B-1----:R-:W-:Y:S02]  /*b0b0*/  SHF.R.U32.HI R0, RZ, 0x6, R120.reuse ;  /* 0x00000006ff007819 */ /* 0x102fe40000011678 */
[----:B------:R-:W-:-:S02]  /*b0c0*/  SHF.R.U32.HI R100, RZ, 0x6, R120 ;  /* 0x00000006ff647819 */ /* 0x000fc40000011678 */
[----:B------:R-:W3:Y:S01]  /*b0d0*/  LDL R120, [R1+0x3c4] ;  /* 0x0003c40001787983 */ /* 0x000ee20000100800 */
[----:B------:R-:W-:Y:S02]  /*b0e0*/  SGXT.U32 R0, R0, 0x1 ;  /* 0x000000010000781a */ /* 0x000fe40000000000 */
[----:B------:R-:W-:Y:S02]  /*b0f0*/  SGXT.U32 R100, R100, 0x1 ;  /* 0x000000016464781a */ /* 0x000fe40000000000 */
[----:B------:R-:W-:Y:S02]  /*b100*/  LOP3.LUT R0, R0, 0x1c, RZ, 0xfc, !PT ;  /* 0x0000001c00007812 */ /* 0x000fe400078efcff */
[----:B------:R-:W-:Y:S02]  /*b110*/  LOP3.LUT R100, R100, 0x1e, RZ, 0xfc, !PT ;  /* 0x0000001e64647812 */ /* 0x000fe400078efcff */
[----:B------:R-:W-:Y:S02]  /*b120*/  ISETP.GE.AND P4, PT, R0, UR5, PT ;  /* 0x0000000500007c0c */ /* 0x000fe4000bf86270 */
[----:B------:R-:W4:Y:S01]  /*b130*/  LDL R0, [R1+0x3c8] ;  /* 0x0003c80001007983 */ /* 0x000f220000100800 */
[----:B------:R-:W-:-:S03]  /*b140*/  ISETP.GE.AND P5, PT, R100, UR5, PT ;  /* 0x0000000564007c0c */ /* 0x000fc6000bfa6270 */
[----:B------:R-:W4:Y:S01]  /*b150*/  LDL R100, [R1+0x3c0] ;  /* 0x0003c00001647983 */ /* 0x000f220000100800 */
[----:B------:R-:W-:Y:S02]  /*b160*/  PRMT R123, RZ, 0x7610, R123 ;  /* 0x00007610ff7b7816 */ /* 0x000fe4000000007b */
[----:B0-----:R-:W-:-:S04]  /*b170*/  @!P3 LOP3.LUT R119, R119, R118, RZ, 0x3c, !PT ;  /* 0x000000767777b212 */ /* 0x001fc800078e3cff */
[----:B------:R-:W-:-:S04]  /*b180*/  @!P3 LOP3.LUT R118, R119, R118, RZ, 0x3c, !PT ;  /* 0x000000767776b212 */ /* 0x000fc800078e3cff */
[----:B------:R-:W-:-:S05]  /*b190*/  @!P3 LOP3.LUT R119, R119, R118, RZ, 0x3c, !PT ;  /* 0x000000767777b212 */ /* 0x000fca00078e3cff */
[----:B------:R0:W4:Y:S02]  /*b1a0*/  @!P3 LDG.E.U16 R178, desc[UR16][R118.64] ;  /* 0x0000001076b2b981 */ /* 0x000124000c1e1500 */
[----:B0-----:R-:W-:Y:S02]  /*b1b0*/  @!P2 IMAD.MOV.U32 R118, RZ, RZ, R121 ;  /* 0x000000ffff76a224 */ /* 0x001fe400078e0079 */
[----:B------:R-:W-:-:S05]  /*b1c0*/  @!P2 IMAD.MOV.U32 R119, RZ, RZ, R159 ;  /* 0x000000ffff77a224 */ /* 0x000fca00078e009f */
[----:B------:R0:W4:Y:S02]  /*b1d0*/  @!P2 LDG.E.U16 R139, desc[UR16][R118.64] ;  /* 0x00000010768ba981 */ /* 0x000124000c1e1500 */
[----:B0-----:R-:W-:Y:S02]  /*b1e0*/  @!P1 IMAD.MOV.U32 R118, RZ, RZ, R19 ;  /* 0x000000ffff769224 */ /* 0x001fe400078e0013 */
[----:B--2---:R-:W-:Y:S01]  /*b1f0*/  @!P1 IMAD.MOV.U32 R119, RZ, RZ, R98 ;  /* 0x000000ffff779224 */ /* 0x004fe200078e0062 */
[----:B------:R-:W2:Y:S04]  /*b200*/  LDL R19, [R1+0x3b8] ;  /* 0x0003b80001137983 */ /* 0x000ea80000100800 */
[----:B------:R-:W2:Y:S04]  /*b210*/  LDL R98, [R1+0x3b4] ;  /* 0x0003b40001627983 */ /* 0x000ea80000100800 */
[----:B------:R0:W2:Y:S02]  /*b220*/  @!P1 LDG.E.U16 R123, desc[UR16][R118.64] ;  /* 0x00000010767b9981 */ /* 0x0000a4000c1e1500 */
[----:B0-----:R-:W0:Y:S02]  /*b230*/  S2R R119, SR_TID.X ;  /* 0x0000000000777919 */ /* 0x001e240000002100 */
[----:B0-----:R-:W-:-:S02]  /*b240*/  SHF.R.U32.HI R121, RZ, 0x6, R119 ;  /* 0x00000006ff797819 */ /* 0x001fc40000011677 */
[--C-:B------:R-:W-:Y:S02]  /*b250*/  SHF.R.U32.HI R159, RZ, 0x6, R119.reuse ;  /* 0x00000006ff9f7819 */ /* 0x100fe40000011677 */
[----:B------:R-:W-:-:S04]  /*b260*/  SHF.R.U32.HI R119, RZ, 0x6, R119 ;  /* 0x00000006ff777819 */ /* 0x000fc80000011677 */
[----:B------:R-:W-:-:S04]  /*b270*/  SGXT.U32 R119, R119, 0x1 ;  /* 0x000000017777781a */ /* 0x000fc80000000000 */
[----:B------:R-:W-:-:S04]  /*b280*/  LOP3.LUT R119, R119, 0x20, RZ, 0xfc, !PT ;  /* 0x0000002077777812 */ /* 0x000fc800078efcff */
[----:B------:R-:W-:Y:S01]  /*b290*/  ISETP.GE.AND P3, PT, R119, UR5, PT ;  /* 0x0000000577007c0c */ /* 0x000fe2000bf66270 */
[----:B---3--:R-:W-:Y:S02]  /*b2a0*/  @!P4 IMAD.MOV.U32 R119, RZ, RZ, R120 ;  /* 0x000000ffff77c224 */ /* 0x008fe400078e0078 */
[----:B------:R-:W0:Y:S01]  /*b2b0*/  S2R R120, SR_TID.X ;  /* 0x0000000000787919 */ /* 0x000e220000002100 */
[----:B------:R-:W-:Y:S01]  /*b2c0*/  PRMT R173, RZ, 0x7610, R173 ;  /* 0x00007610ffad7816 */ /* 0x000fe200000000ad */
[----:B----4-:R-:W-:Y:S01]  /*b2d0*/  @!P4 IMAD.MOV.U32 R118, RZ, RZ, R0 ;  /* 0x000000ffff76c224 */ /* 0x010fe200078e0000 */
[----:B------:R-:W-:Y:S01]  /*b2e0*/  PRMT R177, RZ, 0x7610, R177 ;  /* 0x00007610ffb17816 */ /* 0x000fe200000000b1 */
[----:B------:R-:W3:Y:S04]  /*b2f0*/  LDL R0, [R1+0x3b0] ;  /* 0x0003b00001007983 */ /* 0x000ee80000100800 */
[----:B------:R1:W4:Y:S01]  /*b300*/  @!P4 LDG.E.U16 R173, desc[UR16][R118.64] ;  /* 0x0000001076adc981 */ /* 0x000322000c1e1500 */
[----:B------:R-:W-:-:S02]  /*b310*/  SGXT.U32 R121, R121, 0x1 ;  /* 0x000000017979781a */ /* 0x000fc40000000000 */
[----:B------:R-:W-:Y:S02]  /*b320*/  SGXT.U32 R159, R159, 0x1 ;  /* 0x000000019f9f781a */ /* 0x000fe40000000000 */
[----:B------:R-:W-:Y:S01]  /*b330*/  PRMT R138, RZ, 0x7610, R138 ;  /* 0x00007610ff8a7816 */ /* 0x000fe2000000008a */
[----:B-1----:R-:W-:Y:S02]  /*b340*/  @!P5 IMAD.MOV.U32 R118, RZ, RZ, R100 ;  /* 0x000000ffff76d224 */ /* 0x002fe400078e0064 */
[----:B------:R-:W-:Y:S01]  /*b350*/  @!P5 IMAD.MOV.U32 R119, RZ, RZ, R108 ;  /* 0x000000ffff77d224 */ /* 0x000fe200078e006c */
[----:B------:R-:W-:Y:S02]  /*b360*/  LOP3.LUT R159, R159, 0x22, RZ, 0xfc, !PT ;  /* 0x000000229f9f7812 */ /* 0x000fe400078efcff */
[----:B------:R-:W-:Y:S02]  /*b370*/  LOP3.LUT R121, R121, 0x24, RZ, 0xfc, !PT ;  /* 0x0000002479797812 */ /* 0x000fe400078efcff */
[----:B------:R2:W4:Y:S01]  /*b380*/  @!P5 LDG.E.U16 R177, desc[UR16][R118.64] ;  /* 0x0000001076b1d981 */ /* 0x000522000c1e1500 */
[----:B0-----:R-:W-:-:S02]  /*b390*/  SHF.R.U32.HI R100, RZ, 0x6, R120 ;  /* 0x00000006ff647819 */ /* 0x001fc40000011678 */
[----:B------:R-:W-:Y:S02]  /*b3a0*/  SHF.R.U32.HI R108, RZ, 0x6, R120 ;  /* 0x00000006ff6c7819 */ /* 0x000fe40000011678 */
[----:B------:R-:W-:Y:S02]  /*b3b0*/  SGXT.U32 R100, R100, 0x1 ;  /* 0x000000016464781a */ /* 0x000fe40000000000 */
[----:B------:R-:W-:Y:S02]  /*b3c0*/  SGXT.U32 R108, R108, 0x1 ;  /* 0x000000016c6c781a */ /* 0x000fe40000000000 */
[----:B------:R-:W-:Y:S02]  /*b3d0*/  ISETP.GE.AND P2, PT, R159, UR5, PT ;  /* 0x000000059f007c0c */ /* 0x000fe4000bf46270 */
[----:B------:R-:W-:Y:S01]  /*b3e0*/  ISETP.GE.AND P1, PT, R121, UR5, PT ;  /* 0x0000000579007c0c */ /* 0x000fe2000bf26270 */
[----:B------:R-:W4:Y:S01]  /*b3f0*/  LDL R159, [R1+0x3a4] ;  /* 0x0003a400019f7983 */ /* 0x000f220000100800 */
[----:B------:R-:W-:-:S02]  /*b400*/  LOP3.LUT R108, R108, 0x26, RZ, 0xfc, !PT ;  /* 0x000000266c6c7812 */ /* 0x000fc400078efcff */
[----:B------:R-:W-:Y:S01]  /*b410*/  LOP3.LUT R100, R100, 0x28, RZ, 0xfc, !PT ;  /* 0x0000002864647812 */ /* 0x000fe200078efcff */
[----:B------:R-:W4:Y:S01]  /*b420*/  LDL R121, [R1+0x3a8] ;  /* 0x0003a80001797983 */ /* 0x000f220000100800 */
[----:B------:R-:W-:Y:S02]  /*b430*/  ISETP.GE.AND P4, PT, R108, UR5, PT ;  /* 0x000000056c007c0c */ /* 0x000fe4000bf86270 */
[----:B------:R-:W-:Y:S01]  /*b440*/  ISETP.GE.AND P5, PT, R100, UR5, PT ;  /* 0x0000000564007c0c */ /* 0x000fe2000bfa6270 */
[----:B------:R-:W4:Y:S04]  /*b450*/  LDL R108, [R1+0x39c] ;  /* 0x00039c00016c7983 */ /* 0x000f280000100800 */
[----:B------:R-:W4:Y:S01]  /*b460*/  LDL R100, [R1+0x3a0] ;  /* 0x0003a00001647983 */ /* 0x000f220000100800 */
[----:B--2---:R-:W-:-:S03]  /*b470*/  @!P3 IMAD.MOV.U32 R118, RZ, RZ, R19 ;  /* 0x000000ffff76b224 */ /* 0x004fc600078e0013 */
[----:B------:R-:W2:Y:S01]  /*b480*/  LDL R19, [R1+0x398] ;  /* 0x0003980001137983 */ /* 0x000ea20000100800 */
[----:B------:R-:W-:-:S03]  /*b490*/  @!P3 IMAD.MOV.U32 R119, RZ, RZ, R98 ;  /* 0x000000ffff77b224 */ /* 0x000fc600078e0062 */
[----:B------:R-:W2:Y:S04]  /*b4a0*/  LDL R98, [R1+0x394] ;  /* 0x0003940001627983 */ /* 0x000ea80000100800 */
[----:B------:R3:W2:Y:S04]  /*b4b0*/  @!P3 LDG.E.U16 R138, desc[UR16][R118.64] ;  /* 0x00000010768ab981 */ /* 0x0006a8000c1e1500 */
[----:B------:R-:W4:Y:S01]  /*b4c0*/  LDL R119, [R1+0x3ac] ;  /* 0x0003ac0001777983 */ /* 0x000f220000100800 */
[----:B------:R-:W-:Y:S02]  /*b4d0*/  PRMT R122, RZ, 0x7610, R122 ;  /* 0x00007610ff7a7816 */ /* 0x000fe4000000007a */
[----:B------:R-:W-:-:S02]  /*b4e0*/  PRMT R175, RZ, 0x7610, R175 ;  /* 0x00007610ffaf7816 */ /* 0x000fc400000000af */
[----:B------:R-:W-:Y:S02]  /*b4f0*/  PRMT R174, RZ, 0x7610, R174 ;  /* 0x00007610ffae7816 */ /* 0x000fe400000000ae */
[----:B------:R-:W-:Y:S01]  /*b500*/  PRMT R137, RZ, 0x7610, R137 ;  /* 0x00007610ff897816 */ /* 0x000fe20000000089 */
[----:B---3--:R-:W-:Y:S01]  /*b510*/  @!P2 IMAD.MOV.U32 R118, RZ, RZ, R0 ;  /* 0x000000ffff76a224 */ /* 0x008fe200078e0000 */
[----:B------:R-:W-:-:S04]  /*b520*/  SHF.R.U32.HI R0, RZ, 0x6, R120 ;  /* 0x00000006ff007819 */ /* 0x000fc80000011678 */
[----:B------:R-:W-:-:S04]  /*b530*/  SGXT.U32 R0, R0, 0x1 ;  /* 0x000000010000781a */ /* 0x000fc80000000000 */
[----:B------:R-:W-:Y:S01]  /*b540*/  LOP3.LUT R0, R0, 0x2a, RZ, 0xfc, !PT ;  /* 0x0000002a00007812 */ /* 0x000fe200078efcff */
[----:B----4-:R0:W3:Y:S03]  /*b550*/  @!P2 LDG.E.U16 R122, desc[UR16][R118.64] ;  /* 0x00000010767aa981 */ /* 0x0100e6000c1e1500 */
[----:B------:R-:W-:Y:S02]  /*b560*/  ISETP.GE.AND P2, PT, R0, UR5, PT ;  /* 0x0000000500007c0c */ /* 0x000fe4000bf46270 */
[--C-:B------:R-:W-:Y:S02]  /*b570*/  SHF.R.U32.HI R0, RZ, 0x6, R120.reuse ;  /* 0x00000006ff007819 */ /* 0x100fe40000011678 */
[----:B------:R-:W-:Y:S01]  /*b580*/  SHF.R.U32.HI R120, RZ, 0x6, R120 ;  /* 0x00000006ff787819 */ /* 0x000fe20000011678 */
[----:B0-----:R-:W-:Y:S02]  /*b590*/  @!P1 IMAD.MOV.U32 R118, RZ, RZ, R121 ;  /* 0x000000ffff769224 */ /* 0x001fe400078e0079 */
[----:B------:R-:W-:Y:S01]  /*b5a0*/  @!P1 IMAD.MOV.U32 R119, RZ, RZ, R159 ;  /* 0x000000ffff779224 */ /* 0x000fe200078e009f */
[----:B------:R-:W-:Y:S01]  /*b5b0*/  SGXT.U32 R120, R120, 0x1 ;  /* 0x000000017878781a */ /* 0x000fe20000000000 */
[----:B------:R-:W4:Y:S01]  /*b5c0*/  LDL R159, [R1+0x388] ;  /* 0x00038800019f7983 */ /* 0x000f220000100800 */
[----:B------:R-:W-:-:S03]  /*b5d0*/  SGXT.U32 R0, R0, 0x1 ;  /* 0x000000010000781a */ /* 0x000fc60000000000 */
[----:B------:R0:W3:Y:S01]  /*b5e0*/  @!P1 LDG.E.U16 R175, desc[UR16][R118.64] ;  /* 0x0000001076af9981 */ /* 0x0000e2000c1e1500 */
[----:B------:R-:W-:Y:S02]  /*b5f0*/  LOP3.LUT R120, R120, 0x2c, RZ, 0xfc, !PT ;  /* 0x0000002c78787812 */ /* 0x000fe400078efcff */
[----:B------:R-:W-:Y:S01]  /*b600*/  LOP3.LUT R0, R0, 0x2e, RZ, 0xfc, !PT ;  /* 0x0000002e00007812 */ /* 0x000fe200078efcff */
[----:B------:R-:W3:Y:S01]  /*b610*/  LDL R121, [R1+0x37c] ;  /* 0x00037c0001797983 */ /* 0x000ee20000100800 */
[----:B0-----:R-:W-:Y:S02]  /*b620*/  @!P4 IMAD.MOV.U32 R118, RZ, RZ, R100 ;  /* 0x000000ffff76c224 */ /* 0x001fe400078e0064 */
[----:B------:R-:W-:Y:S01]  /*b630*/  @!P4 IMAD.MOV.U32 R119, RZ, RZ, R108 ;  /* 0x000000ffff77c224 */ /* 0x000fe200078e006c */
[----:B------:R-:W-:Y:S02]  /*b640*/  ISETP.GE.AND P3, PT, R120, UR5, PT ;  /* 0x0000000578007c0c */ /* 0x000fe4000bf66270 */
[----:B------:R-:W-:Y:S01]  /*b650*/  ISETP.GE.AND P6, PT, R0, UR5, PT ;  /* 0x0000000500007c0c */ /* 0x000fe2000bfc6270 */
[----:B------:R-:W3:Y:S04]  /*b660*/  LDL R120, [R1+0x380] ;  /* 0x0003800001787983 */ /* 0x000ee80000100800 */
[----:B------:R2:W3:Y:S04]  /*b670*/  @!P4 LDG.E.U16 R174, desc[UR16][R118.64] ;  /* 0x0000001076aec981 */ /* 0x0004e8000c1e1500 */
[----:B------:R-:W3:Y:S01]  /*b680*/  LDL.LU R0, [R1+0x420] ;  /* 0x0004200001007983 */ /* 0x000ee20000300800 */
[----:B------:R-:W-:-:S03]  /*b690*/  PRMT R158, RZ, 0x7610, R158 ;  /* 0x00007610ff9e7816 */ /* 0x000fc6000000009e */
[----:B------:R-:W3:Y:S01]  /*b6a0*/  LDL R108, [R1+0x374] ;  /* 0x00037400016c7983 */ /* 0x000ee20000100800 */
[----:B--2---:R-:W-:Y:S02]  /*b6b0*/  @!P5 IMAD.MOV.U32 R118, RZ, RZ, R19 ;  /* 0x000000ffff76d224 */ /* 0x004fe400078e0013 */
[----:B------:R-:W-:Y:S01]  /*b6c0*/  @!P5 IMAD.MOV.U32 R119, RZ, RZ, R98 ;  /* 0x000000ffff77d224 */ /* 0x000fe200078e0062 */
[----:B------:R-:W2:Y:S04]  /*b6d0*/  LDL R100, [R1+0x378] ;  /* 0x0003780001647983 */ /* 0x000ea80000100800 */
[----:B------:R0:W2:Y:S04]  /*b6e0*/  @!P5 LDG.E.U16 R137, desc[UR16][R118.64] ;  /* 0x000000107689d981 */ /* 0x0000a8000c1e1500 */
[----:B------:R-:W2:Y:S04]  /*b6f0*/  LDL R19, [R1+0x424] ;  /* 0x0004240001137983 */ /* 0x000ea80000100800 */
[----:B------:R-:W0:Y:S04]  /*b700*/  LDL R118, [R1+0x38c] ;  /* 0x00038c0001767983 */ /* 0x000e280000100800 */
[----:B------:R-:W0:Y:S01]  /*b710*/  LDL R119, [R1+0x390] ;  /* 0x0003900001777983 */ /* 0x000e220000100800 */
[----:B------:R-:W1:Y:S02]  /*b720*/  S2R R98, SR_TID.X ;  /* 0x0000000000627919 */ /* 0x000e640000002100 */
[----:B-1----:R-:W-:-:S04]  /*b730*/  SHF.R.U32.HI R98, RZ, 0x6, R98 ;  /* 0x00000006ff627819 */ /* 0x002fc80000011662 */
[----:B------:R-:W-:-:S04]  /*b740*/  SGXT.U32 R98, R98, 0x1 ;  /* 0x000000016262781a */ /* 0x000fc80000000000 */
[----:B------:R-:W-:-:S04]  /*b750*/  LOP3.LUT R98, R98, 0x30, RZ, 0xfc, !PT ;  /* 0x0000003062627812 */ /* 0x000fc800078efcff */
[----:B------:R-:W-:Y:S02]  /*b760*/  ISETP.GE.AND P1, PT, R98, UR5, PT ;  /* 0x0000000562007c0c */ /* 0x000fe4000bf26270 */
[----:B------:R-:W2:Y:S01]  /*b770*/  LDL.LU R98, [R1+0x6cc] ;  /* 0x0006cc0001627983 */ /* 0x000ea20000300800 */
[----:B0-----:R-:W-:-:S04]  /*b780*/  @!P2 LOP3.LUT R119, R119, R118, RZ, 0x3c, !PT ;  /* 0x000000767777a212 */ /* 0x001fc800078e3cff */
[----:B------:R-:W-:-:S04]  /*b790*/  @!P2 LOP3.LUT R118, R119, R118, RZ, 0x3c, !PT ;  /* 0x000000767776a212 */ /* 0x000fc800078e3cff */
[----:B------:R-:W-:-:S05]  /*b7a0*/  @!P2 LOP3.LUT R119, R119, R118, RZ, 0x3c, !PT ;  /* 0x000000767777a212 */ /* 0x000fca00078e3cff */
[----:B------:R4:W2:Y:S04]  /*b7b0*/  @!P2 LDG.E.U16 R158, desc[UR16][R118.64] ;  /* 0x00000010769ea981 */ /* 0x0008a8000c1e1500 */
[----:B------:R-:W3:Y:S01]  /*b7c0*/  LDL R119, [R1+0x384] ;  /* 0x0003840001777983 */ /* 0x000ee20000100800 */
[----:B----4-:R-:W-:Y:S02]  /*b7d0*/  @!P3 IMAD.MOV.U32 R118, RZ, RZ, R159 ;  /* 0x000000ffff76b224 */ /* 0x010fe400078e009f */
[----:B------:R-:W0:Y:S01]  /*b7e0*/  S2R R159, SR_TID.X ;  /* 0x00000000009f7919 */ /* 0x000e220000002100 */
[----:B------:R-:W-:Y:S02]  /*b7f0*/  PRMT R176, RZ, 0x7610, R176 ;  /* 0x00007610ffb07816 */ /* 0x000fe400000000b0 */
[----:B------:R-:W-:-:S02]  /*b800*/  PRMT R172, RZ, 0x7610, R172 ;  /* 0x00007610ffac7816 */ /* 0x000fc400000000ac */
[----:B------:R-:W-:Y:S02]  /*b810*/  PRMT R136, RZ, 0x7610, R136 ;  /* 0x00007610ff887816 */ /* 0x000fe40000000088 */
[----:B------:R-:W-:Y:S01]  /*b820*/  PRMT R142, RZ, 0x7610, R142 ;  /* 0x00007610ff8e7816 */ /* 0x000fe2000000008e */
[----:B---3--:R1:W3:Y:S02]  /*b830*/  @!P3 LDG.E.U16 R176, desc[UR16][R118.64] ;  /* 0x0000001076b0b981 */ /* 0x0082e4000c1e1500 */
[----:B-1----:R-:W-:Y:S01]  /*b840*/  @!P6 IMAD.MOV.U32 R118, RZ, RZ, R120 ;  /* 0x000000ffff76e224 */ /* 0x002fe200078e0078 */
[----:B0-----:R-:W-:Y:S01]  /*b850*/  SHF.R.U32.HI R120, RZ, 0x6, R159 ;  /* 0x00000006ff787819 */ /* 0x001fe2000001169f */
[----:B------:R-:W-:Y:S01]  /*b860*/  @!P6 IMAD.MOV.U32 R119, RZ, RZ, R121 ;  /* 0x000000ffff77e224 */ /* 0x000fe200078e0079 */
[--C-:B------:R-:W-:Y:S02]  /*b870*/  SHF.R.U32.HI R121, RZ, 0x6, R159.reuse ;  /* 0x00000006ff797819 */ /* 0x100fe4000001169f */
[----:B------:R-:W-:-:S02]  /*b880*/  SHF.R.U32.HI R159, RZ, 0x6, R159 ;  /* 0x00000006ff9f7819 */ /* 0x000fc4000001169f */
[----:B------:R2:W4:Y:S01]  /*b890*/  @!P6 LDG.E.U16 R172, desc[UR16][R118.64] ;  /* 0x0000001076ace981 */ /* 0x000522000c1e1500 */
[----:B------:R-:W-:Y:S02]  /*b8a0*/  SGXT.U32 R120, R120, 0x1 ;  /* 0x000000017878781a */ /* 0x000fe40000000000 */
[----:B------:R-:W-:Y:S02]  /*b8b0*/  SGXT.U32 R159, R159, 0x1 ;  /* 0x000000019f9f781a */ /* 0x000fe40000000000 */
[----:B------:R-:W-:Y:S01]  /*b8c0*/  SGXT.U32 R121, R121, 0x1 ;  /* 0x000000017979781a */ /* 0x000fe20000000000 */
[----:B--2---:R-:W-:Y:S02]  /*b8d0*/  @!P1 IMAD.MOV.U32 R118, RZ, RZ, R100 ;  /* 0x000000ffff769224 */ /* 0x004fe400078e0064 */
[----:B------:R-:W-:Y:S01]  /*b8e0*/  @!P1 IMAD.MOV.U32 R119, RZ, RZ, R108 ;  /* 0x000000ffff779224 */ /* 0x000fe200078e006c */
[----:B------:R-:W-:Y:S01]  /*b8f0*/  LOP3.LUT R159, R159, 0x32, RZ, 0xfc, !PT ;  /* 0x000000329f9f7812 */ /* 0x000fe200078efcff */
[----:B------:R-:W2:Y:S01]  /*b900*/  LDL R100, [R1+0x350] ;  /* 0x0003500001647983 */ /* 0x000ea20000100800 */
[----:B------:R-:W-:-:S02]  /*b910*/  LOP3.LUT R121, R121, 0x34, RZ, 0xfc, !PT ;  /* 0x0000003479797812 */ /* 0x000fc400078efcff */
[----:B------:R-:W-:Y:S01]  /*b920*/  LOP3.LUT R120, R120, 0x36, RZ, 0xfc, !PT ;  /* 0x0000003678787812 */ /* 0x000fe200078efcff */
[----:B------:R0:W3:Y:S01]  /*b930*/  @!P1 LDG.E.U16 R136, desc[UR16][R118.64] ;  /* 0x0000001076889981 */ /* 0x0000e2000c1e1500 */
[----:B------:R-:W-:Y:S02]  /*b940*/  ISETP.GE.AND P2, PT, R159, UR5, PT ;  /* 0x000000059f007c0c */ /* 0x000fe4000bf46270 */
[----:B------:R-:W-:Y:S01]  /*b950*/  ISETP.GE.AND P3, PT, R121, UR5, PT ;  /* 0x0000000579007c0c */ /* 0x000fe2000bf66270 */
[----:B------:R-:W4:Y:S01]  /*b960*/  LDL R159, [R1+0x358] ;  /* 0x00035800019f7983 */ /* 0x000f220000100800 */
[----:B------:R-:W-:-:S03]  /*b970*/  ISETP.GE.AND P4, PT, R120, UR5, PT ;  /* 0x0000000578007c0c */ /* 0x000fc6000bf86270 */
[----:B------:R-:W2:Y:S01]  /*b980*/  LDL R121, [R1+0x360] ;  /* 0x0003600001797983 */ /* 0x000ea20000100800 */
[----:B0-----:R-:W-:Y:S02]  /*b990*/  @!P0 IMAD.MOV.U32 R118, RZ, RZ, R19 ;  /* 0x000000ffff768224 */ /* 0x001fe400078e0013 */
[----:B------:R-:W-:Y:S01]  /*b9a0*/  @!P0 IMAD.MOV.U32 R119, RZ, RZ, R0 ;  /* 0x000000ffff778224 */ /* 0x000fe200078e0000 */
[----:B------:R-:W3:Y:S04]  /*b9b0*/  LDL R120, [R1+0x34c] ;  /* 0x00034c0001787983 */ /* 0x000ee80000100800 */
[----:B------:R0:W-:Y:S04]  /*b9c0*/  STL [R1+0x578], R0 ;  /* 0x0005780001007387 */ /* 0x0001e80000100800 */
[----:B------:R1:W3:Y:S01]  /*b9d0*/  @!P0 LDG.E.U16 R142, desc[UR16][R118.64] ;  /* 0x00000010768e8981 */ /* 0x0002e2000c1e1500 */
[----:B------:R-:W1:Y:S01]  /*b9e0*/  S2R R108, SR_TID.X ;  /* 0x00000000006c7919 */ /* 0x000e620000002100 */
[----:B------:R-:W-:-:S02]  /*b9f0*/  PRMT R192, RZ, 0x7610, R192 ;  /* 0x00007610ffc07816 */ /* 0x000fc400000000c0 */
[----:B0-----:R-:W3:Y:S04]  /*ba00*/  LDL R0, [R1+0x354] ;  /* 0x0003540001007983 */ /* 0x001ee80000100800 */
[----:B------:R-:W4:Y:S04]  /*ba10*/  LDL R118, [R1+0x36c] ;  /* 0x00036c0001767983 */ /* 0x000f280000100800 */
[----:B------:R-:W4:Y:S01]  /*ba20*/  LDL R119, [R1+0x370] ;  /* 0x0003700001777983 */ /* 0x000f220000100800 */
[--C-:B-1----:R-:W-:Y:S02]  /*ba30*/  SHF.R.U32.HI R19, RZ, 0x6, R108.reuse ;  /* 0x00000006ff137819 */ /* 0x102fe4000001166c */
[----:B------:R-:W-:-:S02]  /*ba40*/  SHF.R.U32.HI R108, RZ, 0x6, R108 ;  /* 0x00000006ff6c7819 */ /* 0x000fc4000001166c */
[----:B------:R-:W-:Y:S02]  /*ba50*/  SGXT.U32 R19, R19, 0x1 ;  /* 0x000000011313781a */ /* 0x000fe40000000000 */
[----:B------:R-:W-:Y:S02]  /*ba60*/  SGXT.U32 R108, R108, 0x1 ;  /* 0x000000016c6c781a */ /* 0x000fe40000000000 */
[----:B------:R-:W-:Y:S02]  /*ba70*/  LOP3.LUT R19, R19, 0x3a, RZ, 0xfc, !PT ;  /* 0x0000003a13137812 */ /* 0x000fe400078efcff */
[----:B------:R-:W-:Y:S02]  /*ba80*/  LOP3.LUT R108, R108, 0x38, RZ, 0xfc, !PT ;  /* 0x000000386c6c7812 */ /* 0x000fe400078efcff */
[----:B------:R-:W-:Y:S02]  /*ba90*/  ISETP.GE.AND P0, PT, R19, UR5, PT ;  /* 0x0000000513007c0c */ /* 0x000fe4000bf06270 */
[----:B------:R-:W-:-:S02]  /*baa0*/  ISETP.GE.AND P1, PT, R108, UR5, PT ;  /* 0x000000056c007c0c */ /* 0x000fc4000bf26270 */
[----:B------:R-:W3:Y:S04]  /*bab0*/  LDL.LU R108, [R1+0x6c8] ;  /* 0x0006c800016c7983 */ /* 0x000ee80000300800 */
[----:B------:R-:W3:Y:S01]  /*bac0*/  LDL.LU R19, [R1+0x6c4] ;  /* 0x0006c40001137983 */ /* 0x000ee20000300800 */
[----:B----4-:R-:W-:-:S04]  /*bad0*/  @!P2 LOP3.LUT R119, R119, R118, RZ, 0x3c, !PT ;  /* 0x000000767777a212 */ /* 0x010fc800078e3cff */
[----:B------:R-:W-:-:S04]  /*bae0*/  @!P2 LOP3.LUT R118, R119, R118, RZ, 0x3c, !PT ;  /* 0x000000767776a212 */ /* 0x000fc800078e3cff */
[----:B------:R-:W-:-:S05]  /*baf0*/  @!P2 LOP3.LUT R119, R119, R118, RZ, 0x3c, !PT ;  /* 0x000000767777a212 */ /* 0x000fca00078e3cff */
[----:B------:R0:W4:Y:S04]  /*bb00*/  @!P2 LDG.E.U16 R192, desc[UR16][R118.64] ;  /* 0x0000001076c0a981 */ /* 0x000128000c1e1500 */
[----:B------:R-:W0:Y:S04]  /*bb10*/  LDL R118, [R1+0x364] ;  /* 0x0003640001767983 */ /* 0x000e280000100800 */
[----:B------:R-:W0:Y:S01]  /*bb20*/  LDL R119, [R1+0x368] ;  /* 0x0003680001777983 */ /* 0x000e220000100800 */
[----:B------:R-:W-:Y:S02]  /*bb30*/  PRMT R179, RZ, 0x7610, R179 ;  /* 0x00007610ffb37816 */ /* 0x000fe400000000b3 */
[----:B0-----:R-:W-:-:S04]  /*bb40*/  @!P3 LOP3.LUT R119, R119, R118, RZ, 0x3c, !PT ;  /* 0x000000767777b212 */ /* 0x001fc800078e3cff */
[----:B------:R-:W-:-:S04]  /*bb50*/  @!P3 LOP3.LUT R118, R119, R118, RZ, 0x3c, !PT ;  /* 0x000000767776b212 */ /* 0x000fc800078e3cff */
[----:B------:R-:W-:-:S05]  /*bb60*/  @!P3 LOP3.LUT R119, R119, R118, RZ, 0x3c, !PT ;  /* 0x000000767777b212 */ /* 0x000fca00078e3cff */
[----:B------:R2:W4:Y:S04]  /*bb70*/  @!P3 LDG.E.U16 R179, desc[UR16][R118.64] ;  /* 0x0000001076b3b981 */ /* 0x000528000c1e1500 */
[----:B------:R-:W3:Y:S01]  /*bb80*/  LDL R119, [R1+0x35c] ;  /* 0x00035c0001777983 */ /* 0x000ee20000100800 */
[----:B------:R-:W-:Y:S01]  /*bb90*/  PRMT R171, RZ, 0x7610, R171 ;  /* 0x00007610ffab7816 */ /* 0x000fe200000000ab */
[----:B--2---:R-:W-:Y:S02]  /*bba0*/  @!P4 IMAD.MOV.U32 R118, RZ, RZ, R121 ;  /* 0x000000ffff76c224 */ /* 0x004fe400078e0079 */
[----:B------:R-:W0:Y:S01]  /*bbb0*/  S2R R121, SR_TID.X ;  /* 0x0000000000797919 */ /* 0x000e220000002100 */
[----:B------:R-:W-:Y:S02]  /*bbc0*/  PRMT R135, RZ, 0x7610, R135 ;  /* 0x00007610ff877816 */ /* 0x000fe40000000087 */
[----:B------:R-:W-:Y:S01]  /*bbd0*/  PRMT R191, RZ, 0x7610, R191 ;  /* 0x00007610ffbf7816 */ /* 0x000fe200000000bf */
[----:B---3--:R1:W2:Y:S02]  /*bbe0*/  @!P4 LDG.E.U16 R171, desc[UR16][R118.64] ;  /* 0x0000001076abc981 */ /* 0x0082a4000c1e1500 */
[----:B-1----:R-:W1:Y:S01]  /*bbf0*/  S2R R119, SR_TID.X ;  /* 0x0000000000777919 */ /* 0x002e620000002100 */
[----:B0-----:R-:W-:-:S04]  /*bc00*/  SHF.R.U32.HI R118, RZ, 0x6, R121 ;  /* 0x00000006ff767819 */ /* 0x001fc80000011679 */
[----:B------:R-:W-:-:S04]  /*bc10*/  SGXT.U32 R118, R118, 0x1 ;  /* 0x000000017676781a */ /* 0x000fc80000000000 */
[----:B------:R-:W-:Y:S02]  /*bc20*/  LOP3.LUT R118, R118, 0x3e, RZ, 0xfc, !PT ;  /* 0x0000003e76767812 */ /* 0x000fe400078efcff */
[----:B-1----:R-:W-:-:S04]  /*bc30*/  SHF.R.U32.HI R119, RZ, 0x6, R119 ;  /* 0x00000006ff777819 */ /* 0x002fc80000011677 */
[----:B------:R-:W-:-:S04]  /*bc40*/  SGXT.U32 R119, R119, 0x1 ;  /* 0x000000017777781a */ /* 0x000fc80000000000 */
[----:B------:R-:W-:-:S04]  /*bc50*/  LOP3.LUT R119, R119, 0x3c, RZ, 0xfc, !PT ;  /* 0x0000003c77777812 */ /* 0x000fc800078efcff */
[----:B------:R-:W-:Y:S02]  /*bc60*/  ISETP.GE.AND P2, PT, R119, UR5, PT ;  /* 0x0000000577007c0c */ /* 0x000fe4000bf46270 */
[----:B------:R-:W-:Y:S02]  /*bc70*/  SHF.R.U32.HI R119, RZ, 0x6, R121 ;  /* 0x00000006ff777819 */ /* 0x000fe40000011679 */
[----:B------:R-:W-:Y:S01]  /*bc80*/  ISETP.GE.AND P3, PT, R118, UR5, PT ;  /* 0x0000000576007c0c */ /* 0x000fe2000bf66270 */
[----:B------:R-:W3:Y:S01]  /*bc90*/  LDL R121, [R1+0x348] ;  /* 0x0003480001797983 */ /* 0x000ee20000100800 */
[----:B------:R-:W-:-:S04]  /*bca0*/  SGXT.U32 R119, R119, 0x1 ;  /* 0x000000017777781a */ /* 0x000fc80000000000 */
[----:B------:R-:W-:Y:S01]  /*bcb0*/  LOP3.LUT R119, R119, 0x40, RZ, 0xfc, !PT ;  /* 0x0000004077777812 */ /* 0x000fe200078efcff */
[----:B------:R-:W-:Y:S01]  /*bcc0*/  @!P1 IMAD.MOV.U32 R118, RZ, RZ, R159 ;  /* 0x000000ffff769224 */ /* 0x000fe200078e009f */
[----:B------:R-:W-:Y:S01]  /*bcd0*/  PRMT R181, RZ, 0x7610, R181 ;  /* 0x00007610ffb57816 */ /* 0x000fe200000000b5 */
[----:B------:R-:W4:Y:S01]  /*bce0*/  LDL R159, [R1+0x328] ;  /* 0x00032800019f7983 */ /* 0x000f220000100800 */
[----:B------:R-:W-:Y:S01]  /*bcf0*/  ISETP.GE.AND P4, PT, R119, UR5, PT ;  /* 0x0000000577007c0c */ /* 0x000fe2000bf86270 */
[----:B------:R-:W-:Y:S01]  /*bd00*/  @!P1 IMAD.MOV.U32 R119, RZ, RZ, R0 ;  /* 0x000000ffff779224 */ /* 0x000fe200078e0000 */
[----:B------:R-:W-:Y:S01]  /*bd10*/  PRMT R168, RZ, 0x7610, R168 ;  /* 0x00007610ffa87816 */ /* 0x000fe200000000a8 */
[----:B------:R-:W2:Y:S04]  /*bd20*/  LDL R0, [R1+0x330] ;  /* 0x0003300001007983 */ /* 0x000ea80000100800 */
[----:B------:R0:W4:Y:S02]  /*bd30*/  @!P1 LDG.E.U16 R135, desc[UR16][R118.64] ;  /* 0x0000001076879981 */ /* 0x000124000c1e1500 */
[----:B0-----:R-:W-:-:S02]  /*bd40*/  @!P0 IMAD.MOV.U32 R118, RZ, RZ, R100 ;  /* 0x000000ffff768224 */ /* 0x001fc400078e0064 */
[----:B------:R-:W-:-:S05]  /*bd50*/  @!P0 IMAD.MOV.U32 R119, RZ, RZ, R120 ;  /* 0x000000ffff778224 */ /* 0x000fca00078e0078 */
[----:B------:R3:W4:Y:S04]  /*bd60*/  @!P0 LDG.E.U16 R191, desc[UR16][R118.64] ;  /* 0x0000001076bf8981 */ /* 0x000728000c1e1500 */
[----:B------:R-:W2:Y:S01]  /*bd70*/  LDL R119, [R1+0x344] ;  /* 0x0003440001777983 */ /* 0x000ea20000100800 */
[----:B---3--:R-:W-:-:S05]  /*bd80*/  @!P2 IMAD.MOV.U32 R118, RZ, RZ, R121 ;  /* 0x000000ffff76a224 */ /* 0x008fca00078e0079 */
[----:B--2---:R0:W2:Y:S04]  /*bd90*/  @!P2 LDG.E.U16 R181, desc[UR16][R118.64] ;  /* 0x0000001076b5a981 */ /* 0x0040a8000c1e1500 */
[----:B------:R-:W0:Y:S04]  /*bda0*/  LDL R118, [R1+0x33c] ;  /* 0x00033c0001767983 */ /* 0x000e280000100800 */
[----:B------:R-:W0:Y:S02]  /*bdb0*/  LDL R119, [R1+0x340] ;  /* 0x0003400001777983 */ /* 0x000e240000100800 */
[----:B0-----:R-:W-:-:S04]  /*bdc0*/  @!P3 LOP3.LUT R119, R119, R118, RZ, 0x3c, !PT ;  /* 0x000000767777b212 */ /* 0x001fc800078e3cff */
[----:B------:R-:W-:-:S04]  /*bdd0*/  @!P3 LOP3.LUT R118, R119, R118, RZ, 0x3c, !PT ;  /* 0x000000767776b212 */ /* 0x000fc800078e3cff */
[----:B------:R-:W-:-:S05]  /*bde0*/  @!P3 LOP3.LUT R119, R119, R118, RZ, 0x3c, !PT ;  /* 0x000000767777b212 */ /* 0x000fca00078e3cff */
[----:B------:R0:W3:Y:S04]  /*bdf0*/  @!P3 LDG.E.U16 R168, desc[UR16][R118.64] ;  /* 0x0000001076a8b981 */ /* 0x0000e8000c1e1500 */
[----:B------:R-:W0:Y:S04]  /*be00*/  LDL R118, [R1+0x334] ;  /* 0x0003340001767983 */ /* 0x000e280000100800 */
[----:B------:R-:W0:Y:S01]  /*be10*/  LDL R119, [R1+0x338] ;  /* 0x0003380001777983 */ /* 0x000e220000100800 */
[----:B------:R-:W-:Y:S01]  /*be20*/  PRMT R134, RZ, 0x7610, R134 ;  /* 0x00007610ff867816 */ /* 0x000fe20000000086 */
[----:B------:R-:W1:Y:S01]  /*be30*/  S2R R120, SR_TID.X ;  /* 0x0000000000787919 */ /* 0x000e620000002100 */
[----:B0-----:R-:W-:-:S04]  /*be40*/  @!P4 LOP3.LUT R119, R119, R118, RZ, 0x3c, !PT ;  /* 0x000000767777c212 */ /* 0x001fc800078e3cff */
[----:B------:R-:W-:-:S04]  /*be50*/  @!P4 LOP3.LUT R118, R119, R118, RZ, 0x3c, !PT ;  /* 0x000000767776c212 */ /* 0x000fc800078e3cff */
[----:B------:R-:W-:-:S05]  /*be60*/  @!P4 LOP3.LUT R119, R119, R118, RZ, 0x3c, !PT ;  /* 0x000000767777c212 */ /* 0x000fca00078e3cff */
[----:B------:R0:W2:Y:S04]  /*be70*/  @!P4 LDG.E.U16 R134, desc[UR16][R118.64] ;  /* 0x000000107686c981 */ /* 0x0000a8000c1e1500 */
[----:B------:R-:W4:Y:S01]  /*be80*/  LDL R119, [R1+0x32c] ;  /* 0x00032c0001777983 */ /* 0x000f220000100800 */
[--C-:B-1----:R-:W-:Y:S02]  /*be90*/  SHF.R.U32.HI R100, RZ, 0x6, R120.reuse ;  /* 0x00000006ff647819 */ /* 0x102fe40000011678 */
[----:B------:R-:W-:-:S04]  /*bea0*/  SHF.R.U32.HI R120, RZ, 0x6, R120 ;  /* 0x00000006ff787819 */ /* 0x000fc80000011678 */
[----:B------:R-:W-:-:S04]  /*beb0*/  SGXT.U32 R120, R120, 0x1 ;  /* 0x000000017878781a */ /* 0x000fc80000000000 */
[----:B------:R-:W-:-:S04]  /*bec0*/  LOP3.LUT R120, R120, 0x42, RZ, 0xfc, !PT ;  /* 0x0000004278787812 */ /* 0x000fc800078efcff */
[----:B------:R-:W-:Y:S02]  /*bed0*/  ISETP.GE.AND P0, PT, R120, UR5, PT ;  /* 0x0000000578007c0c */ /* 0x000fe4000bf06270 */
[----:B------:R-:W-:Y:S01]  /*bee0*/  SGXT.U32 R100, R100, 0x1 ;  /* 0x000000016464781a */ /* 0x000fe20000000000 */
[----:B------:R-:W3:Y:S01]  /*bef0*/  LDL R120, [R1+0x31c] ;  /* 0x00031c0001787983 */ /* 0x000ee20000100800 */
[----:B------:R-:W-:Y:S02]  /*bf00*/  PRMT R149, RZ, 0x7610, R149 ;  /* 0x00007610ff957816 */ /* 0x000fe40000000095 */
[----:B------:R-:W-:-:S07]  /*bf10*/  LOP3.LUT R100, R100, 0x44, RZ, 0xfc, !PT ;  /* 0x0000004464647812 */ /* 0x000fce00078efcff */
[----:B0-----:R-:W-:Y:S01]  /*bf20*/  @!P0 IMAD.MOV.U32 R118, RZ, RZ, R0 ;  /* 0x000000ffff768224 */ /* 0x001fe200078e0000 */
[----:B------:R-:W-:Y:S01]  /*bf30*/  ISETP.GE.AND P1, PT, R100, UR5, PT ;  /* 0x0000000564007c0c */ /* 0x000fe2000bf26270 */
[----:B------:R-:W0:Y:S01]  /*bf40*/  S2R R121, SR_TID.X ;  /* 0x0000000000797919 */ /* 0x000e220000002100 */
[----:B------:R-:W2:Y:S01]  /*bf50*/  LDL R100, [R1+0x320] ;  /* 0x0003200001647983 */ /* 0x000ea20000100800 */
[----:B------:R-:W-:Y:S02]  /*bf60*/  PRMT R183, RZ, 0x7610, R183 ;  /* 0x00007610ffb77816 */ /* 0x000fe400000000b7 */
[----:B------:R-:W-:Y:S01]  /*bf70*/  PRMT R167, RZ, 0x7610, R167 ;  /* 0x00007610ffa77816 */ /* 0x000fe200000000a7 */
[----:B------:R-:W3:Y:S04]  /*bf80*/  LDL R0, [R1+0x2f8] ;  /* 0x0002f80001007983 */ /* 0x000ee80000100800 */
[----:B----4-:R1:W4:Y:S04]  /*bf90*/  @!P0 LDG.E.U16 R149, desc[UR16][R118.64] ;  /* 0x0000001076958981 */ /* 0x010328000c1e1500 */
[----:B------:R-:W2:Y:S01]  /*bfa0*/  LDL R119, [R1+0x324] ;  /* 0x0003240001777983 */ /* 0x000ea20000100800 */
[----:B0-----:R-:W-:-:S04]  /*bfb0*/  SHF.R.U32.HI R121, RZ, 0x6, R121 ;  /* 0x00000006ff797819 */ /* 0x001fc80000011679 */
[----:B------:R-:W-:-:S04]  /*bfc0*/  SGXT.U32 R121, R121, 0x1 ;  /* 0x000000017979781a */ /* 0x000fc80000000000 */
[----:B------:R-:W-:-:S04]  /*bfd0*/  LOP3.LUT R121, R121, 0x46, RZ, 0xfc, !PT ;  /* 0x0000004679797812 */ /* 0x000fc800078efcff */
[----:B------:R-:W-:Y:S01]  /*bfe0*/  ISETP.GE.AND P2, PT, R121, UR5, PT ;  /* 0x0000000579007c0c */ /* 0x000fe2000bf46270 */
[----:B-1----:R-:W-:Y:S01]  /*bff0*/  @!P1 IMAD.MOV.U32 R118, RZ, RZ, R159 ;  /* 0x000000ffff769224 */ /* 0x002fe200078e009f */
[----:B------:R-:W0:Y:S01]  /*c000*/  S2R R121, SR_TID.X ;  /* 0x0000000000797919 */ /* 0x000e220000002100 */
[----:B------:R-:W-:Y:S02]  /*c010*/  PRMT R133, RZ, 0x7610, R133 ;  /* 0x00007610ff857816 */ /* 0x000fe40000000085 */
[----:B------:R-:W-:Y:S01]  /*c020*/  PRMT R132, RZ, 0x7610, R132 ;  /* 0x00007610ff847816 */ /* 0x000fe20000000084 */
[----:B------:R-:W4:Y:S04]  /*c030*/  LDL R159, [R1+0x2d8] ;  /* 0x0002d800019f7983 */ /* 0x000f280000100800 */
[----:B--2---:R1:W2:Y:S03]  /*c040*/  @!P1 LDG.E.U16 R183, desc[UR16][R118.64] ;  /* 0x0000001076b79981 */ /* 0x0042a6000c1e1500 */
[----:B-1----:R-:W-:-:S02]  /*c050*/  @!P2 IMAD.MOV.U32 R118, RZ, RZ, R100 ;  /* 0x000000ffff76a224 */ /* 0x002fc400078e0064 */
[----:B---3--:R-:W-:Y:S01]  /*c060*/  @!P2 IMAD.MOV.U32 R119, RZ, RZ, R120 ;  /* 0x000000ffff77a224 */ /* 0x008fe200078e0078 */
[----:B0-----:R-:W-:Y:S01]  /*c070*/  SHF.R.U32.HI R121, RZ, 0x6, R121 ;  /* 0x00000006ff797819 */ /* 0x001fe20000011679 */
[----:B------:R-:W3:Y:S04]  /*c080*/  LDL R120, [R1+0x2b4] ;  /* 0x0002b40001787983 */ /* 0x000ee80000100800 */
[----:B------:R0:W2:Y:S04]  /*c090*/  @!P2 LDG.E.U16 R167, desc[UR16][R118.64] ;  /* 0x0000001076a7a981 */ /* 0x0000a8000c1e1500 */
[----:B------:R-:W3:Y:S04]  /*c0a0*/  LDL R100, [R1+0x2b8] ;  /* 0x0002b80001647983 */ /* 0x000ee80000100800 */
[----:B------:R-:W0:Y:S04]  /*c0b0*/  LDL R118, [R1+0x314] ;  /* 0x0003140001767983 */ /* 0x000e280000100800 */
[----:B------:R-:W0:Y:S01]  /*c0c0*/  LDL R119, [R1+0x318] ;  /* 0x0003180001777983 */ /* 0x000e220000100800 */
[----:B------:R-:W-:-:S04]  /*c0d0*/  SGXT.U32 R121, R121, 0x1 ;  /* 0x000000017979781a */ /* 0x000fc80000000000 */
[----:B------:R-:W-:-:S04]  /*c0e0*/  LOP3.LUT R121, R121, 0x48, RZ, 0xfc, !PT ;  /* 0x0000004879797812 */ /* 0x000fc800078efcff */
[----:B------:R-:W-:Y:S02]  /*c0f0*/  ISETP.GE.AND P0, PT, R121, UR5, PT ;  /* 0x0000000579007c0c */ /* 0x000fe4000bf06270 */
[----:B------:R-:W1:Y:S02]  /*c100*/  S2R R121, SR_TID.X ;  /* 0x0000000000797919 */ /* 0x000e640000002100 */
[----:B-1----:R-:W-:-:S09]  /*c110*/  SHF.R.U32.HI R121, RZ, 0x6, R121 ;  /* 0x00000006ff797819 */ /* 0x002fd20000011679 */
[----:B0-----:R-:W-:-:S04]  /*c120*/  @!P0 LOP3.LUT R119, R119, R118, RZ, 0x3c, !PT ;  /* 0x0000007677778212 */ /* 0x001fc800078e3cff */
[----:B------:R-:W-:-:S04]  /*c130*/  @!P0 LOP3.LUT R118, R119, R118, RZ, 0x3c, !PT ;  /* 0x0000007677768212 */ /* 0x000fc800078e3cff */
[----:B------:R-:W-:-:S05]  /*c140*/  @!P0 LOP3.LUT R119, R119, R118, RZ, 0x3c, !PT ;  /* 0x0000007677778212 */ /* 0x000fca00078e3cff */
[----:B------:R0:W2:Y:S04]  /*c150*/  @!P0 LDG.E.U16 R133, desc[UR16][R118.64] ;  /* 0x0000001076858981 */ /* 0x0000a8000c1e1500 */
[----:B------:R-:W4:Y:S01]  /*c160*/  LDL R119, [R1+0x2f4] ;  /* 0x0002f40001777983 */ /* 0x000f220000100800 */
[----:B------:R-:W-:-:S04]  /*c170*/  SGXT.U32 R121, R121, 0x1 ;  /* 0x000000017979781a */ /* 0x000fc80000000000 */
[----:B------:R-:W-:-:S04]  /*c180*/  LOP3.LUT R121, R121, 0x50, RZ, 0xfc, !PT ;  /* 0x0000005079797812 */ /* 0x000fc800078efcff */
[----:B------:R-:W-:Y:S02]  /*c190*/  ISETP.GE.AND P1, PT, R121, UR5, PT ;  /* 0x0000000579007c0c */ /* 0x000fe4000bf26270 */
[----:B------:R-:W0:Y:S02]  /*c1a0*/  S2R R121, SR_TID.X ;  /* 0x0000000000797919 */ /* 0x000e240000002100 */
[----:B0-----:R-:W-:-:S04]  /*c1b0*/  SHF.R.U32.HI R118, RZ, 0x6, R121 ;  /* 0x00000006ff767819 */ /* 0x001fc80000011679 */
[----:B------:R-:W-:-:S04]  /*c1c0*/  SGXT.U32 R118, R118, 0x1 ;  /* 0x000000017676781a */ /* 0x000fc80000000000 */
[----:B------:R-:W-:-:S04]  /*c1d0*/  LOP3.LUT R118, R118, 0x58, RZ, 0xfc, !PT ;  /* 0x0000005876767812 */ /* 0x000fc800078efcff */
[----:B------:R-:W-:Y:S01]  /*c1e0*/  ISETP.GE.AND P0, PT, R118, UR5, PT ;  /* 0x0000000576007c0c */ /* 0x000fe2000bf06270 */
[----:B------:R-:W-:-:S05]  /*c1f0*/  @!P1 IMAD.MOV.U32 R118, RZ, RZ, R0 ;  /* 0x000000ffff769224 */ /* 0x000fca00078e0000 */
[----:B----4-:R0:W4:Y:S04]  /*c200*/  @!P1 LDG.E.U16 R132, desc[UR16][R118.64] ;  /* 0x0000001076849981 */ /* 0x010128000c1e1500 */
[----:B------:R-:W3:Y:S01]  /*c210*/  LDL R119, [R1+0x2d4] ;  /* 0x0002d40001777983 */ /* 0x000ee20000100800 */
[----:B------:R-:W-:-:S04]  /*c220*/  SHF.R.U32.HI R0, RZ, 0x6, R121 ;  /* 0x00000006ff007819 */ /* 0x000fc80000011679 */
[----:B------:R-:W-:-:S04]  /*c230*/  SGXT.U32 R0, R0, 0x1 ;  /* 0x000000010000781a */ /* 0x000fc80000000000 */
[----:B------:R-:W-:-:S04]  /*c240*/  LOP3.LUT R0, R0, 0x60, RZ, 0xfc, !PT ;  /* 0x0000006000007812 */ /* 0x000fc800078efcff */
[----:B------:R-:W-:Y:S01]  /*c250*/  ISETP.GE.AND P1, PT, R0, UR5, PT ;  /* 0x0000000500007c0c */ /* 0x000fe2000bf26270 */
[----:B0-----:R-:W-:Y:S01]  /*c260*/  @!P0 IMAD.MOV.U32 R118, RZ, RZ, R159 ;  /* 0x000000ffff768224 */ /* 0x001fe200078e009f */
[----:B------:R-:W-:Y:S01]  /*c270*/  PRMT R131, RZ, 0x7610, R131 ;  /* 0x00007610ff837816 */ /* 0x000fe20000000083 */
[----:B------:R-:W2:Y:S01]  /*c280*/  LDL R0, [R1+0x278] ;  /* 0x0002780001007983 */ /* 0x000ea20000100800 */
[----:B------:R-:W-:Y:S02]  /*c290*/  PRMT R130, RZ, 0x7610, R130 ;  /* 0x00007610ff827816 */ /* 0x000fe40000000082 */
[----:B------:R-:W-:Y:S01]  /*c2a0*/  SHF.R.U32.HI R121, RZ, 0x6, R121 ;  /* 0x00000006ff797819 */ /* 0x000fe20000011679 */
[----:B------:R-:W4:Y:S04]  /*c2b0*/  LDL R159, [R1+0x258] ;  /* 0x00025800019f7983 */ /* 0x000f280000100800 */
[----:B---3--:R0:W3:Y:S02]  /*c2c0*/  @!P0 LDG.E.U16 R131, desc[UR16][R118.64] ;  /* 0x0000001076838981 */ /* 0x0080e4000c1e1500 */
[----:B0-----:R-:W-:-:S02]  /*c2d0*/  @!P1 IMAD.MOV.U32 R118, RZ, RZ, R100 ;  /* 0x000000ffff769224 */ /* 0x001fc400078e0064 */
[----:B------:R-:W-:Y:S01]  /*c2e0*/  @!P1 IMAD.MOV.U32 R119, RZ, RZ, R120 ;  /* 0x000000ffff779224 */ /* 0x000fe200078e0078 */
[----:B------:R-:W-:Y:S01]  /*c2f0*/  SGXT.U32 R121, R121, 0x1 ;  /* 0x000000017979781a */ /* 0x000fe20000000000 */
[----:B------:R-:W3:Y:S04]  /*c300*/  LDL R120, [R1+0x30c] ;  /* 0x00030c0001787983 */ /* 0x000ee80000100800 */
[----:B------:R0:W3:Y:S01]  /*c310*/  @!P1 LDG.E.U16 R130, desc[UR16][R118.64] ;  /* 0x0000001076829981 */ /* 0x0000e2000c1e1500 */
[----:B------:R-:W-:Y:S02]  /*c320*/  PRMT R129, RZ, 0x7610, R129 ;  /* 0x00007610ff817816 */ /* 0x000fe40000000081 */
[----:B------:R-:W-:Y:S01]  /*c330*/  PRMT R128, RZ, 0x7610, R128 ;  /* 0x00007610ff807816 */ /* 0x000fe20000000080 */
[----:B------:R-:W3:Y:S04]  /*c340*/  LDL R100, [R1+0x310] ;  /* 0x0003100001647983 */ /* 0x000ee80000100800 */
[----:B------:R-:W0:Y:S04]  /*c350*/  LDL R118, [R1+0x294] ;  /* 0x0002940001767983 */ /* 0x000e280000100800 */
[----:B------:R-:W0:Y:S01]  /*c360*/  LDL R119, [R1+0x298] ;  /* 0x0002980001777983 */ /* 0x000e220000100800 */
[----:B------:R-:W-:-:S04]  /*c370*/  LOP3.LUT R121, R121, 0x68, RZ, 0xfc, !PT ;  /* 0x0000006879797812 */ /* 0x000fc800078efcff */
[----:B------:R-:W-:Y:S02]  /*c380*/  ISETP.GE.AND P0, PT, R121, UR5, PT ;  /* 0x0000000579007c0c */ /* 0x000fe4000bf06270 */
[----:B------:R-:W1:Y:S02]  /*c390*/  S2R R121, SR_TID.X ;  /* 0x0000000000797919 */ /* 0x000e640000002100 */
[----:B-1----:R-:W-:-:S04]  /*c3a0*/  SHF.R.U32.HI R121, RZ, 0x6, R121 ;  /* 0x00000006ff797819 */ /* 0x002fc80000011679 */
[----:B------:R-:W-:-:S05]  /*c3b0*/  SGXT.U32 R121, R121, 0x1 ;  /* 0x000000017979781a */ /* 0x000fca0000000000 */
[----:B0-----:R-:W-:-:S04]  /*c3c0*/  @!P0 LOP3.LUT R119, R119, R118, RZ, 0x3c, !PT ;  /* 0x0000007677778212 */ /* 0x001fc800078e3cff */
[----:B------:R-:W-:-:S04]  /*c3d0*/  @!P0 LOP3.LUT R118, R119, R118, RZ, 0x3c, !PT ;  /* 0x0000007677768212 */ /* 0x000fc800078e3cff */
[----:B------:R-:W-:-:S05]  /*c3e0*/  @!P0 LOP3.LUT R119, R119, R118, RZ, 0x3c, !PT ;  /* 0x0000007677778212 */ /* 0x000fca00078e3cff */
[----:B------:R0:W3:Y:S04]  /*c3f0*/  @!P0 LDG.E.U16 R129, desc[UR16][R118.64] ;  /* 0x0000001076818981 */ /* 0x0000e8000c1e1500 */
[----:B------:R-:W4:Y:S01]  /*c400*/  LDL R119, [R1+0x274] ;  /* 0x0002740001777983 */ /* 0x000f220000100800 */
[----:B------:R-:W-:-:S04]  /*c410*/  LOP3.LUT R121, R121, 0x70, RZ, 0xfc, !PT ;  /* 0x0000007079797812 */ /* 0x000fc800078efcff */
[----:B------:R-:W-:Y:S02]  /*c420*/  ISETP.GE.AND P1, PT, R121, UR5, PT ;  /* 0x0000000579007c0c */ /* 0x000fe4000bf26270 */
[----:B------:R-:W0:Y:S02]  /*c430*/  S2R R121, SR_TID.X ;  /* 0x0000000000797919 */ /* 0x000e240000002100 */
[----:B0-----:R-:W-:-:S04]  /*c440*/  SHF.R.U32.HI R118, RZ, 0x6, R121 ;  /* 0x00000006ff767819 */ /* 0x001fc80000011679 */
[----:B------:R-:W-:-:S04]  /*c450*/  SGXT.U32 R118, R118, 0x1 ;  /* 0x000000017676781a */ /* 0x000fc80000000000 */
[----:B------:R-:W-:-:S04]  /*c460*/  LOP3.LUT R118, R118, 0x78, RZ, 0xfc, !PT ;  /* 0x0000007876767812 */ /* 0x000fc800078efcff */
[----:B------:R-:W-:Y:S01]  /*c470*/  ISETP.GE.AND P2, PT, R118, UR5, PT ;  /* 0x0000000576007c0c */ /* 0x000fe2000bf46270 */
[----:B--2---:R-:W-:-:S05]  /*c480*/  @!P1 IMAD.MOV.U32 R118, RZ, RZ, R0 ;  /* 0x000000ffff769224 */ /* 0x004fca00078e0000 */
[----:B----4-:R0:W2:Y:S04]  /*c490*/  @!P1 LDG.E.U16 R128, desc[UR16][R118.64] ;  /* 0x0000001076809981 */ /* 0x0100a8000c1e1500 */
[----:B------:R-:W4:Y:S01]  /*c4a0*/  LDL R119, [R1+0x254] ;  /* 0x0002540001777983 */ /* 0x000f220000100800 */
        /* <DEDUP_REMOVED lines=9> */
[----:B------:R-:W2:Y:S04]  /*c540*/  LDL R159, [R1+0x2f0] ;  /* 0x0002f000019f7983 */ /* 0x000ea80000100800 */
[----:B----4-:R3:W4:Y:S02]  /*c550*/  @!P2 LDG.E.U16 R127, desc[UR16][R118.64] ;  /* 0x00000010767fa981 */ /* 0x010724000c1e1500 */
[----:B---3--:R-:W-:-:S02]  /*c560*/  @!P0 IMAD.MOV.U32 R118, RZ, RZ, R100 ;  /* 0x000000ffff768224 */ /* 0x008fc400078e0064 */
[----:B------:R-:W-:Y:S01]  /*c570*/  @!P0 IMAD.MOV.U32 R119, RZ, RZ, R120 ;  /* 0x000000ffff778224 */ /* 0x000fe200078e0078 */
[----:B------:R-:W-:Y:S01]  /*c580*/  SGXT.U32 R121, R121, 0x1 ;  /* 0x000000017979781a */ /* 0x000fe20000000000 */
[----:B------:R-:W3:Y:S04]  /*c590*/  LDL R120, [R1+0x2e4] ;  /* 0x0002e40001787983 */ /* 0x000ee80000100800 */
[----:B------:R0:W4:Y:S01]  /*c5a0*/  @!P0 LDG.E.U16 R151, desc[UR16][R118.64] ;  /* 0x0000001076978981 */ /* 0x000122000c1e1500 */
        /* <DEDUP_REMOVED lines=13> */
[----:B------:R0:W4:Y:S04]  /*c680*/  @!P1 LDG.E.U16 R184, desc[UR16][R118.64] ;  /* 0x0000001076b89981 */ /* 0x000128000c1e1500 */
[----:B------:R-:W3:Y:S01]  /*c690*/  LDL R119, [R1+0x2fc] ;  /* 0x0002fc0001777983 */ /* 0x000ee20000100800 */
        /* <DEDUP_REMOVED lines=8> */
[----:B---3--:R0:W2:Y:S04]  /*c720*/  @!P0 LDG.E.U16 R164, desc[UR16][R118.64] ;  /* 0x0000001076a48981 */ /* 0x0080a8000c1e1500 */
[----:B------:R-:W3:Y:S01]  /*c730*/  LDL R119, [R1+0x2ec] ;  /* 0x0002ec0001777983 */ /* 0x000ee20000100800 */
[----:B------:R-:W-:-:S04]  /*c740*/  SHF.R.U32.HI R0, RZ, 0x6, R121 ;  /* 0x00000006ff007819 */ /* 0x000fc80000011679 */
[----:B------:R-:W-:-:S04]  /*c750*/  SGXT.U32 R0, R0, 0x1 ;  /* 0x000000010000781a */ /* 0x000fc80000000000 */
[----:B------:R-:W-:-:S04]  /*c760*/  LOP3.LUT R0, R0, 0x54, RZ, 0xfc, !PT ;  /* 0x0000005400007812 */ /* 0x000fc800078efcff */
[----:B------:R-:W-:Y:S01]  /*c770*/  ISETP.GE.AND P0, PT, R0, UR5, PT ;  /* 0x0000000500007c0c */ /* 0x000fe2000bf06270 */
[----:B0-----:R-:W-:Y:S01]  /*c780*/  @!P1 IMAD.MOV.U32 R118, RZ, RZ, R159 ;  /* 0x000000ffff769224 */ /* 0x001fe200078e009f */
[----:B------:R-:W-:Y:S01]  /*c790*/  PRMT R152, RZ, 0x7610, R152 ;  /* 0x00007610ff987816 */ /* 0x000fe20000000098 */
[----:B------:R-:W4:Y:S01]  /*c7a0*/  LDL R0, [R1+0x2d0] ;  /* 0x0002d00001007983 */ /* 0x000f220000100800 */
[----:B------:R-:W-:Y:S02]  /*c7b0*/  PRMT R187, RZ, 0x7610, R187 ;  /* 0x00007610ffbb7816 */ /* 0x000fe400000000bb */
[----:B------:R-:W-:Y:S01]  /*c7c0*/  SHF.R.U32.HI R121, RZ, 0x6, R121 ;  /* 0x00000006ff797819 */ /* 0x000fe20000011679 */
[----:B------:R-:W2:Y:S04]  /*c7d0*/  LDL R159, [R1+0x2c8] ;  /* 0x0002c800019f7983 */ /* 0x000ea80000100800 */
        /* <DEDUP_REMOVED lines=20> */
[----:B------:R-:W2:Y:S01]  /*c920*/  LDL R119, [R1+0x2cc] ;  /* 0x0002cc0001777983 */ /* 0x000ea20000100800 */
[----:B------:R-:W-:-:S04]  /*c930*/  LOP3.LUT R121, R121, 0x5a, RZ, 0xfc, !PT ;  /* 0x0000005a79797812 */ /* 0x000fc800078efcff */
[----:B------:R-:W-:Y:S02]  /*c940*/  ISETP.GE.AND P0, PT, R121, UR5, PT ;  /* 0x0000000579007c0c */ /* 0x000fe4000bf06270 */
[----:B------:R-:W0:Y:S02]  /*c950*/  S2R R121, SR_TID.X ;  /* 0x0000000000797919 */ /* 0x000e240000002100 */
[----:B0-----:R-:W-:-:S04]  /*c960*/  SHF.R.U32.HI R118, RZ, 0x6, R121 ;  /* 0x00000006ff767819 */ /* 0x001fc80000011679 */
[----:B------:R-:W-:-:S04]  /*c970*/  SGXT.U32 R118, R118, 0x1 ;  /* 0x000000017676781a */ /* 0x000fc80000000000 */
[----:B------:R-:W-:-:S04]  /*c980*/  LOP3.LUT R118, R118, 0x5c, RZ, 0xfc, !PT ;  /* 0x0000005c76767812 */ /* 0x000fc800078efcff */
[----:B------:R-:W-:Y:S01]  /*c990*/  ISETP.GE.AND P1, PT, R118, UR5, PT ;  /* 0x0000000576007c0c */ /* 0x000fe2000bf26270 */
[----:B----4-:R-:W-:-:S05]  /*c9a0*/  @!P0 IMAD.MOV.U32 R118, RZ, RZ, R0 ;  /* 0x000000ffff768224 */ /* 0x010fca00078e0000 */
[----:B--2---:R0:W2:Y:S04]  /*c9b0*/  @!P0 LDG.E.U16 R155, desc[UR16][R118.64] ;  /* 0x00000010769b8981 */ /* 0x0040a8000c1e1500 */
        /* <DEDUP_REMOVED lines=47> */
[----:B------:R-:W-:Y:S02]  /*ccb0*/  PRMT R157, RZ, 0x7610, R157 ;  /* 0x00007610ff9d7816 */ /* 0x000fe4000000009d */
[----:B------:R-:W-:Y:S01]  /*ccc0*/  PRMT R160, RZ, 0x7610, R160 ;  /* 0x00007610ffa07816 */ /* 0x000fe200000000a0 */
[----:B------:R-:W0:Y:S01]  /*ccd0*/  S2R R159, SR_TID.X ;  /* 0x00000000009f7919 */ /* 0x000e220000002100 */
[----:B------:R-:W-:Y:S02]  /*cce0*/  SHF.R.U32.HI R121, RZ, 0x6, R121 ;  /* 0x00000006ff797819 */ /* 0x000fe40000011679 */
[----:B------:R-:W-:Y:S01]  /*ccf0*/  PRMT R163, RZ, 0x7610, R163 ;  /* 0x00007610ffa37816 */ /* 0x000fe200000000a3 */
[----:B------:R-:W4:Y:S04]  /*cd00*/  LDL R0, [R1+0x250] ;  /* 0x0002500001007983 */ /* 0x000f280000100800 */
[----:B---3--:R1:W3:Y:S02]  /*cd10*/  @!P1 LDG.E.U16 R157, desc[UR16][R118.64] ;  /* 0x00000010769d9981 */ /* 0x0082e4000c1e1500 */
[----:B-1----:R-:W-:-:S02]  /*cd20*/  @!P0 IMAD.MOV.U32 R118, RZ, RZ, R100 ;  /* 0x000000ffff768224 */ /* 0x002fc400078e0064 */
[----:B------:R-:W-:Y:S01]  /*cd30*/  @!P0 IMAD.MOV.U32 R119, RZ, RZ, R120 ;  /* 0x000000ffff778224 */ /* 0x000fe200078e0078 */
[----:B------:R-:W-:Y:S01]  /*cd40*/  SGXT.U32 R121, R121, 0x1 ;  /* 0x000000017979781a */ /* 0x000fe20000000000 */
[----:B------:R-:W2:Y:S04]  /*cd50*/  LDL R120, [R1+0x280] ;  /* 0x0002800001787983 */ /* 0x000ea80000100800 */
[----:B------:R1:W3:Y:S04]  /*cd60*/  @!P0 LDG.E.U16 R160, desc[UR16][R118.64] ;  /* 0x0000001076a08981 */ /* 0x0002e8000c1e1500 */
[----:B------:R-:W1:Y:S04]  /*cd70*/  LDL R118, [R1+0x26c] ;  /* 0x00026c0001767983 */ /* 0x000e680000100800 */
[----:B------:R-:W1:Y:S01]  /*cd80*/  LDL R119, [R1+0x270] ;  /* 0x0002700001777983 */ /* 0x000e620000100800 */
[----:B------:R-:W-:-:S04]  /*cd90*/  LOP3.LUT R121, R121, 0x72, RZ, 0xfc, !PT ;  /* 0x0000007279797812 */ /* 0x000fc800078efcff */
[----:B------:R-:W-:Y:S02]  /*cda0*/  ISETP.GE.AND P1, PT, R121, UR5, PT ;  /* 0x0000000579007c0c */ /* 0x000fe4000bf26270 */
[----:B0-----:R-:W-:Y:S01]  /*cdb0*/  SHF.R.U32.HI R100, RZ, 0x6, R159 ;  /* 0x00000006ff647819 */ /* 0x001fe2000001169f */
[----:B------:R-:W3:Y:S03]  /*cdc0*/  LDL R121, [R1+0x27c] ;  /* 0x00027c0001797983 */ /* 0x000ee60000100800 */
[----:B------:R-:W-:-:S04]  /*cdd0*/  SGXT.U32 R100, R100, 0x1 ;  /* 0x000000016464781a */ /* 0x000fc80000000000 */
[----:B------:R-:W-:-:S04]  /*cde0*/  LOP3.LUT R100, R100, 0x7a, RZ, 0xfc, !PT ;  /* 0x0000007a64647812 */ /* 0x000fc800078efcff */
[----:B------:R-:W-:Y:S02]  /*cdf0*/  ISETP.GE.AND P2, PT, R100, UR5, PT ;  /* 0x0000000564007c0c */ /* 0x000fe4000bf46270 */
[----:B------:R-:W3:Y:S01]  /*ce00*/  LDL.LU R100, [R1+0x6c0] ;  /* 0x0006c00001647983 */ /* 0x000ee20000300800 */
[----:B-1----:R-:W-:-:S04]  /*ce10*/  @!P1 LOP3.LUT R119, R119, R118, RZ, 0x3c, !PT ;  /* 0x0000007677779212 */ /* 0x002fc800078e3cff */
[----:B------:R-:W-:-:S04]  /*ce20*/  @!P1 LOP3.LUT R118, R119, R118, RZ, 0x3c, !PT ;  /* 0x0000007677769212 */ /* 0x000fc800078e3cff */
[----:B------:R-:W-:-:S05]  /*ce30*/  @!P1 LOP3.LUT R119, R119, R118, RZ, 0x3c, !PT ;  /* 0x0000007677779212 */ /* 0x000fca00078e3cff */
[----:B------:R4:W3:Y:S04]  /*ce40*/  @!P1 LDG.E.U16 R163, desc[UR16][R118.64] ;  /* 0x0000001076a39981 */ /* 0x0008e8000c1e1500 */
[----:B------:R-:W2:Y:S01]  /*ce50*/  LDL R119, [R1+0x24c] ;  /* 0x00024c0001777983 */ /* 0x000ea20000100800 */
[----:B------:R-:W-:Y:S01]  /*ce60*/  PRMT R165, RZ, 0x7610, R165 ;  /* 0x00007610ffa57816 */ /* 0x000fe200000000a5 */
[----:B----4-:R-:W-:Y:S01]  /*ce70*/  @!P2 IMAD.MOV.U32 R118, RZ, RZ, R0 ;  /* 0x000000ffff76a224 */ /* 0x010fe200078e0000 */
[----:B------:R-:W-:-:S04]  /*ce80*/  SHF.R.U32.HI R159, RZ, 0x6, R159 ;  /* 0x00000006ff9f7819 */ /* 0x000fc8000001169f */
[----:B------:R-:W-:-:S04]  /*ce90*/  SGXT.U32 R159, R159, 0x1 ;  /* 0x000000019f9f781a */ /* 0x000fc80000000000 */
[----:B------:R-:W-:-:S04]  /*cea0*/  LOP3.LUT R159, R159, 0x6c, RZ, 0xfc, !PT ;  /* 0x0000006c9f9f7812 */ /* 0x000fc800078efcff */
[----:B------:R-:W-:Y:S02]  /*ceb0*/  ISETP.GE.AND P0, PT, R159, UR5, PT ;  /* 0x000000059f007c0c */ /* 0x000fe4000bf06270 */
[----:B------:R-:W0:Y:S01]  /*cec0*/  S2R R159, SR_TID.X ;  /* 0x00000000009f7919 */ /* 0x000e220000002100 */
[----:B--2---:R1:W2:Y:S04]  /*ced0*/  @!P2 LDG.E.U16 R165, desc[UR16][R118.64] ;  /* 0x0000001076a5a981 */ /* 0x0042a8000c1e1500 */
[----:B------:R-:W1:Y:S04]  /*cee0*/  LDL R118, [R1+0x284] ;  /* 0x0002840001767983 */ /* 0x000e680000100800 */
[----:B------:R-:W1:Y:S01]  /*cef0*/  LDL R119, [R1+0x288] ;  /* 0x0002880001777983 */ /* 0x000e620000100800 */
[----:B0-----:R-:W-:-:S04]  /*cf00*/  SHF.R.U32.HI R0, RZ, 0x6, R159 ;  /* 0x00000006ff007819 */ /* 0x001fc8000001169f */
[----:B------:R-:W-:-:S04]  /*cf10*/  SGXT.U32 R0, R0, 0x1 ;  /* 0x000000010000781a */ /* 0x000fc80000000000 */
[----:B------:R-:W-:-:S04]  /*cf20*/  LOP3.LUT R0, R0, 0x6e, RZ, 0xfc, !PT ;  /* 0x0000006e00007812 */ /* 0x000fc800078efcff */
[----:B------:R-:W-:Y:S02]  /*cf30*/  ISETP.GE.AND P1, PT, R0, UR5, PT ;  /* 0x0000000500007c0c */ /* 0x000fe4000bf26270 */
[----:B------:R-:W-:Y:S01]  /*cf40*/  PRMT R189, RZ, 0x7610, R189 ;  /* 0x00007610ffbd7816 */ /* 0x000fe200000000bd */
[----:B------:R-:W4:Y:S01]  /*cf50*/  LDL R0, [R1+0x260] ;  /* 0x0002600001007983 */ /* 0x000f220000100800 */
[----:B------:R-:W-:Y:S02]  /*cf60*/  PRMT R154, RZ, 0x7610, R154 ;  /* 0x00007610ff9a7816 */ /* 0x000fe4000000009a */
[----:B-1----:R-:W-:-:S04]  /*cf70*/  @!P0 LOP3.LUT R119, R119, R118, RZ, 0x3c, !PT ;  /* 0x0000007677778212 */ /* 0x002fc800078e3cff */
[----:B------:R-:W-:-:S04]  /*cf80*/  @!P0 LOP3.LUT R118, R119, R118, RZ, 0x3c, !PT ;  /* 0x0000007677768212 */ /* 0x000fc800078e3cff */
[----:B------:R-:W-:-:S05]  /*cf90*/  @!P0 LOP3.LUT R119, R119, R118, RZ, 0x3c, !PT ;  /* 0x0000007677778212 */ /* 0x000fca00078e3cff */
[----:B------:R0:W2:Y:S02]  /*cfa0*/  @!P0 LDG.E.U16 R189, desc[UR16][R118.64] ;  /* 0x0000001076bd8981 */ /* 0x0000a4000c1e1500 */
[----:B0-----:R-:W-:Y:S02]  /*cfb0*/  @!P1 IMAD.MOV.U32 R118, RZ, RZ, R120 ;  /* 0x000000ffff769224 */ /* 0x001fe400078e0078 */
[----:B---3--:R-:W-:Y:S01]  /*cfc0*/  @!P1 IMAD.MOV.U32 R119, RZ, RZ, R121 ;  /* 0x000000ffff779224 */ /* 0x008fe200078e0079 */
[----:B------:R-:W-:Y:S01]  /*cfd0*/  SHF.R.U32.HI R159, RZ, 0x6, R159 ;  /* 0x00000006ff9f7819 */ /* 0x000fe2000001169f */
[----:B------:R-:W3:Y:S04]  /*cfe0*/  LDL R121, [R1+0x23c] ;  /* 0x00023c0001797983 */ /* 0x000ee80000100800 */
[----:B------:R0:W2:Y:S01]  /*cff0*/  @!P1 LDG.E.U16 R154, desc[UR16][R118.64] ;  /* 0x00000010769a9981 */ /* 0x0000a2000c1e1500 */
[----:B------:R-:W-:-:S02]  /*d000*/  PRMT R186, RZ, 0x7610, R186 ;  /* 0x00007610ffba7816 */ /* 0x000fc400000000ba */
[----:B------:R-:W-:Y:S01]  /*d010*/  SHF.R.U32.HI R7, RZ, 0x6, R7 ;  /* 0x00000006ff077819 */ /* 0x000fe20000011607 */
[----:B------:R-:W3:Y:S04]  /*d020*/  LDL R120, [R1+0x240] ;  /* 0x0002400001787983 */ /* 0x000ee80000100800 */
[----:B------:R-:W0:Y:S04]  /*d030*/  LDL R118, [R1+0x264] ;  /* 0x0002640001767983 */ /* 0x000e280000100800 */
[----:B------:R-:W0:Y:S01]  /*d040*/  LDL R119, [R1+0x268] ;  /* 0x0002680001777983 */ /* 0x000e220000100800 */
[----:B------:R-:W-:-:S04]  /*d050*/  SGXT.U32 R159, R159, 0x1 ;  /* 0x000000019f9f781a */ /* 0x000fc80000000000 */
[----:B------:R-:W-:-:S04]  /*d060*/  LOP3.LUT R159, R159, 0x74, RZ, 0xfc, !PT ;  /* 0x000000749f9f7812 */ /* 0x000fc800078efcff */
[----:B------:R-:W-:Y:S02]  /*d070*/  ISETP.GE.AND P0, PT, R159, UR5, PT ;  /* 0x000000059f007c0c */ /* 0x000fe4000bf06270 */
[----:B------:R-:W-:Y:S01]  /*d080*/  SGXT.U32 R7, R7, 0x1 ;  /* 0x000000010707781a */ /* 0x000fe20000000000 */
[----:B------:R-:W2:Y:S03]  /*d090*/  LDL R159, [R1+0x248] ;  /* 0x00024800019f7983 */ /* 0x000ea60000100800 */
[----:B------:R-:W-:-:S04]  /*d0a0*/  LOP3.LUT R7, R7, 0x76, RZ, 0xfc, !PT ;  /* 0x0000007607077812 */ /* 0x000fc800078efcff */
[----:B------:R-:W-:Y:S02]  /*d0b0*/  ISETP.GE.AND P1, PT, R7, UR5, PT ;  /* 0x0000000507007c0c */ /* 0x000fe4000bf26270 */
[----:B------:R-:W3:Y:S01]  /*d0c0*/  LDL.LU R7, [R1+0x6bc] ;  /* 0x0006bc0001077983 */ /* 0x000ee20000300800 */
[----:B0-----:R-:W-:-:S04]  /*d0d0*/  @!P0 LOP3.LUT R119, R119, R118, RZ, 0x3c, !PT ;  /* 0x0000007677778212 */ /* 0x001fc800078e3cff */
[----:B------:R-:W-:-:S04]  /*d0e0*/  @!P0 LOP3.LUT R118, R119, R118, RZ, 0x3c, !PT ;  /* 0x0000007677768212 */ /* 0x000fc800078e3cff */
[----:B------:R-:W-:-:S05]  /*d0f0*/  @!P0 LOP3.LUT R119, R119, R118, RZ, 0x3c, !PT ;  /* 0x0000007677778212 */ /* 0x000fca00078e3cff */
[----:B------:R0:W3:Y:S02]  /*d100*/  @!P0 LDG.E.U16 R186, desc[UR16][R118.64] ;  /* 0x0000001076ba8981 */ /* 0x0000e4000c1e1500 */
[----:B0-----:R-:W0:Y:S02]  /*d110*/  S2R R119, SR_TID.X ;  /* 0x0000000000777919 */ /* 0x001e240000002100 */
[----:B0-----:R-:W-:Y:S02]  /*d120*/  SHF.R.U32.HI R118, RZ, 0x6, R119 ;  /* 0x00000006ff767819 */ /* 0x001fe40000011677 */
[----:B------:R-:W2:Y:S02]  /*d130*/  LDL R119, [R1+0x25c] ;  /* 0x00025c0001777983 */ /* 0x000ea40000100800 */
[----:B------:R-:W-:-:S04]  /*d140*/  SGXT.U32 R118, R118, 0x1 ;  /* 0x000000017676781a */ /* 0x000fc80000000000 */
[----:B------:R-:W-:Y:S02]  /*d150*/  LOP3.LUT R118, R118, 0x7c, RZ, 0xfc, !PT ;  /* 0x0000007c76767812 */ /* 0x000fe400078efcff */
[----:B------:R-:W-:Y:S02]  /*d160*/  PRMT R153, RZ, 0x7610, R153 ;  /* 0x00007610ff997816 */ /* 0x000fe40000000099 */
[----:B------:R-:W-:Y:S01]  /*d170*/  ISETP.GE.AND P0, PT, R118, UR5, PT ;  /* 0x0000000576007c0c */ /* 0x000fe2000bf06270 */
[----:B----4-:R-:W-:-:S05]  /*d180*/  @!P1 IMAD.MOV.U32 R118, RZ, RZ, R0 ;  /* 0x000000ffff769224 */ /* 0x010fca00078e0000 */
[----:B--2---:R0:W2:Y:S02]  /*d190*/  @!P1 LDG.E.U16 R153, desc[UR16][R118.64] ;  /* 0x0000001076999981 */ /* 0x0040a4000c1e1500 */
[----:B0-----:R-:W0:Y:S02]  /*d1a0*/  S2R R119, SR_TID.X ;  /* 0x0000000000777919 */ /* 0x001e240000002100 */
[----:B0-----:R-:W-:Y:S02]  /*d1b0*/  SHF.R.U32.HI R118, RZ, 0x6, R119 ;  /* 0x00000006ff767819 */ /* 0x001fe40000011677 */
[----:B------:R-:W4:Y:S01]  /*d1c0*/  LDL R119, [R1+0x244] ;  /* 0x0002440001777983 */ /* 0x000f220000100800 */
[----:B------:R-:W0:Y:S01]  /*d1d0*/  S2R R0, SR_TID.X ;  /* 0x0000000000007919 */ /* 0x000e220000002100 */
[----:B------:R-:W-:-:S04]  /*d1e0*/  SGXT.U32 R118, R118, 0x1 ;  /* 0x000000017676781a */ /* 0x000fc80000000000 */
[----:B------:R-:W-:-:S04]  /*d1f0*/  LOP3.LUT R118, R118, 0x7e, RZ, 0xfc, !PT ;  /* 0x0000007e76767812 */ /* 0x000fc800078efcff */
[----:B------:R-:W-:Y:S01]  /*d200*/  ISETP.GE.AND P1, PT, R118, UR5, PT ;  /* 0x0000000576007c0c */ /* 0x000fe2000bf26270 */
[----:B------:R-:W-:Y:S01]  /*d210*/  @!P0 IMAD.MOV.U32 R118, RZ, RZ, R159 ;  /* 0x000000ffff768224 */ /* 0x000fe200078e009f */
[----:B------:R-:W-:Y:S02]  /*d220*/  PRMT R185, RZ, 0x7610, R185 ;  /* 0x00007610ffb97816 */ /* 0x000fe400000000b9 */
[----:B------:R-:W-:Y:S02]  /*d230*/  PRMT R150, RZ, 0x7610, R150 ;  /* 0x00007610ff967816 */ /* 0x000fe40000000096 */
[----:B0-----:R-:W-:Y:S02]  /*d240*/  LOP3.LUT R0, R0, 0x7f, RZ, 0xc0, !PT ;  /* 0x0000007f00007812 */ /* 0x001fe400078ec0ff */
[----:B----4-:R3:W4:Y:S05]  /*d250*/  @!P0 LDG.E.U16 R185, desc[UR16][R118.64] ;  /* 0x0000001076b98981 */ /* 0x01072a000c1e1500 */
[----:B---3--:R-:W-:-:S02]  /*d260*/  @!P1 IMAD.MOV.U32 R118, RZ, RZ, R120 ;  /* 0x000000ffff769224 */ /* 0x008fc400078e0078 */
[----:B------:R-:W-:-:S05]  /*d270*/  @!P1 IMAD.MOV.U32 R119, RZ, RZ, R121 ;  /* 0x000000ffff779224 */ /* 0x000fca00078e0079 */
[----:B------:R0:W3:Y:S01]  /*d280*/  @!P1 LDG.E.U16 R150, desc[UR16][R118.64] ;  /* 0x0000001076969981 */ /* 0x0000e2000c1e1500 */
[----:B------:R-:W-:Y:S01]  /*d290*/  BAR.SYNC.DEFER_BLOCKING 0x0 ;  /* 0x0000000000007b1d */ /* 0x000fe20000010000 */
[----:B------:R-:W-:Y:S02]  /*d2a0*/  ISETP.GE.AND P0, PT, R0, UR5, PT ;  /* 0x0000000500007c0c */ /* 0x000fe4000bf06270 */
[----:B0-----:R-:W-:-:S03]  /*d2b0*/  PRMT R118, RZ, 0x7610, R118 ;  /* 0x00007610ff767816 */ /* 0x001fc60000000076 */
[----:B------:R-:W2:Y:S04]  /*d2c0*/  LDL.LU R0, [R1] ;  /* 0x0000000001007983 */ /* 0x000ea80000300800 */
[----:B------:R-:W4:Y:S04]  /*d2d0*/  LDL R159, [R1+0x184] ;  /* 0x00018400019f7983 */ /* 0x000f280000100800 */
[----:B------:R-:W-:Y:S02]  /*d2e0*/  @!P0 IMAD.MOV.U32 R120, RZ, RZ, R21 ;  /* 0x000000ffff788224 */ /* 0x000fe400078e0015 */
[----:B------:R-:W-:Y:S01]  /*d2f0*/  @!P0 IMAD.MOV.U32 R121, RZ, RZ, R12 ;  /* 0x000000ffff798224 */ /* 0x000fe200078e000c */
[----:B------:R0:W-:Y:S04]  /*d300*/  STL [R1+0x580], R21 ;  /* 0x0005801501007387 */ /* 0x0001e80000100800 */
[----:B------:R1:W3:Y:S04]  /*d310*/  @!P0 LDG.E.U16 R118, desc[UR16][R120.64] ;  /* 0x0000001078768981 */ /* 0x0002e8000c1e1500 */
[----:B0-----:R-:W2:Y:S04]  /*d320*/  LDL R21, [R1+0x180] ;  /* 0x0001800001157983 */ /* 0x001ea80000100800 */
[----:B------:R0:W-:Y:S04]  /*d330*/  STL [R1+0x57c], R12 ;  /* 0x00057c0c01007387 */ /* 0x0001e80000100800 */
[----:B------:R-:W1:Y:S04]  /*d340*/  LDL R120, [R1+0x440] ;  /* 0x0004400001787983 */ /* 0x000e680000100800 */
[----:B------:R-:W1:Y:S01]  /*d350*/  LDL R121, [R1+0x444] ;  /* 0x0004440001797983 */ /* 0x000e620000100800 */
[----:B------:R-:W-:-:S02]  /*d360*/  PRMT R148, RZ, 0x7610, R148 ;  /* 0x00007610ff947816 */ /* 0x000fc40000000094 */
[----:B------:R-:W-:Y:S01]  /*d370*/  PRMT R147, RZ, 0x7610, R147 ;  /* 0x00007610ff937816 */ /* 0x000fe20000000093 */
[----:B0-----:R-:W3:Y:S01]  /*d380*/  LDL R12, [R1+0x144] ;  /* 0x00014400010c7983 */ /* 0x001ee20000100800 */
[----:B-1----:R-:W-:-:S04]  /*d390*/  @!P0 LOP3.LUT R121, R121, R120, RZ, 0x3c, !PT ;  /* 0x0000007879798212 */ /* 0x002fc800078e3cff */
[----:B------:R-:W-:-:S04]  /*d3a0*/  @!P0 LOP3.LUT R120, R121, R120, RZ, 0x3c, !PT ;  /* 0x0000007879788212 */ /* 0x000fc800078e3cff */
[----:B------:R-:W-:-:S05]  /*d3b0*/  @!P0 LOP3.LUT R121, R121, R120, RZ, 0x3c, !PT ;  /* 0x0000007879798212 */ /* 0x000fca00078e3cff */
[----:B------:R0:W3:Y:S04]  /*d3c0*/  @!P0 LDG.E.U16 R148, desc[UR16][R120.64] ;  /* 0x0000001078948981 */ /* 0x0000e8000c1e1500 */
        /* <DEDUP_REMOVED lines=8> */
[----:B------:R-:W-:Y:S02]  /*d450*/  PRMT R146, RZ, 0x7610, R146 ;  /* 0x00007610ff927816 */ /* 0x000fe40000000092 */
[----:B------:R-:W-:-:S02]  /*d460*/  PRMT R145, RZ, 0x7610, R145 ;  /* 0x00007610ff917816 */ /* 0x000fc40000000091 */
[----:B0-----:R-:W-:-:S04]  /*d470*/  @!P0 LOP3.LUT R121, R121, R120, RZ, 0x3c, !PT ;  /* 0x0000007879798212 */ /* 0x001fc800078e3cff */
[----:B------:R-:W-:-:S04]  /*d480*/  @!P0 LOP3.LUT R120, R121, R120, RZ, 0x3c, !PT ;  /* 0x0000007879788212 */ /* 0x000fc800078e3cff */
[----:B------:R-:W-:-:S05]  /*d490*/  @!P0 LOP3.LUT R121, R121, R120, RZ, 0x3c, !PT ;  /* 0x0000007879798212 */ /* 0x000fca00078e3cff */
[----:B------:R4:W3:Y:S02]  /*d4a0*/  @!P0 LDG.E.U16 R146, desc[UR16][R120.64] ;  /* 0x0000001078928981 */ /* 0x0008e4000c1e1500 */
[----:B----4-:R-:W-:Y:S02]  /*d4b0*/  @!P0 IMAD.MOV.U32 R120, RZ, RZ, R159 ;  /* 0x000000ffff788224 */ /* 0x010fe400078e009f */
[----:B--2---:R-:W-:Y:S01]  /*d4c0*/  @!P0 IMAD.MOV.U32 R121, RZ, RZ, R21 ;  /* 0x000000ffff798224 */ /* 0x004fe200078e0015 */
[----:B------:R-:W-:Y:S02]  /*d4d0*/  PRMT R144, RZ, 0x7610, R144 ;  /* 0x00007610ff907816 */ /* 0x000fe40000000090 */
[----:B------:R-:W-:Y:S01]  /*d4e0*/  PRMT R143, RZ, 0x7610, R143 ;  /* 0x00007610ff8f7816 */ /* 0x000fe2000000008f */
[----:B------:R0:W-:Y:S04]  /*d4f0*/  STS.U16 [R3+UR7+0x8000], R142 ;  /* 0x0080008e03007988 */ /* 0x0001e80008000407 */
[----:B------:R3:W2:Y:S04]  /*d500*/  @!P0 LDG.E.U16 R145, desc[UR16][R120.64] ;  /* 0x0000001078918981 */ /* 0x0006a8000c1e1500 */
[----:B------:R-:W4:Y:S04]  /*d510*/  LDL R159, [R1+0x40] ;  /* 0x00004000019f7983 */ /* 0x000f280000100800 */
[----:B------:R-:W2:Y:S04]  /*d520*/  LDL R21, [R1+0x44] ;  /* 0x0000440001157983 */ /* 0x000ea80000100800 */
[----:B------:R-:W4:Y:S01]  /*d530*/  LDL R121, [R1+0x140] ;  /* 0x0001400001797983 */ /* 0x000f220000100800 */
[----:B---3--:R-:W-:Y:S01]  /*d540*/  @!P0 IMAD.MOV.U32 R120, RZ, RZ, R12 ;  /* 0x000000ffff788224 */ /* 0x008fe200078e000c */
[----:B0-----:R-:W-:-:S02]  /*d550*/  PRMT R142, RZ, 0x7610, R142 ;  /* 0x00007610ff8e7816 */ /* 0x001fc4000000008e */
[----:B------:R-:W3:Y:S04]  /*d560*/  LDL R12, [R1+0x4] ;  /* 0x00000400010c7983 */ /* 0x000ee80000100800 */
[----:B----4-:R0:W4:Y:S04]  /*d570*/  @!P0 LDG.E.U16 R144, desc[UR16][R120.64] ;  /* 0x0000001078908981 */ /* 0x010128000c1e1500 */
[----:B------:R-:W0:Y:S04]  /*d580*/  LDL R120, [R1+0x100] ;  /* 0x0001000001787983 */ /* 0x000e280000100800 */
[----:B------:R-:W0:Y:S02]  /*d590*/  LDL R121, [R1+0x104] ;  /* 0x0001040001797983 */ /* 0x000e240000100800 */
[----:B0-----:R-:W-:-:S04]  /*d5a0*/  @!P0 LOP3.LUT R121, R121, R120, RZ, 0x3c, !PT ;  /* 0x0000007879798212 */ /* 0x001fc800078e3cff */
[----:B------:R-:W-:-:S04]  /*d5b0*/  @!P0 LOP3.LUT R120, R121, R120, RZ, 0x3c, !PT ;  /* 0x0000007879788212 */ /* 0x000fc800078e3cff */
[----:B------:R-:W-:-:S05]  /*d5c0*/  @!P0 LOP3.LUT R121, R121, R120, RZ, 0x3c, !PT ;  /* 0x0000007879798212 */ /* 0x000fca00078e3cff */
[----:B------:R0:W4:Y:S04]  /*d5d0*/  @!P0 LDG.E.U16 R143, desc[UR16][R120.64] ;  /* 0x00000010788f8981 */ /* 0x000128000c1e1500 */
[----:B------:R-:W0:Y:S04]  /*d5e0*/  LDL R120, [R1+0xc0] ;  /* 0x0000c00001787983 */ /* 0x000e280000100800 */
[----:B------:R-:W0:Y:S02]  /*d5f0*/  LDL R121, [R1+0xc4] ;  /* 0x0000c40001797983 */ /* 0x000e240000100800 */
[----:B0-----:R-:W-:-:S04]  /*d600*/  @!P0 LOP3.LUT R121, R121, R120, RZ, 0x3c, !PT ;  /* 0x0000007879798212 */ /* 0x001fc800078e3cff */
[----:B------:R-:W-:-:S04]  /*d610*/  @!P0 LOP3.LUT R120, R121, R120, RZ, 0x3c, !PT ;  /* 0x0000007879788212 */ /* 0x000fc800078e3cff */
[----:B------:R-:W-:-:S05]  /*d620*/  @!P0 LOP3.LUT R121, R121, R120, RZ, 0x3c, !PT ;  /* 0x0000007879798212 */ /* 0x000fca00078e3cff */
[----:B------:R0:W4:Y:S04]  /*d630*/  @!P0 LDG.E.U16 R142, desc[UR16][R120.64] ;  /* 0x00000010788e8981 */ /* 0x000128000c1e1500 */
[----:B------:R-:W0:Y:S04]  /*d640*/  LDL R120, [R1+0x80] ;  /* 0x0000800001787983 */ /* 0x000e280000100800 */
[----:B------:R-:W0:Y:S04]  /*d650*/  LDL R121, [R1+0x84] ;  /* 0x0000840001797983 */ /* 0x000e280000100800 */
[----:B------:R1:W-:Y:S04]  /*d660*/  STS.U16 [R3+UR7+0x8400], R141 ;  /* 0x0084008d03007988 */ /* 0x0003e80008000407 */
[----:B------:R2:W-:Y:S01]  /*d670*/  STS.U16 [R3+UR7+0x8800], R140 ;  /* 0x0088008c03007988 */ /* 0x0005e20008000407 */
[----:B-1----:R-:W-:-:S02]  /*d680*/  PRMT R141, RZ, 0x7610, R141 ;  /* 0x00007610ff8d7816 */ /* 0x002fc4000000008d */
[----:B--2---:R-:W-:Y:S01]  /*d690*/  PRMT R140, RZ, 0x7610, R140 ;  /* 0x00007610ff8c7816 */ /* 0x004fe2000000008c */
[----:B------:R1:W-:Y:S04]  /*d6a0*/  STS.U16 [R3+UR7+0x8c00], R139 ;  /* 0x008c008b03007988 */ /* 0x0003e80008000407 */
[----:B------:R2:W-:Y:S01]  /*d6b0*/  STS.U16 [R3+UR7+0x9000], R138 ;  /* 0x0090008a03007988 */ /* 0x0005e20008000407 */
[----:B-1----:R-:W-:Y:S02]  /*d6c0*/  PRMT R139, RZ, 0x7610, R139 ;  /* 0x00007610ff8b7816 */ /* 0x002fe4000000008b */
[----:B--2---:R-:W-:Y:S02]  /*d6d0*/  PRMT R138, RZ, 0x7610, R138 ;  /* 0x00007610ff8a7816 */ /* 0x004fe4000000008a */
[----:B0-----:R-:W-:-:S04]  /*d6e0*/  @!P0 LOP3.LUT R121, R121, R120, RZ, 0x3c, !PT ;  /* 0x0000007879798212 */ /* 0x001fc800078e3cff */
[----:B------:R-:W-:-:S04]  /*d6f0*/  @!P0 LOP3.LUT R120, R121, R120, RZ, 0x3c, !PT ;  /* 0x0000007879788212 */ /* 0x000fc800078e3cff */
[----:B------:R-:W-:-:S05]  /*d700*/  @!P0 LOP3.LUT R121, R121, R120, RZ, 0x3c, !PT ;  /* 0x0000007879798212 */ /* 0x000fca00078e3cff */
[----:B------:R0:W2:Y:S02]  /*d710*/  @!P0 LDG.E.U16 R141, desc[UR16][R120.64] ;  /* 0x00000010788d8981 */ /* 0x0000a4000c1e1500 */
[----:B0-----:R-:W-:Y:S02]  /*d720*/  @!P0 IMAD.MOV.U32 R120, RZ, RZ, R21 ;  /* 0x000000ffff788224 */ /* 0x001fe400078e0015 */
[----:B------:R-:W-:Y:S01]  /*d730*/  @!P0 IMAD.MOV.U32 R121, RZ, RZ, R159 ;  /* 0x000000ffff798224 */ /* 0x000fe200078e009f */
[----:B------:R-:W4:Y:S04]  /*d740*/  LDL R21, [R1+0x1bc] ;  /* 0x0001bc0001157983 */ /* 0x000f280000100800 */
[----:B------:R3:W2:Y:S04]  /*d750*/  @!P0 LDG.E.U16 R140, desc[UR16][R120.64] ;  /* 0x00000010788c8981 */ /* 0x0006a8000c1e1500 */
[----:B------:R-:W2:Y:S01]  /*d760*/  LDL R159, [R1+0x1b8] ;  /* 0x0001b800019f7983 */ /* 0x000ea20000100800 */
[----:B---3--:R-:W-:-:S02]  /*d770*/  @!P0 IMAD.MOV.U32 R120, RZ, RZ, R12 ;  /* 0x000000ffff788224 */ /* 0x008fc400078e000c */
[----:B------:R-:W-:Y:S01]  /*d780*/  @!P0 IMAD.MOV.U32 R121, RZ, RZ, R0 ;  /* 0x000000ffff798224 */ /* 0x000fe200078e0000 */
[----:B------:R-:W3:Y:S04]  /*d790*/  LDL R12, [R1+0x43c] ;  /* 0x00043c00010c7983 */ /* 0x000ee80000100800 */
[----:B------:R0:W2:Y:S04]  /*d7a0*/  @!P0 LDG.E.U16 R139, desc[UR16][R120.64] ;  /* 0x00000010788b8981 */ /* 0x0000a8000c1e1500 */
[----:B------:R1:W-:Y:S01]  /*d7b0*/  STL [R1+0x584], R0 ;  /* 0x0005840001007387 */ /* 0x0003e20000100800 */
[----:B0-----:R-:W-:-:S02]  /*d7c0*/  @!P0 IMAD.MOV.U32 R120, RZ, RZ, R238 ;  /* 0x000000ffff788224 */ /* 0x001fc400078e00ee */
[----:B------:R-:W-:Y:S01]  /*d7d0*/  @!P0 IMAD.MOV.U32 R121, RZ, RZ, R237 ;  /* 0x000000ffff798224 */ /* 0x000fe200078e00ed */
[----:B-1----:R-:W4:Y:S04]  /*d7e0*/  LDL R0, [R1+0x1fc] ;  /* 0x0001fc0001007983 */ /* 0x002f280000100800 */
[----:B------:R0:W-:Y:S04]  /*d7f0*/  STL [R1+0x58c], R238 ;  /* 0x00058cee01007387 */ /* 0x0001e80000100800 */
[----:B------:R1:W2:Y:S04]  /*d800*/  @!P0 LDG.E.U16 R138, desc[UR16][R120.64] ;  /* 0x00000010788a8981 */ /* 0x0002a8000c1e1500 */
[----:B0-----:R-:W2:Y:S04]  /*d810*/  LDL.LU R238, [R1+0x30] ;  /* 0x0000300001ee7983 */ /* 0x001ea80000300800 */
[----:B------:R0:W-:Y:S01]  /*d820*/  STL [R1+0x588], R237 ;  /* 0x000588ed01007387 */ /* 0x0001e20000100800 */
[----:B-1----:R-:W-:-:S02]  /*d830*/  @!P0 IMAD.MOV.U32 R120, RZ, RZ, R222 ;  /* 0x000000ffff788224 */ /* 0x002fc400078e00de */
[----:B------:R-:W-:Y:S01]  /*d840*/  @!P0 IMAD.MOV.U32 R121, RZ, RZ, R221 ;  /* 0x000000ffff798224 */ /* 0x000fe200078e00dd */
[----:B0-----:R-:W2:Y:S04]  /*d850*/  LDL R237, [R1+0x1f8] ;  /* 0x0001f80001ed7983 */ /* 0x001ea80000100800 */
[----:B------:R0:W-:Y:S04]  /*d860*/  STL [R1+0x594], R222 ;  /* 0x000594de01007387 */ /* 0x0001e80000100800 */
[----:B0-----:R-:W2:Y:S04]  /*d870*/  LDL.LU R222, [R1+0x38] ;  /* 0x0000380001de7983 */ /* 0x001ea80000300800 */
[----:B------:R0:W-:Y:S04]  /*d880*/  STL [R1+0x590], R221 ;  /* 0x000590dd01007387 */ /* 0x0001e80000100800 */
[----:B0-----:R-:W4:Y:S04]  /*d890*/  LDL R221, [R1+0x238] ;  /* 0x0002380001dd7983 */ /* 0x001f280000100800 */
[----:B------:R0:W-:Y:S04]  /*d8a0*/  STS.U16 [R3+UR7+0x9400], R137 ;  /* 0x0094008903007988 */ /* 0x0001e80008000407 */
[----:B------:R1:W-:Y:S01]  /*d8b0*/  STS.U16 [R3+UR7+0x9800], R136 ;  /* 0x0098008803007988 */ /* 0x0003e20008000407 */
[----:B0-----:R-:W-:-:S02]  /*d8c0*/  PRMT R137, RZ, 0x7610, R137 ;  /* 0x00007610ff897816 */ /* 0x001fc40000000089 */
[----:B-1----:R-:W-:-:S04]  /*d8d0*/  PRMT R136, RZ, 0x7610, R136 ;  /* 0x00007610ff887816 */ /* 0x002fc80000000088 */
[----:B------:R0:W2:Y:S04]  /*d8e0*/  @!P0 LDG.E.U16 R137, desc[UR16][R120.64] ;  /* 0x0000001078898981 */ /* 0x0000a8000c1e1500 */
[----:B------:R1:W-:Y:S01]  /*d8f0*/  STS.U16 [R3+UR7+0x9c00], R135 ;  /* 0x009c008703007988 */ /* 0x0003e20008000407 */
[----:B0-----:R-:W-:Y:S02]  /*d900*/  @!P0 IMAD.MOV.U32 R120, RZ, RZ, R206 ;  /* 0x000000ffff788224 */ /* 0x001fe400078e00ce */
[----:B------:R-:W-:Y:S01]  /*d910*/  @!P0 IMAD.MOV.U32 R121, RZ, RZ, R205 ;  /* 0x000000ffff798224 */ /* 0x000fe200078e00cd */
        /* <DEDUP_REMOVED lines=10> */
[----:B------:R-:W-:Y:S01]  /*d9c0*/  STL [R1+0x59c], R206 ;  /* 0x00059cce01007387 */ /* 0x000fe20000100800 */
[----:B-1----:R-:W-:-:S03]  /*d9d0*/  PRMT R133, RZ, 0x7610, R133 ;  /* 0x00007610ff857816 */ /* 0x002fc60000000085 */
[----:B------:R0:W2:Y:S04]  /*d9e0*/  @!P0 LDG.E.U16 R134, desc[UR16][R120.64] ;  /* 0x0000001078868981 */ /* 0x0000a8000c1e1500 */
[----:B------:R-:W-:Y:S04]  /*d9f0*/  STL [R1+0x598], R205 ;  /* 0x000598cd01007387 */ /* 0x000fe80000100800 */
[----:B------:R-:W-:Y:S01]  /*da00*/  STL [R1+0x5a4], R115 ;  /* 0x0005a47301007387 */ /* 0x000fe20000100800 */
[----:B0-----:R-:W-:Y:S02]  /*da10*/  @!P0 IMAD.MOV.U32 R120, RZ, RZ, R99 ;  /* 0x000000ffff788224 */ /* 0x001fe400078e0063 */
[----:B------:R-:W-:Y:S01]  /*da20*/  @!P0 IMAD.MOV.U32 R121, RZ, RZ, R6 ;  /* 0x000000ffff798224 */ /* 0x000fe200078e0006 */
[----:B------:R-:W-:Y:S04]  /*da30*/  STL [R1+0x5a0], R96 ;  /* 0x0005a06001007387 */ /* 0x000fe80000100800 */
[----:B------:R-:W-:Y:S04]  /*da40*/  STL [R1+0x5ac], R107 ;  /* 0x0005ac6b01007387 */ /* 0x000fe80000100800 */
[----:B------:R-:W-:Y:S04]  /*da50*/  STL [R1+0x5a8], R17 ;  /* 0x0005a81101007387 */ /* 0x000fe80000100800 */
[----:B------:R0:W-:Y:S04]  /*da60*/  STS.U16 [R3+UR7+0xa800], R132 ;  /* 0x00a8008403007988 */ /* 0x0001e80008000407 */
[----:B------:R-:W-:Y:S04]  /*da70*/  STL [R1+0x5b4], R99 ;  /* 0x0005b46301007387 */ /* 0x000fe80000100800 */
[----:B------:R3:W2:Y:S01]  /*da80*/  @!P0 LDG.E.U16 R133, desc[UR16][R120.64] ;  /* 0x0000001078858981 */ /* 0x0006a2000c1e1500 */
[----:B0-----:R-:W-:-:S03]  /*da90*/  PRMT R132, RZ, 0x7610, R132 ;  /* 0x00007610ff847816 */ /* 0x001fc60000000084 */
[----:B------:R0:W-:Y:S04]  /*daa0*/  STL [R1+0x5b0], R6 ;  /* 0x0005b00601007387 */ /* 0x0001e80000100800 */
[----:B------:R-:W2:Y:S04]  /*dab0*/  LDL R115, [R1+0x138] ;  /* 0x0001380001737983 */ /* 0x000ea80000100800 */
[----:B------:R1:W-:Y:S04]  /*dac0*/  STS.U16 [R3+UR7+0xac00], R131 ;  /* 0x00ac008303007988 */ /* 0x0003e80008000407 */
[----:B0-----:R-:W2:Y:S04]  /*dad0*/  LDL R6, [R1+0x17c] ;  /* 0x00017c0001067983 */ /* 0x001ea80000100800 */
[----:B------:R-:W2:Y:S01]  /*dae0*/  LDL R107, [R1+0xf8] ;  /* 0x0000f800016b7983 */ /* 0x000ea20000100800 */
[----:B---3--:R-:W-:-:S03]  /*daf0*/  @!P0 IMAD.MOV.U32 R120, RZ, RZ, R12 ;  /* 0x000000ffff788224 */ /* 0x008fc600078e000c */
[----:B------:R-:W3:Y:S04]  /*db00*/  LDL R99, [R1+0xfc] ;  /* 0x0000fc0001637983 */ /* 0x000ee80000100800 */
[----:B------:R-:W3:Y:S01]  /*db10*/  LDL R12, [R1+0x178] ;  /* 0x00017800010c7983 */ /* 0x000ee20000100800 */
[----:B----4-:R-:W-:-:S03]  /*db20*/  @!P0 IMAD.MOV.U32 R121, RZ, RZ, R221 ;  /* 0x000000ffff798224 */ /* 0x010fc600078e00dd */
[----:B------:R0:W-:Y:S04]  /*db30*/  STS.U16 [R3+UR7+0xb000], R130 ;  /* 0x00b0008203007988 */ /* 0x0001e80008000407 */
[----:B------:R4:W3:Y:S04]  /*db40*/  @!P0 LDG.E.U16 R132, desc[UR16][R120.64] ;  /* 0x0000001078848981 */ /* 0x0008e8000c1e1500 */
[----:B------:R-:W3:Y:S04]  /*db50*/  LDL R17, [R1+0x56c] ;  /* 0x00056c0001117983 */ /* 0x000ee80000100800 */
[----:B------:R-:W3:Y:S01]  /*db60*/  LDL R96, [R1+0xb8] ;  /* 0x0000b80001607983 */ /* 0x000ee20000100800 */
[----:B----4-:R-:W-:-:S03]  /*db70*/  @!P0 IMAD.MOV.U32 R120, RZ, RZ, R0 ;  /* 0x000000ffff788224 */ /* 0x010fc600078e0000 */
[----:B------:R-:W4:Y:S01]  /*db80*/  LDL R0, [R1+0x13c] ;  /* 0x00013c0001007983 */ /* 0x000f220000100800 */
[----:B-1----:R-:W-:Y:S01]  /*db90*/  PRMT R131, RZ, 0x7610, R131 ;  /* 0x00007610ff837816 */ /* 0x002fe20000000083 */
[----:B--2---:R-:W-:Y:S01]  /*dba0*/  @!P0 IMAD.MOV.U32 R121, RZ, RZ, R237 ;  /* 0x000000ffff798224 */ /* 0x004fe200078e00ed */
[----:B0-----:R-:W-:-:S04]  /*dbb0*/  PRMT R130, RZ, 0x7610, R130 ;  /* 0x00007610ff827816 */ /* 0x001fc80000000082 */
[----:B------:R0:W2:Y:S04]  /*dbc0*/  @!P0 LDG.E.U16 R131, desc[UR16][R120.64] ;  /* 0x0000001078838981 */ /* 0x0000a8000c1e1500 */
[----:B------:R1:W-:Y:S01]  /*dbd0*/  STS.U16 [R3+UR7+0xb400], R129 ;  /* 0x00b4008103007988 */ /* 0x0003e20008000407 */
[----:B0-----:R-:W-:Y:S02]  /*dbe0*/  @!P0 IMAD.MOV.U32 R120, RZ, RZ, R21 ;  /* 0x000000ffff788224 */ /* 0x001fe400078e0015 */
[----:B------:R-:W-:Y:S01]  /*dbf0*/  @!P0 IMAD.MOV.U32 R121, RZ, RZ, R159 ;  /* 0x000000ffff798224 */ /* 0x000fe200078e009f */
[----:B------:R-:W2:Y:S01]  /*dc00*/  LDL R21, [R1+0xbc] ;  /* 0x0000bc0001157983 */ /* 0x000ea20000100800 */
[----:B-1----:R-:W-:-:S03]  /*dc10*/  PRMT R129, RZ, 0x7610, R129 ;  /* 0x00007610ff817816 */ /* 0x002fc60000000081 */
[----:B------:R0:W2:Y:S02]  /*dc20*/  @!P0 LDG.E.U16 R130, desc[UR16][R120.64] ;  /* 0x0000001078828981 */ /* 0x0000a4000c1e1500 */
[----:B0-----:R-:W-:Y:S02]  /*dc30*/  @!P0 IMAD.MOV.U32 R120, RZ, RZ, R6 ;  /* 0x000000ffff788224 */ /* 0x001fe400078e0006 */
[----:B------:R-:W2:Y:S01]  /*dc40*/  LDL R6, [R1+0x7c] ;  /* 0x00007c0001067983 */ /* 0x000ea20000100800 */
[----:B---3--:R-:W-:-:S03]  /*dc50*/  @!P0 IMAD.MOV.U32 R121, RZ, RZ, R12 ;  /* 0x000000ffff798224 */ /* 0x008fc600078e000c */
[----:B------:R-:W3:Y:S04]  /*dc60*/  LDL R12, [R1+0x78] ;  /* 0x00007800010c7983 */ /* 0x000ee80000100800 */
[----:B------:R4:W3:Y:S02]  /*dc70*/  @!P0 LDG.E.U16 R129, desc[UR16][R120.64] ;  /* 0x0000001078818981 */ /* 0x0008e4000c1e1500 */
[----:B----4-:R-:W-:Y:S02]  /*dc80*/  @!P0 IMAD.MOV.U32 R120, RZ, RZ, R0 ;  /* 0x000000ffff788224 */ /* 0x010fe400078e0000 */
[----:B------:R-:W4:Y:S01]  /*dc90*/  LDL R0, [R1+0x3c] ;  /* 0x00003c0001007983 */ /* 0x000f220000100800 */
[----:B------:R-:W-:-:S03]  /*dca0*/  @!P0 IMAD.MOV.U32 R121, RZ, RZ, R115 ;  /* 0x000000ffff798224 */ /* 0x000fc600078e0073 */
[----:B------:R0:W-:Y:S04]  /*dcb0*/  STS.U16 [R3+UR7+0xb800], R128 ;  /* 0x00b8008003007988 */ /* 0x0001e80008000407 */
[----:B------:R1:W-:Y:S01]  /*dcc0*/  STS.U16 [R3+UR7+0xbc00], R127 ;  /* 0x00bc007f03007988 */ /* 0x0003e20008000407 */
[----:B0-----:R-:W-:Y:S02]  /*dcd0*/  PRMT R128, RZ, 0x7610, R128 ;  /* 0x00007610ff807816 */ /* 0x001fe40000000080 */
[----:B-1----:R-:W-:-:S04]  /*dce0*/  PRMT R127, RZ, 0x7610, R127 ;  /* 0x00007610ff7f7816 */ /* 0x002fc8000000007f */
[----:B------:R0:W4:Y:S04]  /*dcf0*/  @!P0 LDG.E.U16 R128, desc[UR16][R120.64] ;  /* 0x0000001078808981 */ /* 0x000128000c1e1500 */
[----:B------:R1:W-:Y:S01]  /*dd00*/  STS.U16 [R17+UR7+0x8100], R126 ;  /* 0x0081007e11007988 */ /* 0x0003e20008000407 */
[----:B0-----:R-:W-:Y:S02]  /*dd10*/  @!P0 IMAD.MOV.U32 R120, RZ, RZ, R99 ;  /* 0x000000ffff788224 */ /* 0x001fe400078e0063 */
[----:B------:R-:W-:Y:S01]  /*dd20*/  @!P0 IMAD.MOV.U32 R121, RZ, RZ, R107 ;  /* 0x000000ffff798224 */ /* 0x000fe200078e006b */
[----:B-1----:R-:W-:-:S04]  /*dd30*/  PRMT R126, RZ, 0x7610, R126 ;  /* 0x00007610ff7e7816 */ /* 0x002fc8000000007e */
[----:B------:R2:W4:Y:S04]  /*dd40*/  @!P0 LDG.E.U16 R127, desc[UR16][R120.64] ;  /* 0x00000010787f8981 */ /* 0x000528000c1e1500 */
[----:B------:R0:W-:Y:S01]  /*dd50*/  STS.U16 [R17+UR7+0x8500], R125 ;  /* 0x0085007d11007988 */ /* 0x0001e20008000407 */
[----:B--2---:R-:W-:Y:S02]  /*dd60*/  @!P0 IMAD.MOV.U32 R120, RZ, RZ, R21 ;  /* 0x000000ffff788224 */ /* 0x004fe400078e0015 */
[----:B------:R-:W-:Y:S01]  /*dd70*/  @!P0 IMAD.MOV.U32 R121, RZ, RZ, R96 ;  /* 0x000000ffff798224 */ /* 0x000fe200078e0060 */
[----:B------:R1:W-:Y:S01]  /*dd80*/  STL [R1+0x5b8], R3 ;  /* 0x0005b80301007387 */ /* 0x0003e20000100800 */
[----:B0-----:R-:W-:-:S03]  /*dd90*/  PRMT R125, RZ, 0x7610, R125 ;  /* 0x00007610ff7d7816 */ /* 0x001fc6000000007d */
[----:B------:R0:W2:Y:S04]  /*dda0*/  @!P0 LDG.E.U16 R126, desc[UR16][R120.64] ;  /* 0x00000010787e8981 */ /* 0x0000a8000c1e1500 */
[----:B------:R-:W2:Y:S04]  /*ddb0*/  LDL R205, [R1+0x434] ;  /* 0x0004340001cd7983 */ /* 0x000ea80000100800 */
[----:B------:R-:W2:Y:S04]  /*ddc0*/  LDL R115, [R1+0x1b0] ;  /* 0x0001b00001737983 */ /* 0x000ea80000100800 */
[----:B------:R-:W2:Y:S04]  /*ddd0*/  LDL R107, [R1+0x1b4] ;  /* 0x0001b400016b7983 */ /* 0x000ea80000100800 */
[----:B-1----:R-:W2:Y:S04]  /*dde0*/  LDL R3, [R1+0x174] ;  /* 0x0001740001037983 */ /* 0x002ea80000100800 */
[----:B------:R-:W2:Y:S04]  /*ddf0*/  LDL R99, [R1+0x170] ;  /* 0x0001700001637983 */ /* 0x000ea80000100800 */
[----:B------:R1:W-:Y:S01]  /*de00*/  STS.U16 [R17+UR7+0x8900], R124 ;  /* 0x0089007c11007988 */ /* 0x0003e20008000407 */
[----:B------:R-:W-:Y:S01]  /*de10*/  @!P0 IMAD.MOV.U32 R159, RZ, RZ, R219 ;  /* 0x000000ffff9f8224 */ /* 0x000fe200078e00db */
[----:B------:R-:W-:-:S02]  /*de20*/  PRMT R119, RZ, 0x7610, R119 ;  /* 0x00007610ff777816 */ /* 0x000fc40000000077 */
[----:B------:R-:W2:Y:S04]  /*de30*/  LDL R96, [R1+0x130] ;  /* 0x0001300001607983 */ /* 0x000ea80000100800 */
[----:B------:R-:W2:Y:S01]  /*de40*/  LDL R21, [R1+0x134] ;  /* 0x0001340001157983 */ /* 0x000ea20000100800 */
[----:B0-----:R-:W-:-:S03]  /*de50*/  @!P0 IMAD.MOV.U32 R120, RZ, RZ, R6 ;  /* 0x000000ffff788224 */ /* 0x001fc600078e0006 */
[----:B------:R-:W2:Y:S01]  /*de60*/  LDL R6, [R1+0x438] ;  /* 0x0004380001067983 */ /* 0x000ea20000100800 */
[----:B---3--:R-:W-:-:S03]  /*de70*/  @!P0 IMAD.MOV.U32 R121, RZ, RZ, R12 ;  /* 0x000000ffff798224 */ /* 0x008fc600078e000c */
[----:B------:R-:W3:Y:S04]  /*de80*/  LDL R12, [R1+0x1f0] ;  /* 0x0001f000010c7983 */ /* 0x000ee80000100800 */
[----:B------:R4:W3:Y:S02]  /*de90*/  @!P0 LDG.E.U16 R125, desc[UR16][R120.64] ;  /* 0x00000010787d8981 */ /* 0x0008e4000c1e1500 */
[----:B----4-:R-:W-:Y:S02]  /*dea0*/  @!P0 IMAD.MOV.U32 R120, RZ, RZ, R0 ;  /* 0x000000ffff788224 */ /* 0x010fe400078e0000 */
[----:B------:R-:W4:Y:S01]  /*deb0*/  LDL R0, [R1+0x1f4] ;  /* 0x0001f40001007983 */ /* 0x000f220000100800 */
[----:B-1----:R-:W-:Y:S01]  /*dec0*/  PRMT R124, RZ, 0x7610, R124 ;  /* 0x00007610ff7c7816 */ /* 0x002fe2000000007c */
[----:B------:R-:W-:-:S02]  /*ded0*/  @!P0 IMAD.MOV.U32 R121, RZ, RZ, R222 ;  /* 0x000000ffff798224 */ /* 0x000fc400078e00de */
[----:B------:R0:W-:Y:S04]  /*dee0*/  STS.U16 [R17+UR7+0x8d00], R123 ;  /* 0x008d007b11007988 */ /* 0x0001e80008000407 */
[----:B------:R1:W4:Y:S01]  /*def0*/  @!P0 LDG.E.U16 R124, desc[UR16][R120.64] ;  /* 0x00000010787c8981 */ /* 0x000322000c1e1500 */
[----:B0-----:R-:W-:Y:S01]  /*df00*/  PRMT R123, RZ, 0x7610, R123 ;  /* 0x00007610ff7b7816 */ /* 0x001fe2000000007b */
[----:B-1----:R-:W-:Y:S02]  /*df10*/  @!P0 IMAD.MOV.U32 R120, RZ, RZ, R252 ;  /* 0x000000ffff788224 */ /* 0x002fe400078e00fc */
[----:B------:R-:W-:Y:S01]  /*df20*/  @!P0 IMAD.MOV.U32 R121, RZ, RZ, R251 ;  /* 0x000000ffff798224 */ /* 0x000fe200078e00fb */
[----:B------:R0:W-:Y:S04]  /*df30*/  STS.U16 [R17+UR7+0x9100], R122 ;  /* 0x0091007a11007988 */ /* 0x0001e80008000407 */
[----:B------:R1:W4:Y:S01]  /*df40*/  @!P0 LDG.E.U16 R123, desc[UR16][R120.64] ;  /* 0x00000010787b8981 */ /* 0x000322000c1e1500 */
[----:B0-----:R-:W-:Y:S01]  /*df50*/  PRMT R122, RZ, 0x7610, R122 ;  /* 0x00007610ff7a7816 */ /* 0x001fe2000000007a */
[----:B-1----:R-:W-:-:S02]  /*df60*/  @!P0 IMAD.MOV.U32 R120, RZ, RZ, R236 ;  /* 0x000000ffff788224 */ /* 0x002fc400078e00ec */
[----:B------:R-:W-:Y:S01]  /*df70*/  @!P0 IMAD.MOV.U32 R121, RZ, RZ, R235 ;  /* 0x000000ffff798224 */ /* 0x000fe200078e00eb */
[----:B------:R0:W-:Y:S04]  /*df80*/  STS.U16 [R17+UR7+0x9500], R158 ;  /* 0x0095009e11007988 */ /* 0x0001e80008000407 */
[----:B------:R1:W4:Y:S01]  /*df90*/  @!P0 LDG.E.U16 R122, desc[UR16][R120.64] ;  /* 0x00000010787a8981 */ /* 0x000322000c1e1500 */
[----:B0-----:R-:W-:Y:S01]  /*dfa0*/  @!P0 IMAD.MOV.U32 R158, RZ, RZ, R220 ;  /* 0x000000ffff9e8224 */ /* 0x001fe200078e00dc */
[----:B-1----:R-:W-:Y:S02]  /*dfb0*/  PRMT R121, RZ, 0x7610, R121 ;  /* 0x00007610ff797816 */ /* 0x002fe40000000079 */
[----:B------:R-:W-:-:S04]  /*dfc0*/  PRMT R120, RZ, 0x7610, R120 ;  /* 0x00007610ff787816 */ /* 0x000fc80000000078 */
[----:B------:R0:W4:Y:S02]  /*dfd0*/  @!P0 LDG.E.U16 R121, desc[UR16][R158.64] ;  /* 0x000000109e798981 */ /* 0x000124000c1e1500 */
[----:B0-----:R-:W-:Y:S02]  /*dfe0*/  @!P0 IMAD.MOV.U32 R158, RZ, RZ, R204 ;  /* 0x000000ffff9e8224 */ /* 0x001fe400078e00cc */
[----:B------:R-:W-:Y:S01]  /*dff0*/  @!P0 IMAD.MOV.U32 R159, RZ, RZ, R203 ;  /* 0x000000ffff9f8224 */ /* 0x000fe200078e00cb */
[----:B------:R-:W-:Y:S04]  /*e000*/  STS.U16 [R17+UR7+0x9900], R192 ;  /* 0x009900c011007988 */ /* 0x000fe80008000407 */
[----:B------:R0:W4:Y:S04]  /*e010*/  @!P0 LDG.E.U16 R120, desc[UR16][R158.64] ;  /* 0x000000109e788981 */ /* 0x000128000c1e1500 */
[----:B------:R-:W-:Y:S01]  /*e020*/  STS.U16 [R17+UR7+0x9d00], R191 ;  /* 0x009d00bf11007988 */ /* 0x000fe20008000407 */
[----:B0-----:R-:W-:-:S02]  /*e030*/  @!P0 IMAD.MOV.U32 R158, RZ, RZ, R114 ;  /* 0x000000ffff9e8224 */ /* 0x001fc400078e0072 */
[----:B------:R-:W-:Y:S01]  /*e040*/  @!P0 IMAD.MOV.U32 R159, RZ, RZ, R94 ;  /* 0x000000ffff9f8224 */ /* 0x000fe200078e005e */
[----:B------:R0:W-:Y:S04]  /*e050*/  STS.U16 [R17+UR7+0xa100], R149 ;  /* 0x00a1009511007988 */ /* 0x0001e80008000407 */
[----:B------:R1:W4:Y:S01]  /*e060*/  @!P0 LDG.E.U16 R119, desc[UR16][R158.64] ;  /* 0x000000109e778981 */ /* 0x000322000c1e1500 */
[----:B0-----:R-:W-:Y:S01]  /*e070*/  PRMT R149, RZ, 0x7610, R149 ;  /* 0x00007610ff957816 */ /* 0x001fe20000000095 */
[----:B-1----:R-:W-:Y:S02]  /*e080*/  @!P0 IMAD.MOV.U32 R158, RZ, RZ, R106 ;  /* 0x000000ffff9e8224 */ /* 0x002fe400078e006a */
[----:B------:R-:W-:Y:S01]  /*e090*/  @!P0 IMAD.MOV.U32 R159, RZ, RZ, R15 ;  /* 0x000000ffff9f8224 */ /* 0x000fe200078e000f */
[----:B------:R0:W-:Y:S04]  /*e0a0*/  STS.U16 [R17+UR7+0xa500], R151 ;  /* 0x00a5009711007988 */ /* 0x0001e80008000407 */
[----:B------:R1:W4:Y:S01]  /*e0b0*/  @!P0 LDG.E.U16 R149, desc[UR16][R158.64] ;  /* 0x000000109e958981 */ /* 0x000322000c1e1500 */
[----:B0-----:R-:W-:-:S03]  /*e0c0*/  PRMT R151, RZ, 0x7610, R151 ;  /* 0x00007610ff977816 */ /* 0x001fc60000000097 */
[----:B------:R-:W-:Y:S01]  /*e0d0*/  STL [R1+0x5bc], R222 ;  /* 0x0005bcde01007387 */ /* 0x000fe20000100800 */
[----:B-1----:R-:W-:Y:S02]  /*e0e0*/  @!P0 IMAD.MOV.U32 R158, RZ, RZ, R97 ;  /* 0x000000ffff9e8224 */ /* 0x002fe400078e0061 */
[----:B------:R-:W-:Y:S01]  /*e0f0*/  @!P0 IMAD.MOV.U32 R159, RZ, RZ, R5 ;  /* 0x000000ffff9f8224 */ /* 0x000fe200078e0005 */
[----:B------:R-:W-:Y:S04]  /*e100*/  STL [R1+0x5c4], R252 ;  /* 0x0005c4fc01007387 */ /* 0x000fe80000100800 */
[----:B------:R0:W-:Y:S04]  /*e110*/  STS.U16 [R17+UR7+0xa900], R152 ;  /* 0x00a9009811007988 */ /* 0x0001e80008000407 */
[----:B------:R1:W-:Y:S04]  /*e120*/  STL [R1+0x5c0], R251 ;  /* 0x0005c0fb01007387 */ /* 0x0003e80000100800 */
[----:B------:R2:W4:Y:S01]  /*e130*/  @!P0 LDG.E.U16 R151, desc[UR16][R158.64] ;  /* 0x000000109e978981 */ /* 0x000522000c1e1500 */
[----:B0-----:R-:W-:-:S03]  /*e140*/  PRMT R152, RZ, 0x7610, R152 ;  /* 0x00007610ff987816 */ /* 0x001fc60000000098 */
[----:B-1----:R-:W4:Y:S01]  /*e150*/  LDL.LU R251, [R1+0x70] ;  /* 0x0000700001fb7983 */ /* 0x002f220000300800 */
[----:B--2---:R-:W-:-:S03]  /*e160*/  @!P0 IMAD.MOV.U32 R158, RZ, RZ, R6 ;  /* 0x000000ffff9e8224 */ /* 0x004fc600078e0006 */
[----:B------:R-:W-:Y:S01]  /*e170*/  STL [R1+0x5cc], R236 ;  /* 0x0005ccec01007387 */ /* 0x000fe20000100800 */
[----:B------:R-:W-:-:S03]  /*e180*/  @!P0 IMAD.MOV.U32 R159, RZ, RZ, R205 ;  /* 0x000000ffff9f8224 */ /* 0x000fc600078e00cd */
[----:B------:R-:W-:Y:S04]  /*e190*/  STL [R1+0x5c8], R235 ;  /* 0x0005c8eb01007387 */ /* 0x000fe80000100800 */
[----:B------:R-:W-:Y:S04]  /*e1a0*/  STL [R1+0x5d4], R220 ;  /* 0x0005d4dc01007387 */ /* 0x000fe80000100800 */
[----:B------:R-:W-:Y:S04]  /*e1b0*/  STL [R1+0x5d0], R219 ;  /* 0x0005d0db01007387 */ /* 0x000fe80000100800 */
[----:B------:R0:W-:Y:S04]  /*e1c0*/  STS.U16 [R17+UR7+0xad00], R155 ;  /* 0x00ad009b11007988 */ /* 0x0001e80008000407 */
[----:B------:R-:W-:Y:S04]  /*e1d0*/  STL [R1+0x5dc], R204 ;  /* 0x0005dccc01007387 */ /* 0x000fe80000100800 */
[----:B------:R3:W2:Y:S01]  /*e1e0*/  @!P0 LDG.E.U16 R152, desc[UR16][R158.64] ;  /* 0x000000109e988981 */ /* 0x0006a2000c1e1500 */
[----:B0-----:R-:W-:-:S03]  /*e1f0*/  PRMT R155, RZ, 0x7610, R155 ;  /* 0x00007610ff9b7816 */ /* 0x001fc6000000009b */
[----:B------:R-:W-:Y:S04]  /*e200*/  STL [R1+0x5d8], R203 ;  /* 0x0005d8cb01007387 */ /* 0x000fe80000100800 */
[----:B------:R0:W-:Y:S04]  /*e210*/  STL [R1+0x5e4], R114 ;  /* 0x0005e47201007387 */ /* 0x0001e80000100800 */
[----:B------:R1:W-:Y:S04]  /*e220*/  STS.U16 [R17+UR7+0xb100], R156 ;  /* 0x00b1009c11007988 */ /* 0x0003e80008000407 */
[----:B0-----:R-:W2:Y:S04]  /*e230*/  LDL.LU R114, [R1+0x74] ;  /* 0x0000740001727983 */ /* 0x001ea80000300800 */
[----:B------:R-:W-:Y:S01]  /*e240*/  STL [R1+0x5e0], R94 ;  /* 0x0005e05e01007387 */ /* 0x000fe20000100800 */
[----:B-1----:R-:W-:-:S03]  /*e250*/  PRMT R156, RZ, 0x7610, R156 ;  /* 0x00007610ff9c7816 */ /* 0x002fc6000000009c */
[----:B------:R-:W-:Y:S04]  /*e260*/  STL [R1+0x5ec], R106 ;  /* 0x0005ec6a01007387 */ /* 0x000fe80000100800 */
[----:B------:R-:W-:Y:S04]  /*e270*/  STL [R1+0x5e8], R15 ;  /* 0x0005e80f01007387 */ /* 0x000fe80000100800 */
[----:B------:R-:W-:Y:S04]  /*e280*/  STL [R1+0x5f4], R97 ;  /* 0x0005f46101007387 */ /* 0x000fe80000100800 */
[----:B------:R0:W-:Y:S01]  /*e290*/  STL [R1+0x5f0], R5 ;  /* 0x0005f00501007387 */ /* 0x0001e20000100800 */
[----:B---3--:R-:W-:-:S03]  /*e2a0*/  @!P0 IMAD.MOV.U32 R159, RZ, RZ, R12 ;  /* 0x000000ffff9f8224 */ /* 0x008fc600078e000c */
[----:B0-----:R-:W3:Y:S04]  /*e2b0*/  LDL.LU R5, [R1+0xb0] ;  /* 0x0000b00001057983 */ /* 0x001ee80000300800 */
[----:B------:R-:W2:Y:S04]  /*e2c0*/  LDL R6, [R1+0xf4] ;  /* 0x0000f40001067983 */ /* 0x000ea80000100800 */
[----:B------:R-:W3:Y:S01]  /*e2d0*/  LDL R12, [R1+0xf0] ;  /* 0x0000f000010c7983 */ /* 0x000ee20000100800 */
[----:B----4-:R-:W-:-:S03]  /*e2e0*/  @!P0 IMAD.MOV.U32 R158, RZ, RZ, R0 ;  /* 0x000000ffff9e8224 */ /* 0x010fc600078e0000 */
[----:B------:R-:W4:Y:S04]  /*e2f0*/  LDL R0, [R1+0xb4] ;  /* 0x0000b40001007983 */ /* 0x000f280000100800 */
[----:B------:R0:W4:Y:S02]  /*e300*/  @!P0 LDG.E.U16 R155, desc[UR16][R158.64] ;  /* 0x000000109e9b8981 */ /* 0x000124000c1e1500 */
[----:B0-----:R-:W-:Y:S02]  /*e310*/  @!P0 IMAD.MOV.U32 R158, RZ, RZ, R107 ;  /* 0x000000ffff9e8224 */ /* 0x001fe400078e006b */
[----:B------:R-:W-:-:S05]  /*e320*/  @!P0 IMAD.MOV.U32 R159, RZ, RZ, R115 ;  /* 0x000000ffff9f8224 */ /* 0x000fca00078e0073 */
[----:B------:R0:W4:Y:S02]  /*e330*/  @!P0 LDG.E.U16 R156, desc[UR16][R158.64] ;  /* 0x000000109e9c8981 */ /* 0x000124000c1e1500 */
[----:B0-----:R-:W-:Y:S02]  /*e340*/  @!P0 IMAD.MOV.U32 R158, RZ, RZ, R3 ;  /* 0x000000ffff9e8224 */ /* 0x001fe400078e0003 */
[----:B------:R-:W4:Y:S01]  /*e350*/  LDL R3, [R1+0x568] ;  /* 0x0005680001037983 */ /* 0x000f220000100800 */
[----:B------:R-:W-:-:S03]  /*e360*/  @!P0 IMAD.MOV.U32 R159, RZ, RZ, R99 ;  /* 0x000000ffff9f8224 */ /* 0x000fc600078e0063 */
[----:B------:R-:W4:Y:S04]  /*e370*/  LDL.LU R106, [R1+0xa8] ;  /* 0x0000a800016a7983 */ /* 0x000f280000300800 */
[----:B------:R-:W4:Y:S04]  /*e380*/  LDL.LU R204, [R1+0x6c] ;  /* 0x00006c0001cc7983 */ /* 0x000f280000300800 */
[----:B------:R-:W4:Y:S04]  /*e390*/  LDL.LU R222, [R1+0x68] ;  /* 0x0000680001de7983 */ /* 0x000f280000300800 */
[----:B------:R-:W4:Y:S04]  /*e3a0*/  LDL.LU R99, [R1+0x34] ;  /* 0x0000340001637983 */ /* 0x000f280000300800 */
[----:B------:R0:W-:Y:S04]  /*e3b0*/  STS.U16 [R17+UR7+0xb500], R160 ;  /* 0x00b500a011007988 */ /* 0x0001e80008000407 */
[----:B------:R1:W-:Y:S04]  /*e3c0*/  STS.U16 [R17+UR7+0xb900], R163 ;  /* 0x00b900a311007988 */ /* 0x0003e80008000407 */
[----:B------:R-:W4:Y:S01]  /*e3d0*/  LDL.LU R107, [R1+0x2c] ;  /* 0x00002c00016b7983 */ /* 0x000f220000300800 */
[----:B0-----:R-:W-:-:S02]  /*e3e0*/  PRMT R160, RZ, 0x7610, R160 ;  /* 0x00007610ffa07816 */ /* 0x001fc400000000a0 */
[----:B-1----:R-:W-:Y:S01]  /*e3f0*/  PRMT R163, RZ, 0x7610, R163 ;  /* 0x00007610ffa37816 */ /* 0x002fe200000000a3 */
[----:B------:R0:W-:Y:S04]  /*e400*/  STS.U16 [R17+UR7+0xbd00], R165 ;  /* 0x00bd00a511007988 */ /* 0x0001e80008000407 */
[----:B------:R1:W4:Y:S04]  /*e410*/  @!P0 LDG.E.U16 R160, desc[UR16][R158.64] ;  /* 0x000000109ea08981 */ /* 0x000328000c1e1500 */
[----:B------:R-:W4:Y:S01]  /*e420*/  LDL.LU R237, [R1+0x28] ;  /* 0x0000280001ed7983 */ /* 0x000f220000300800 */
[----:B0-----:R-:W-:-:S03]  /*e430*/  PRMT R165, RZ, 0x7610, R165 ;  /* 0x00007610ffa57816 */ /* 0x001fc600000000a5 */
[----:B------:R-:W4:Y:S01]  /*e440*/  LDL R115, [R1+0x42c] ;  /* 0x00042c0001737983 */ /* 0x000f220000100800 */
[----:B-1----:R-:W-:Y:S02]  /*e450*/  @!P0 IMAD.MOV.U32 R158, RZ, RZ, R21 ;  /* 0x000000ffff9e8224 */ /* 0x002fe400078e0015 */
[----:B------:R-:W-:Y:S01]  /*e460*/  @!P0 IMAD.MOV.U32 R159, RZ, RZ, R96 ;  /* 0x000000ffff9f8224 */ /* 0x000fe200078e0060 */
[----:B------:R-:W4:Y:S04]  /*e470*/  LDL R97, [R1+0x430] ;  /* 0x0004300001617983 */ /* 0x000f280000100800 */
[----:B------:R2:W4:Y:S04]  /*e480*/  @!P0 LDG.E.U16 R163, desc[UR16][R158.64] ;  /* 0x000000109ea38981 */ /* 0x000528000c1e1500 */
[----:B------:R-:W4:Y:S04]  /*e490*/  LDL R96, [R1+0x1e8] ;  /* 0x0001e80001607983 */ /* 0x000f280000100800 */
[----:B------:R-:W4:Y:S04]  /*e4a0*/  LDL R94, [R1+0x1ec] ;  /* 0x0001ec00015e7983 */ /* 0x000f280000100800 */
[----:B------:R-:W4:Y:S04]  /*e4b0*/  LDL R21, [R1+0x1a8] ;  /* 0x0001a80001157983 */ /* 0x000f280000100800 */
[----:B------:R-:W4:Y:S04]  /*e4c0*/  LDL R17, [R1+0x1ac] ;  /* 0x0001ac0001117983 */ /* 0x000f280000100800 */
[----:B------:R-:W4:Y:S01]  /*e4d0*/  LDL R15, [R1+0x168] ;  /* 0x00016800010f7983 */ /* 0x000f220000100800 */
[----:B--2---:R-:W-:-:S03]  /*e4e0*/  @!P0 IMAD.MOV.U32 R158, RZ, RZ, R6 ;  /* 0x000000ffff9e8224 */ /* 0x004fc600078e0006 */
[----:B------:R-:W2:Y:S01]  /*e4f0*/  LDL R6, [R1+0x12c] ;  /* 0x00012c0001067983 */ /* 0x000ea20000100800 */
[----:B---3--:R-:W-:-:S03]  /*e500*/  @!P0 IMAD.MOV.U32 R159, RZ, RZ, R12 ;  /* 0x000000ffff9f8224 */ /* 0x008fc600078e000c */
[----:B------:R-:W3:Y:S04]  /*e510*/  LDL R12, [R1+0x16c] ;  /* 0x00016c00010c7983 */ /* 0x000ee80000100800 */
[----:B------:R0:W2:Y:S02]  /*e520*/  @!P0 LDG.E.U16 R165, desc[UR16][R158.64] ;  /* 0x000000109ea58981 */ /* 0x0000a4000c1e1500 */
[----:B0-----:R-:W-:Y:S02]  /*e530*/  @!P0 IMAD.MOV.U32 R159, RZ, RZ, R5 ;  /* 0x000000ffff9f8224 */ /* 0x001fe400078e0005 */
[----:B----4-:R-:W-:Y:S02]  /*e540*/  @!P0 IMAD.MOV.U32 R158, RZ, RZ, R0 ;  /* 0x000000ffff9e8224 */ /* 0x010fe400078e0000 */
[----:B------:R-:W4:Y:S04]  /*e550*/  LDL R0, [R1+0x564] ;  /* 0x0005640001007983 */ /* 0x000f280000100800 */
[----:B------:R0:W-:Y:S04]  /*e560*/  STS.U16 [R3+UR7+0x8200], R166 ;  /* 0x008200a603007988 */ /* 0x0001e80008000407 */
[----:B------:R1:W-:Y:S01]  /*e570*/  STS.U16 [R3+UR7+0x8600], R169 ;  /* 0x008600a903007988 */ /* 0x0003e20008000407 */
[----:B0-----:R-:W-:-:S02]  /*e580*/  PRMT R166, RZ, 0x7610, R166 ;  /* 0x00007610ffa67816 */ /* 0x001fc400000000a6 */
        /* <DEDUP_REMOVED lines=22> */
[----:B------:R-:W-:Y:S01]  /*e6f0*/  STL [R1+0x5fc], R5 ;  /* 0x0005fc0501007387 */ /* 0x000fe20000100800 */
[----:B0-----:R-:W-:Y:S02]  /*e700*/  @!P0 IMAD.MOV.U32 R158, RZ, RZ, R218 ;  /* 0x000000ffff9e8224 */ /* 0x001fe400078e00da */
[----:B------:R-:W-:Y:S01]  /*e710*/  @!P0 IMAD.MOV.U32 R159, RZ, RZ, R217 ;  /* 0x000000ffff9f8224 */ /* 0x000fe200078e00d9 */
[----:B------:R0:W-:Y:S04]  /*e720*/  STS.U16 [R3+UR7+0x9a00], R179 ;  /* 0x009a00b303007988 */ /* 0x0001e80008000407 */
[----:B------:R-:W-:Y:S04]  /*e730*/  STL [R1+0x600], R114 ;  /* 0x0006007201007387 */ /* 0x000fe80000100800 */
[----:B------:R1:W4:Y:S01]  /*e740*/  @!P0 LDG.E.U16 R176, desc[UR16][R158.64] ;  /* 0x000000109eb08981 */ /* 0x000322000c1e1500 */
[----:B0-----:R-:W-:-:S03]  /*e750*/  PRMT R179, RZ, 0x7610, R179 ;  /* 0x00007610ffb37816 */ /* 0x001fc600000000b3 */
[----:B------:R-:W-:Y:S04]  /*e760*/  STL [R1+0x5f8], R251 ;  /* 0x0005f8fb01007387 */ /* 0x000fe80000100800 */
[----:B------:R-:W-:Y:S01]  /*e770*/  STL [R1+0x608], R99 ;  /* 0x0006086301007387 */ /* 0x000fe20000100800 */
[----:B-1----:R-:W-:Y:S02]  /*e780*/  @!P0 IMAD.MOV.U32 R158, RZ, RZ, R202 ;  /* 0x000000ffff9e8224 */ /* 0x002fe400078e00ca */
[----:B------:R-:W-:Y:S01]  /*e790*/  @!P0 IMAD.MOV.U32 R159, RZ, RZ, R201 ;  /* 0x000000ffff9f8224 */ /* 0x000fe200078e00c9 */
[----:B------:R-:W-:Y:S04]  /*e7a0*/  STL [R1+0x604], R238 ;  /* 0x000604ee01007387 */ /* 0x000fe80000100800 */
[----:B------:R-:W-:Y:S04]  /*e7b0*/  STL [R1+0x610], R250 ;  /* 0x000610fa01007387 */ /* 0x000fe80000100800 */
[----:B------:R0:W-:Y:S04]  /*e7c0*/  STL [R1+0x60c], R249 ;  /* 0x00060cf901007387 */ /* 0x0001e80000100800 */
[----:B------:R1:W-:Y:S04]  /*e7d0*/  STS.U16 [R3+UR7+0x9e00], R181 ;  /* 0x009e00b503007988 */ /* 0x0003e80008000407 */
[----:B------:R1:W4:Y:S04]  /*e7e0*/  @!P0 LDG.E.U16 R179, desc[UR16][R158.64] ;  /* 0x000000109eb38981 */ /* 0x000328000c1e1500 */
[----:B0-----:R-:W4:Y:S01]  /*e7f0*/  LDL.LU R249, [R1+0xac] ;  /* 0x0000ac0001f97983 */ /* 0x001f220000300800 */
[----:B-1----:R-:W-:-:S03]  /*e800*/  PRMT R181, RZ, 0x7610, R181 ;  /* 0x00007610ffb57816 */ /* 0x002fc600000000b5 */
[----:B------:R0:W-:Y:S01]  /*e810*/  STL [R1+0x618], R234 ;  /* 0x000618ea01007387 */ /* 0x0001e20000100800 */
[----:B------:R-:W-:Y:S02]  /*e820*/  @!P0 IMAD.MOV.U32 R158, RZ, RZ, R113 ;  /* 0x000000ffff9e8224 */ /* 0x000fe400078e0071 */
[----:B------:R-:W-:Y:S01]  /*e830*/  @!P0 IMAD.MOV.U32 R159, RZ, RZ, R92 ;  /* 0x000000ffff9f8224 */ /* 0x000fe200078e005c */
[----:B------:R1:W-:Y:S04]  /*e840*/  STS.U16 [R3+UR7+0xa200], R183 ;  /* 0x00a200b703007988 */ /* 0x0003e80008000407 */
[----:B------:R1:W4:Y:S04]  /*e850*/  @!P0 LDG.E.U16 R181, desc[UR16][R158.64] ;  /* 0x000000109eb58981 */ /* 0x000328000c1e1500 */
[----:B0-----:R-:W4:Y:S04]  /*e860*/  LDL.LU R234, [R1+0xe8] ;  /* 0x0000e80001ea7983 */ /* 0x001f280000300800 */
[----:B------:R-:W-:Y:S01]  /*e870*/  STL [R1+0x614], R233 ;  /* 0x000614e901007387 */ /* 0x000fe20000100800 */
[----:B-1----:R-:W-:-:S03]  /*e880*/  PRMT R183, RZ, 0x7610, R183 ;  /* 0x00007610ffb77816 */ /* 0x002fc600000000b7 */
[----:B------:R-:W-:Y:S01]  /*e890*/  STL [R1+0x620], R218 ;  /* 0x000620da01007387 */ /* 0x000fe20000100800 */
[----:B------:R-:W-:-:S03]  /*e8a0*/  @!P0 IMAD.MOV.U32 R158, RZ, RZ, R105 ;  /* 0x000000ffff9e8224 */ /* 0x000fc600078e0069 */
[----:B------:R-:W-:Y:S01]  /*e8b0*/  STL [R1+0x61c], R217 ;  /* 0x00061cd901007387 */ /* 0x000fe20000100800 */
[----:B------:R-:W-:-:S03]  /*e8c0*/  @!P0 IMAD.MOV.U32 R159, RZ, RZ, R13 ;  /* 0x000000ffff9f8224 */ /* 0x000fc600078e000d */
[----:B------:R-:W-:Y:S04]  /*e8d0*/  STL [R1+0x628], R202 ;  /* 0x000628ca01007387 */ /* 0x000fe80000100800 */
[----:B------:R-:W-:Y:S04]  /*e8e0*/  STL [R1+0x624], R201 ;  /* 0x000624c901007387 */ /* 0x000fe80000100800 */
[----:B------:R-:W-:Y:S04]  /*e8f0*/  STL [R1+0x630], R113 ;  /* 0x0006307101007387 */ /* 0x000fe80000100800 */
[----:B------:R-:W-:Y:S04]  /*e900*/  STL [R1+0x62c], R92 ;  /* 0x00062c5c01007387 */ /* 0x000fe80000100800 */
[----:B------:R-:W-:Y:S04]  /*e910*/  STL [R1+0x638], R105 ;  /* 0x0006386901007387 */ /* 0x000fe80000100800 */
[----:B------:R0:W-:Y:S04]  /*e920*/  STL [R1+0x634], R13 ;  /* 0x0006340d01007387 */ /* 0x0001e80000100800 */
[----:B------:R1:W4:Y:S04]  /*e930*/  @!P0 LDG.E.U16 R183, desc[UR16][R158.64] ;  /* 0x000000109eb78981 */ /* 0x000328000c1e1500 */
[----:B0-----:R-:W4:Y:S01]  /*e940*/  LDL.LU R13, [R1+0xec] ;  /* 0x0000ec00010d7983 */ /* 0x001f220000300800 */
[----:B-1----:R-:W-:-:S03]  /*e950*/  @!P0 IMAD.MOV.U32 R158, RZ, RZ, R95 ;  /* 0x000000ffff9e8224 */ /* 0x002fc600078e005f */
[----:B------:R0:W-:Y:S04]  /*e960*/  STL [R1+0x640], R95 ;  /* 0x0006405f01007387 */ /* 0x0001e80000100800 */
[----:B0-----:R-:W4:Y:S01]  /*e970*/  LDL.LU R95, [R1+0x128] ;  /* 0x00012800015f7983 */ /* 0x001f220000300800 */
        /* <DEDUP_REMOVED lines=22> */
[----:B---3--:R-:W-:Y:S02]  /*eae0*/  @!P0 IMAD.MOV.U32 R158, RZ, RZ, R12 ;  /* 0x000000ffff9e8224 */ /* 0x008fe400078e000c */
[----:B------:R-:W-:Y:S01]  /*eaf0*/  @!P0 IMAD.MOV.U32 R159, RZ, RZ, R15 ;  /* 0x000000ffff9f8224 */ /* 0x000fe200078e000f */
[----:B0-----:R-:W-:-:S04]  /*eb00*/  PRMT R186, RZ, 0x7610, R186 ;  /* 0x00007610ffba7816 */ /* 0x001fc800000000ba */
[----:B------:R2:W3:Y:S04]  /*eb10*/  @!P0 LDG.E.U16 R189, desc[UR16][R158.64] ;  /* 0x000000109ebd8981 */ /* 0x0004e8000c1e1500 */
[----:B------:R0:W-:Y:S01]  /*eb20*/  STS.U16 [R3+UR7+0xbe00], R185 ;  /* 0x00be00b903007988 */ /* 0x0001e20008000407 */
[----:B--2---:R-:W-:Y:S01]  /*eb30*/  @!P0 IMAD.MOV.U32 R158, RZ, RZ, R6 ;  /* 0x000000ffff9e8224 */ /* 0x004fe200078e0006 */
[----:B0-----:R-:W-:Y:S02]  /*eb40*/  PRMT R185, RZ, 0x7610, R185 ;  /* 0x00007610ffb97816 */ /* 0x001fe400000000b9 */
[----:B----4-:R0:W-:Y:S04]  /*eb50*/  STS.U16 [R0+UR7+0x8300], R182 ;  /* 0x008300b600007988 */ /* 0x0101e80008000407 */
[----:B------:R1:W-:Y:S01]  /*eb60*/  STS.U16 [R0+UR7+0x8700], R180 ;  /* 0x008700b400007988 */ /* 0x0003e20008000407 */
[----:B0-----:R-:W-:-:S02]  /*eb70*/  PRMT R182, RZ, 0x7610, R182 ;  /* 0x00007610ffb67816 */ /* 0x001fc400000000b6 */
[----:B-1----:R-:W-:Y:S01]  /*eb80*/  PRMT R180, RZ, 0x7610, R180 ;  /* 0x00007610ffb47816 */ /* 0x002fe200000000b4 */
[----:B------:R0:W-:Y:S04]  /*eb90*/  STS.U16 [R0+UR7+0x8b00], R178 ;  /* 0x008b00b200007988 */ /* 0x0001e80008000407 */
[----:B------:R1:W-:Y:S01]  /*eba0*/  STS.U16 [R0+UR7+0x8f00], R177 ;  /* 0x008f00b100007988 */ /* 0x0003e20008000407 */
[----:B0-----:R-:W-:Y:S02]  /*ebb0*/  PRMT R178, RZ, 0x7610, R178 ;  /* 0x00007610ffb27816 */ /* 0x001fe400000000b2 */
[----:B-1----:R-:W-:Y:S01]  /*ebc0*/  PRMT R177, RZ, 0x7610, R177 ;  /* 0x00007610ffb17816 */ /* 0x002fe200000000b1 */
[----:B------:R-:W-:Y:S04]  /*ebd0*/  STL [R1+0x63c], R4 ;  /* 0x00063c0401007387 */ /* 0x000fe80000100800 */
[----:B------:R0:W-:Y:S04]  /*ebe0*/  STS.U16 [R0+UR7+0x9300], R174 ;  /* 0x009300ae00007988 */ /* 0x0001e80008000407 */
[----:B------:R1:W-:Y:S01]  /*ebf0*/  STS.U16 [R0+UR7+0x9700], R172 ;  /* 0x009700ac00007988 */ /* 0x0003e20008000407 */
[----:B0-----:R-:W-:-:S02]  /*ec00*/  PRMT R174, RZ, 0x7610, R174 ;  /* 0x00007610ffae7816 */ /* 0x001fc400000000ae */
[----:B-1----:R-:W-:Y:S01]  /*ec10*/  PRMT R172, RZ, 0x7610, R172 ;  /* 0x00007610ffac7816 */ /* 0x002fe200000000ac */
[----:B------:R0:W-:Y:S04]  /*ec20*/  STS.U16 [R0+UR7+0x9b00], R171 ;  /* 0x009b00ab00007988 */ /* 0x0001e80008000407 */
[----:B------:R1:W-:Y:S01]  /*ec30*/  STS.U16 [R0+UR7+0x9f00], R168 ;  /* 0x009f00a800007988 */ /* 0x0003e20008000407 */
[----:B0-----:R-:W-:Y:S02]  /*ec40*/  PRMT R171, RZ, 0x7610, R171 ;  /* 0x00007610ffab7816 */ /* 0x001fe400000000ab */
[----:B-1----:R-:W-:Y:S01]  /*ec50*/  PRMT R168, RZ, 0x7610, R168 ;  /* 0x00007610ffa87816 */ /* 0x002fe200000000a8 */
[----:B------:R-:W-:-:S05]  /*ec60*/  @!P0 IMAD.MOV.U32 R159, RZ, RZ, R95 ;  /* 0x000000ffff9f8224 */ /* 0x000fca00078e005f */
[----:B------:R0:W2:Y:S02]  /*ec70*/  @!P0 LDG.E.U16 R186, desc[UR16][R158.64] ;  /* 0x000000109eba8981 */ /* 0x0000a4000c1e1500 */
[----:B0-----:R-:W-:Y:S02]  /*ec80*/  @!P0 IMAD.MOV.U32 R158, RZ, RZ, R13 ;  /* 0x000000ffff9e8224 */ /* 0x001fe400078e000d */
[----:B------:R-:W-:-:S05]  /*ec90*/  @!P0 IMAD.MOV.U32 R159, RZ, RZ, R234 ;  /* 0x000000ffff9f8224 */ /* 0x000fca00078e00ea */
[----:B------:R0:W4:Y:S02]  /*eca0*/  @!P0 LDG.E.U16 R185, desc[UR16][R158.64] ;  /* 0x000000109eb98981 */ /* 0x000124000c1e1500 */
        /* <DEDUP_REMOVED lines=8> */
[----:B------:R0:W4:Y:S04]  /*ed30*/  @!P0 LDG.E.U16 R178, desc[UR16][R158.64] ;  /* 0x000000109eb28981 */ /* 0x000128000c1e1500 */
[----:B------:R-:W-:Y:S04]  /*ed40*/  STL [R1+0x64c], R95 ;  /* 0x00064c5f01007387 */ /* 0x000fe80000100800 */
[----:B------:R-:W3:Y:S01]  /*ed50*/  LDL R12, [R1+0x220] ;  /* 0x00022000010c7983 */ /* 0x000ee20000100800 */
[----:B0-----:R-:W-:Y:S02]  /*ed60*/  @!P0 IMAD.MOV.U32 R158, RZ, RZ, R248 ;  /* 0x000000ffff9e8224 */ /* 0x001fe400078e00f8 */
[----:B------:R-:W-:Y:S01]  /*ed70*/  @!P0 IMAD.MOV.U32 R159, RZ, RZ, R247 ;  /* 0x000000ffff9f8224 */ /* 0x000fe200078e00f7 */
[----:B------:R-:W2:Y:S04]  /*ed80*/  LDL R6, [R1+0x428] ;  /* 0x0004280001067983 */ /* 0x000ea80000100800 */
[----:B------:R0:W4:Y:S04]  /*ed90*/  @!P0 LDG.E.U16 R177, desc[UR16][R158.64] ;  /* 0x000000109eb18981 */ /* 0x000128000c1e1500 */
[----:B------:R-:W4:Y:S04]  /*eda0*/  LDL R5, [R1+0x1e0] ;  /* 0x0001e00001057983 */ /* 0x000f280000100800 */
[----:B------:R-:W4:Y:S01]  /*edb0*/  LDL R3, [R1+0x1e4] ;  /* 0x0001e40001037983 */ /* 0x000f220000100800 */
[----:B0-----:R-:W-:-:S02]  /*edc0*/  @!P0 IMAD.MOV.U32 R158, RZ, RZ, R232 ;  /* 0x000000ffff9e8224 */ /* 0x001fc400078e00e8 */
[----:B------:R-:W-:Y:S01]  /*edd0*/  @!P0 IMAD.MOV.U32 R159, RZ, RZ, R231 ;  /* 0x000000ffff9f8224 */ /* 0x000fe200078e00e7 */
[----:B------:R-:W4:Y:S04]  /*ede0*/  LDL.LU R4, [R1+0x120] ;  /* 0x0001200001047983 */ /* 0x000f280000300800 */
[----:B------:R-:W-:Y:S04]  /*edf0*/  STL [R1+0x648], R13 ;  /* 0x0006480d01007387 */ /* 0x000fe80000100800 */
[----:B------:R-:W-:Y:S04]  /*ee00*/  STL [R1+0x644], R234 ;  /* 0x000644ea01007387 */ /* 0x000fe80000100800 */
[----:B------:R0:W-:Y:S04]  /*ee10*/  STL [R1+0x654], R249 ;  /* 0x000654f901007387 */ /* 0x0001e80000100800 */
[----:B------:R1:W4:Y:S04]  /*ee20*/  @!P0 LDG.E.U16 R174, desc[UR16][R158.64] ;  /* 0x000000109eae8981 */ /* 0x000328000c1e1500 */
[----:B0-----:R-:W4:Y:S04]  /*ee30*/  LDL.LU R249, [R1+0x124] ;  /* 0x0001240001f97983 */ /* 0x001f280000300800 */
[----:B------:R-:W-:Y:S01]  /*ee40*/  STL [R1+0x650], R106 ;  /* 0x0006506a01007387 */ /* 0x000fe20000100800 */
[----:B-1----:R-:W-:-:S02]  /*ee50*/  @!P0 IMAD.MOV.U32 R158, RZ, RZ, R216 ;  /* 0x000000ffff9e8224 */ /* 0x002fc400078e00d8 */
[----:B------:R-:W-:Y:S01]  /*ee60*/  @!P0 IMAD.MOV.U32 R159, RZ, RZ, R215 ;  /* 0x000000ffff9f8224 */ /* 0x000fe200078e00d7 */
[----:B------:R-:W-:Y:S04]  /*ee70*/  STL [R1+0x65c], R204 ;  /* 0x00065ccc01007387 */ /* 0x000fe80000100800 */
        /* <DEDUP_REMOVED lines=22> */
[----:B-1----:R-:W-:-:S03]  /*efe0*/  @!P0 IMAD.MOV.U32 R158, RZ, RZ, R104 ;  /* 0x000000ffff9e8224 */ /* 0x002fc600078e0068 */
[----:B------:R-:W-:Y:S04]  /*eff0*/  STL [R1+0x688], R90 ;  /* 0x0006885a01007387 */ /* 0x000fe80000100800 */
        /* <DEDUP_REMOVED lines=13> */
[----:B------:R0:W-:Y:S04]  /*f0d0*/  STS.U16 [R0+UR7+0xaf00], R161 ;  /* 0x00af00a100007988 */ /* 0x0001e80008000407 */
[----:B------:R1:W-:Y:S01]  /*f0e0*/  STS.U16 [R0+UR7+0xb300], R157 ;  /* 0x00b3009d00007988 */ /* 0x0003e20008000407 */
[----:B0-----:R-:W-:Y:S02]  /*f0f0*/  PRMT R161, RZ, 0x7610, R161 ;  /* 0x00007610ffa17816 */ /* 0x001fe400000000a1 */
[----:B-1----:R-:W-:Y:S01]  /*f100*/  PRMT R157, RZ, 0x7610, R157 ;  /* 0x00007610ff9d7816 */ /* 0x002fe2000000009d */
[----:B------:R-:W-:Y:S04]  /*f110*/  STL [R1+0x690], R11 ;  /* 0x0006900b01007387 */ /* 0x000fe80000100800 */
[----:B------:R-:W-:Y:S04]  /*f120*/  STL [R1+0x69c], R93 ;  /* 0x00069c5d01007387 */ /* 0x000fe80000100800 */
[----:B------:R0:W-:Y:S04]  /*f130*/  STS.U16 [R0+UR7+0xb700], R154 ;  /* 0x00b7009a00007988 */ /* 0x0001e80008000407 */
[----:B------:R-:W-:Y:S01]  /*f140*/  STL [R1+0x698], R117 ;  /* 0x0006987501007387 */ /* 0x000fe20000100800 */
[----:B0-----:R-:W-:Y:S01]  /*f150*/  PRMT R154, RZ, 0x7610, R154 ;  /* 0x00007610ff9a7816 */ /* 0x001fe2000000009a */
[----:B---3--:R-:W-:-:S02]  /*f160*/  @!P0 IMAD.MOV.U32 R159, RZ, RZ, R12 ;  /* 0x000000ffff9f8224 */ /* 0x008fc400078e000c */
[----:B--2---:R-:W-:-:S05]  /*f170*/  @!P0 IMAD.MOV.U32 R158, RZ, RZ, R6 ;  /* 0x000000ffff9e8224 */ /* 0x004fca00078e0006 */
[----:B------:R4:W2:Y:S02]  /*f180*/  @!P0 LDG.E.U16 R162, desc[UR16][R158.64] ;  /* 0x000000109ea28981 */ /* 0x0008a4000c1e1500 */
[----:B----4-:R-:W-:Y:S02]  /*f190*/  @!P0 IMAD.MOV.U32 R158, RZ, RZ, R3 ;  /* 0x000000ffff9e8224 */ /* 0x010fe400078e0003 */
[----:B------:R-:W-:-:S05]  /*f1a0*/  @!P0 IMAD.MOV.U32 R159, RZ, RZ, R5 ;  /* 0x000000ffff9f8224 */ /* 0x000fca00078e0005 */
[----:B------:R0:W3:Y:S02]  /*f1b0*/  @!P0 LDG.E.U16 R161, desc[UR16][R158.64] ;  /* 0x000000109ea18981 */ /* 0x0000e4000c1e1500 */
[----:B0-----:R-:W-:Y:S02]  /*f1c0*/  @!P0 IMAD.MOV.U32 R159, RZ, RZ, R199 ;  /* 0x000000ffff9f8224 */ /* 0x001fe400078e00c7 */
[----:B------:R-:W-:Y:S01]  /*f1d0*/  @!P0 IMAD.MOV.U32 R158, RZ, RZ, R104 ;  /* 0x000000ffff9e8224 */ /* 0x000fe200078e0068 */
[----:B------:R-:W-:Y:S04]  /*f1e0*/  STL [R1+0x6a4], R104 ;  /* 0x0006a46801007387 */ /* 0x000fe80000100800 */
[----:B------:R0:W4:Y:S04]  /*f1f0*/  @!P0 LDG.E.U16 R157, desc[UR16][R158.64] ;  /* 0x000000109e9d8981 */ /* 0x000128000c1e1500 */
[----:B------:R-:W-:Y:S04]  /*f200*/  STL [R1+0x6a0], R199 ;  /* 0x0006a0c701007387 */ /* 0x000fe80000100800 */
[----:B------:R-:W-:Y:S01]  /*f210*/  STL [R1+0x6ac], R232 ;  /* 0x0006ace801007387 */ /* 0x000fe20000100800 */
[----:B0-----:R-:W-:-:S02]  /*f220*/  @!P0 IMAD.MOV.U32 R158, RZ, RZ, R232 ;  /* 0x000000ffff9e8224 */ /* 0x001fc400078e00e8 */
[----:B------:R-:W-:Y:S01]  /*f230*/  @!P0 IMAD.MOV.U32 R159, RZ, RZ, R237 ;  /* 0x000000ffff9f8224 */ /* 0x000fe200078e00ed */
[----:B------:R-:W-:Y:S04]  /*f240*/  STL [R1+0x6a8], R237 ;  /* 0x0006a8ed01007387 */ /* 0x000fe80000100800 */
[----:B------:R-:W-:Y:S04]  /*f250*/  STL [R1+0x6b4], R249 ;  /* 0x0006b4f901007387 */ /* 0x000fe80000100800 */
[----:B------:R0:W4:Y:S04]  /*f260*/  @!P0 LDG.E.U16 R154, desc[UR16][R158.64] ;  /* 0x000000109e9a8981 */ /* 0x000128000c1e1500 */
[----:B------:R1:W-:Y:S04]  /*f270*/  STL [R1+0x6b0], R4 ;  /* 0x0006b00401007387 */ /* 0x0003e80000100800 */
[----:B------:R-:W2:Y:S01]  /*f280*/  LDL R96, [R1+0x218] ;  /* 0x0002180001607983 */ /* 0x000ea20000100800 */
[----:B0-----:R-:W-:-:S03]  /*f290*/  @!P0 IMAD.MOV.U32 R159, RZ, RZ, R4 ;  /* 0x000000ffff9f8224 */ /* 0x001fc600078e0004 */
[----:B------:R-:W3:Y:S04]  /*f2a0*/  LDL R11, [R1+0x21c] ;  /* 0x00021c00010b7983 */ /* 0x000ee80000100800 */
[----:B-1----:R-:W4:Y:S04]  /*f2b0*/  LDL.LU R4, [R1+0x210] ;  /* 0x0002100001047983 */ /* 0x002f280000300800 */
[----:B------:R-:W4:Y:S04]  /*f2c0*/  LDL.LU R237, [R1+0x1dc] ;  /* 0x0001dc0001ed7983 */ /* 0x000f280000300800 */
        /* <DEDUP_REMOVED lines=18> */
[----:B------:R-:W2:Y:S04]  /*f3f0*/  LDL.LU R233, [R1+0xe0] ;  /* 0x0000e00001e97983 */ /* 0x000ea80000300800 */
        /* <DEDUP_REMOVED lines=14> */
[----:B------:R-:W-:Y:S04]  /*f4e0*/  STS.U16 [R0+UR7+0xbb00], R153 ;  /* 0x00bb009900007988 */ /* 0x000fe80008000407 */
[----:B------:R-:W4:Y:S04]  /*f4f0*/  LDL.LU R115, [R1+0x24] ;  /* 0x0000240001737983 */ /* 0x000f280000300800 */
[----:B------:R0:W-:Y:S04]  /*f500*/  STS.U16 [R0+UR7+0xbf00], R150 ;  /* 0x00bf009600007988 */ /* 0x0001e80008000407 */
[----:B------:R-:W4:Y:S04]  /*f510*/  LDL.LU R206, [R1+0x1c] ;  /* 0x00001c0001ce7983 */ /* 0x000f280000300800 */
[----:B0-----:R-:W4:Y:S04]  /*f520*/  LDL.LU R0, [R1+0x20] ;  /* 0x0000200001007983 */ /* 0x001f280000300800 */
[----:B------:R-:W4:Y:S01]  /*f530*/  LDL.LU R21, [R1+0x18] ;  /* 0x0000180001157983 */ /* 0x000f220000300800 */
[----:B------:R-:W-:Y:S01]  /*f540*/  PRMT R153, RZ, 0x7610, R153 ;  /* 0x00007610ff997816 */ /* 0x000fe20000000099 */
[----:B------:R-:W-:-:S02]  /*f550*/  @!P0 IMAD.MOV.U32 R158, RZ, RZ, R249 ;  /* 0x000000ffff9e8224 */ /* 0x000fc400078e00f9 */
[----:B------:R-:W4:Y:S04]  /*f560*/  LDL.LU R12, [R1+0x10] ;  /* 0x00001000010c7983 */ /* 0x000f280000300800 */
[----:B------:R2:W4:Y:S04]  /*f570*/  @!P0 LDG.E.U16 R153, desc[UR16][R158.64] ;  /* 0x000000109e998981 */ /* 0x000528000c1e1500 */
[----:B------:R3:W-:Y:S04]  /*f580*/  STS.U16 [R2+UR7+0x2800], R138 ;  /* 0x0028008a02007988 */ /* 0x0007e80008000407 */
[----:B------:R-:W-:Y:S04]  /*f590*/  STS.U16 [R2+UR7], R148 ;  /* 0x0000009402007988 */ /* 0x000fe80008000407 */
[----:B------:R-:W-:Y:S04]  /*f5a0*/  STS.U16 [R2+UR7+0x400], R147 ;  /* 0x0004009302007988 */ /* 0x000fe80008000407 */
        /* <DEDUP_REMOVED lines=12> */
[----:B------:R-:W-:Y:S01]  /*f670*/  STS.U16 [R2+UR7+0x3c00], R133 ;  /* 0x003c008502007988 */ /* 0x000fe20008000407 */
[----:B---3--:R-:W-:Y:S01]  /*f680*/  @!P0 IMAD.MOV.U32 R138, RZ, RZ, R11 ;  /* 0x000000ffff8a8224 */ /* 0x008fe200078e000b */
[----:B------:R-:W-:-:S05]  /*f690*/  LOP3.LUT R11, R2, 0x10, RZ, 0x3c, !PT ;  /* 0x00000010020b7812 */ /* 0x000fca00078e3cff */
        /* <DEDUP_REMOVED lines=8> */
[----:B--2---:R-:W-:-:S03]  /*f720*/  @!P0 IMAD.MOV.U32 R159, RZ, RZ, R233 ;  /* 0x000000ffff9f8224 */ /* 0x004fc600078e00e9 */
[----:B------:R0:W-:Y:S04]  /*f730*/  STL [R1+0x6b8], R233 ;  /* 0x0006b8e901007387 */ /* 0x0001e80000100800 */
[----:B0-----:R-:W2:Y:S04]  /*f740*/  LDL.LU R233, [R1+0x214] ;  /* 0x0002140001e97983 */ /* 0x001ea80000300800 */
[----:B------:R-:W-:Y:S04]  /*f750*/  STS.U16 [R11+UR7+0x2080], R124 ;  /* 0x0020807c0b007988 */ /* 0x000fe80008000407 */
[----:B------:R-:W-:Y:S04]  /*f760*/  STS.U16 [R11+UR7+0x2480], R123 ;  /* 0x0024807b0b007988 */ /* 0x000fe80008000407 */
[----:B------:R-:W-:Y:S04]  /*f770*/  STS.U16 [R11+UR7+0x2880], R122 ;  /* 0x0028807a0b007988 */ /* 0x000fe80008000407 */
[----:B------:R-:W-:Y:S04]  /*f780*/  STS.U16 [R11+UR7+0x2c80], R121 ;  /* 0x002c80790b007988 */ /* 0x000fe80008000407 */
[----:B------:R-:W-:Y:S04]  /*f790*/  STS.U16 [R11+UR7+0x3080], R120 ;  /* 0x003080780b007988 */ /* 0x000fe80008000407 */
[----:B------:R-:W-:Y:S04]  /*f7a0*/  STS.U16 [R11+UR7+0x3480], R119 ;  /* 0x003480770b007988 */ /* 0x000fe80008000407 */
[----:B------:R-:W3:Y:S04]  /*f7b0*/  LDL.LU R249, [R1+0x20c] ;  /* 0x00020c0001f97983 */ /* 0x000ee80000300800 */
[----:B------:R-:W-:Y:S04]  /*f7c0*/  STS.U16 [R11+UR7+0x3880], R149 ;  /* 0x003880950b007988 */ /* 0x000fe80008000407 */
[----:B------:R-:W3:Y:S04]  /*f7d0*/  LDL.LU R232, [R1+0x208] ;  /* 0x0002080001e87983 */ /* 0x000ee80000300800 */
[----:B------:R0:W-:Y:S04]  /*f7e0*/  STS.U16 [R11+UR7+0x3c80], R151 ;  /* 0x003c80970b007988 */ /* 0x0001e80008000407 */
[----:B------:R-:W3:Y:S04]  /*f7f0*/  LDL.LU R199, [R1+0x1cc] ;  /* 0x0001cc0001c77983 */ /* 0x000ee80000300800 */
[----:B0-----:R-:W3:Y:S04]  /*f800*/  LDL.LU R11, [R1+0x1c8] ;  /* 0x0001c800010b7983 */ /* 0x001ee80000300800 */
[----:B------:R-:W3:Y:S04]  /*f810*/  LDL.LU R200, [R1+0x18c] ;  /* 0x00018c0001c87983 */ /* 0x000ee80000300800 */
[----:B------:R-:W3:Y:S04]  /*f820*/  LDL.LU R231, [R1+0x188] ;  /* 0x0001880001e77983 */ /* 0x000ee80000300800 */
[----:B------:R-:W3:Y:S04]  /*f830*/  LDL.LU R107, [R1+0x14c] ;  /* 0x00014c00016b7983 */ /* 0x000ee80000300800 */
[----:B------:R-:W3:Y:S04]  /*f840*/  LDL.LU R106, [R1+0x148] ;  /* 0x00014800016a7983 */ /* 0x000ee80000300800 */
[----:B------:R-:W3:Y:S04]  /*f850*/  LDL.LU R234, [R1+0x10c] ;  /* 0x00010c0001ea7983 */ /* 0x000ee80000300800 */
[----:B------:R-:W3:Y:S04]  /*f860*/  LDL.LU R202, [R1+0x108] ;  /* 0x0001080001ca7983 */ /* 0x000ee80000300800 */
[----:B------:R-:W3:Y:S01]  /*f870*/  LDL.LU R217, [R1+0xcc] ;  /* 0x0000cc0001d97983 */ /* 0x000ee20000300800 */
[----:B------:R-:W-:-:S03]  /*f880*/  @!P0 IMAD.MOV.U32 R139, RZ, RZ, R96 ;  /* 0x000000ffff8b8224 */ /* 0x000fc600078e0060 */
[----:B------:R-:W3:Y:S04]  /*f890*/  LDL.LU R114, [R1+0xc8] ;  /* 0x0000c80001727983 */ /* 0x000ee80000300800 */
[----:B------:R-:W3:Y:S04]  /*f8a0*/  LDL.LU R97, [R1+0x8c] ;  /* 0x00008c0001617983 */ /* 0x000ee80000300800 */
[----:B------:R-:W3:Y:S04]  /*f8b0*/  LDL.LU R219, [R1+0x88] ;  /* 0x0000880001db7983 */ /* 0x000ee80000300800 */
[----:B------:R-:W3:Y:S04]  /*f8c0*/  LDL.LU R252, [R1+0x4c] ;  /* 0x00004c0001fc7983 */ /* 0x000ee80000300800 */
[----:B------:R-:W3:Y:S04]  /*f8d0*/  LDL.LU R96, [R1+0x48] ;  /* 0x0000480001607983 */ /* 0x000ee80000300800 */
[----:B------:R-:W3:Y:S01]  /*f8e0*/  LDL.LU R205, [R1+0x14] ;  /* 0x0000140001cd7983 */ /* 0x000ee20000300800 */
[----:B------:R-:W-:Y:S01]  /*f8f0*/  PRMT R150, RZ, 0x7610, R150 ;  /* 0x00007610ff967816 */ /* 0x000fe20000000096 */
[----:B----4-:R-:W-:Y:S01]  /*f900*/  @!P0 IMAD.MOV.U32 R158, RZ, RZ, R92 ;  /* 0x000000ffff9e8224 */ /* 0x010fe200078e005c */
[----:B------:R-:W-:-:S02]  /*f910*/  PRMT R148, RZ, 0x7610, R148 ;  /* 0x00007610ff947816 */ /* 0x000fc40000000094 */
[----:B------:R-:W-:Y:S01]  /*f920*/  PRMT R191, RZ, 0x7610, R191 ;  /* 0x00007610ffbf7816 */ /* 0x000fe200000000bf */
[----:B------:R-:W-:Y:S01]  /*f930*/  @!P0 IMAD.MOV.U32 R146, RZ, RZ, R115 ;  /* 0x000000ffff928224 */ /* 0x000fe200078e0073 */
[----:B------:R0:W4:Y:S01]  /*f940*/  @!P0 LDG.E.U16 R150, desc[UR16][R158.64] ;  /* 0x000000109e968981 */ /* 0x000122000c1e1500 */
[----:B------:R-:W-:Y:S02]  /*f950*/  @!P0 IMAD.MOV.U32 R147, RZ, RZ, R0 ;  /* 0x000000ffff938224 */ /* 0x000fe400078e0000 */
[----:B------:R-:W-:Y:S02]  /*f960*/  @!P0 IMAD.MOV.U32 R144, RZ, RZ, R230 ;  /* 0x000000ffff908224 */ /* 0x000fe400078e00e6 */
[----:B------:R-:W-:Y:S02]  /*f970*/  @!P0 IMAD.MOV.U32 R145, RZ, RZ, R229 ;  /* 0x000000ffff918224 */ /* 0x000fe400078e00e5 */
[----:B------:R-:W-:Y:S02]  /*f980*/  @!P0 IMAD.MOV.U32 R142, RZ, RZ, R198 ;  /* 0x000000ffff8e8224 */ /* 0x000fe400078e00c6 */
[----:B------:R-:W-:-:S02]  /*f990*/  @!P0 IMAD.MOV.U32 R143, RZ, RZ, R197 ;  /* 0x000000ffff8f8224 */ /* 0x000fc400078e00c5 */
[----:B------:R-:W-:Y:S02]  /*f9a0*/  @!P0 IMAD.MOV.U32 R140, RZ, RZ, R103 ;  /* 0x000000ffff8c8224 */ /* 0x000fe400078e0067 */
        /* <DEDUP_REMOVED lines=17> */
[----:B------:R-:W-:Y:S01]  /*fac0*/  @!P0 IMAD.MOV.U32 R121, RZ, RZ, R215 ;  /* 0x000000ffff798224 */ /* 0x000fe200078e00d7 */
[----:B------:R-:W-:Y:S01]  /*fad0*/  PRMT R119, RZ, 0x7610, R119 ;  /* 0x00007610ff777816 */ /* 0x000fe20000000077 */
[----:B0-----:R-:W-:Y:S01]  /*fae0*/  @!P0 IMAD.MOV.U32 R158, RZ, RZ, R238 ;  /* 0x000000ffff9e8224 */ /* 0x001fe200078e00ee */
[----:B------:R-:W-:Y:S01]  /*faf0*/  PRMT R149, RZ, 0x7610, R149 ;  /* 0x00007610ff957816 */ /* 0x000fe20000000095 */
[----:B------:R-:W-:Y:S01]  /*fb00*/  @!P0 IMAD.MOV.U32 R159, RZ, RZ, R15 ;  /* 0x000000ffff9f8224 */ /* 0x000fe200078e000f */
[----:B------:R-:W-:Y:S01]  /*fb10*/  PRMT R151, RZ, 0x7610, R151 ;  /* 0x00007610ff977816 */ /* 0x000fe20000000097 */
[----:B------:R-:W4:Y:S04]  /*fb20*/  LDL.LU R221, [R1+0xc] ;  /* 0x00000c0001dd7983 */ /* 0x000f280000300800 */
[----:B------:R0:W4:Y:S04]  /*fb30*/  @!P0 LDG.E.U16 R148, desc[UR16][R158.64] ;  /* 0x000000109e948981 */ /* 0x000128000c1e1500 */
[----:B------:R-:W4:Y:S01]  /*fb40*/  LDL.LU R192, [R1+0x8] ;  /* 0x0000080001c07983 */ /* 0x000f220000300800 */
[----:B0-----:R-:W-:-:S02]  /*fb50*/  @!P0 IMAD.MOV.U32 R158, RZ, RZ, R220 ;  /* 0x000000ffff9e8224 */ /* 0x001fc400078e00dc */
[----:B------:R-:W-:-:S05]  /*fb60*/  @!P0 IMAD.MOV.U32 R159, RZ, RZ, R3 ;  /* 0x000000ffff9f8224 */ /* 0x000fca00078e0003 */
[----:B------:R0:W4:Y:S02]  /*fb70*/  @!P0 LDG.E.U16 R191, desc[UR16][R158.64] ;  /* 0x000000109ebf8981 */ /* 0x000124000c1e1500 */
[----:B0-----:R-:W-:Y:S02]  /*fb80*/  PRMT R158, RZ, 0x7610, R158 ;  /* 0x00007610ff9e7816 */ /* 0x001fe4000000009e */
[----:B------:R-:W-:-:S04]  /*fb90*/  PRMT R159, RZ, 0x7610, R159 ;  /* 0x00007610ff9f7816 */ /* 0x000fc8000000009f */
[----:B------:R0:W4:Y:S02]  /*fba0*/  @!P0 LDG.E.U16 R158, desc[UR16][R146.64] ;  /* 0x00000010929e8981 */ /* 0x000124000c1e1500 */
[----:B0-----:R-:W-:Y:S02]  /*fbb0*/  @!P0 IMAD.MOV.U32 R146, RZ, RZ, R246 ;  /* 0x000000ffff928224 */ /* 0x001fe400078e00f6 */
        /* <DEDUP_REMOVED lines=64> */
[----:B------:R0:W4:Y:S01]  /*ffc0*/  @!P0 LDG.E.U16 R126, desc[UR16][R124.64] ;  /* 0x000000107c7e8981 */ /* 0x000122000c1e1500 */
[----:B--2---:R-:W-:Y:S02]  /*ffd0*/  @!P0 IMAD.MOV.U32 R122, RZ, RZ, R233 ;  /* 0x000000ffff7a8224 */ /* 0x004fe400078e00e9 */
[----:B0-----:R-:W-:Y:S02]  /*ffe0*/  @!P0 IMAD.MOV.U32 R124, RZ, RZ, R89 ;  /* 0x000000ffff7c8224 */ /* 0x001fe400078e0059 */
[----:B------:R-:W-:-:S05]  /*fff0*/  @!P0 IMAD.MOV.U32 R125, RZ, RZ, R16 ;  /* 0x000000ffff7d8224 */ /* 0x000fca00078e0010 */
[----:B------:R0:W2:Y:S02]  /*10000*/  @!P0 LDG.E.U16 R127, desc[UR16][R124.64] ;  /* 0x000000107c7f8981 */ /* 0x0000a4000c1e1500 */
[----:B0-----:R-:W-:Y:S02]  /*10010*/  PRMT R124, RZ, 0x7610, R124 ;  /* 0x00007610ff7c7816 */ /* 0x001fe4000000007c */
[----:B------:R-:W-:-:S04]  /*10020*/  PRMT R125, RZ, 0x7610, R125 ;  /* 0x00007610ff7d7816 */ /* 0x000fc8000000007d */
[----:B------:R0:W2:Y:S02]  /*10030*/  @!P0 LDG.E.U16 R124, desc[UR16][R122.64] ;  /* 0x000000107a7c8981 */ /* 0x0000a4000c1e1500 */
[----:B0-----:R-:W-:Y:S02]  /*10040*/  @!P0 IMAD.MOV.U32 R122, RZ, RZ, R104 ;  /* 0x000000ffff7a8224 */ /* 0x001fe400078e0068 */
[----:B------:R-:W-:-:S05]  /*10050*/  @!P0 IMAD.MOV.U32 R123, RZ, RZ, R117 ;  /* 0x000000ffff7b8224 */ /* 0x000fca00078e0075 */
[----:B------:R0:W2:Y:S02]  /*10060*/  @!P0 LDG.E.U16 R125, desc[UR16][R122.64] ;  /* 0x000000107a7d8981 */ /* 0x0000a4000c1e1500 */
[----:B0-----:R-:W-:-:S06]  /*10070*/  PRMT R122, RZ, 0x7610, R122 ;  /* 0x00007610ff7a7816 */ /* 0x001fcc000000007a */
[----:B------:R0:W2:Y:S01]  /*10080*/  @!P0 LDG.E.U16 R122, desc[UR16][R120.64] ;  /* 0x00000010787a8981 */ /* 0x0000a2000c1e1500 */
[----:B------:R-:W-:Y:S01]  /*10090*/  PRMT R123, RZ, 0x7610, R123 ;  /* 0x00007610ff7b7816 */ /* 0x000fe2000000007b */
[----:B0-----:R-:W-:Y:S02]  /*100a0*/  @!P0 IMAD.MOV.U32 R120, RZ, RZ, R247 ;  /* 0x000000ffff788224 */ /* 0x001fe400078e00f7 */
[----:B------:R-:W-:-:S05]  /*100b0*/  @!P0 IMAD.MOV.U32 R121, RZ, RZ, R222 ;  /* 0x000000ffff798224 */ /* 0x000fca00078e00de */
[----:B------:R0:W2:Y:S02]  /*100c0*/  @!P0 LDG.E.U16 R119, desc[UR16][R120.64] ;  /* 0x0000001078778981 */ /* 0x0000a4000c1e1500 */
[----:B0-----:R-:W-:Y:S02]  /*100d0*/  @!P0 IMAD.MOV.U32 R120, RZ, RZ, R13 ;  /* 0x000000ffff788224 */ /* 0x001fe400078e000d */
[----:B------:R-:W-:-:S05]  /*100e0*/  @!P0 IMAD.MOV.U32 R121, RZ, RZ, R113 ;  /* 0x000000ffff798224 */ /* 0x000fca00078e0071 */
[----:B------:R0:W2:Y:S02]  /*100f0*/  @!P0 LDG.E.U16 R123, desc[UR16][R120.64] ;  /* 0x00000010787b8981 */ /* 0x0000a4000c1e1500 */
[----:B0-----:R-:W-:Y:S02]  /*10100*/  @!P0 IMAD.MOV.U32 R120, RZ, RZ, R218 ;  /* 0x000000ffff788224 */ /* 0x001fe400078e00da */
[----:B------:R-:W-:-:S05]  /*10110*/  @!P0 IMAD.MOV.U32 R121, RZ, RZ, R99 ;  /* 0x000000ffff798224 */ /* 0x000fca00078e0063 */
[----:B------:R0:W2:Y:S02]  /*10120*/  @!P0 LDG.E.U16 R149, desc[UR16][R120.64] ;  /* 0x0000001078958981 */ /* 0x0000a4000c1e1500 */
[----:B0-----:R-:W-:Y:S01]  /*10130*/  LOP3.LUT R121, R2, 0x20, RZ, 0x3c, !PT ;  /* 0x0000002002797812 */ /* 0x001fe200078e3cff */
[----:B------:R-:W-:-:S04]  /*10140*/  @!P0 IMAD.MOV.U32 R120, RZ, RZ, R251 ;  /* 0x000000ffff788224 */ /* 0x000fc800078e00fb */
[----:B------:R0:W-:Y:S02]  /*10150*/  STS.U16 [R121+UR7+0x100], R152 ;  /* 0x0001009879007988 */ /* 0x0001e40008000407 */
[----:B0-----:R-:W-:-:S05]  /*10160*/  @!P0 IMAD.MOV.U32 R121, RZ, RZ, R203 ;  /* 0x000000ffff798224 */ /* 0x001fca00078e00cb */
[----:B------:R0:W2:Y:S01]  /*10170*/  @!P0 LDG.E.U16 R151, desc[UR16][R120.64] ;  /* 0x0000001078978981 */ /* 0x0000a2000c1e1500 */
[----:B------:R-:W-:Y:S02]  /*10180*/  PRMT R152, RZ, 0x7610, R152 ;  /* 0x00007610ff987816 */ /* 0x000fe40000000098 */
[----:B0-----:R-:W-:Y:S01]  /*10190*/  LOP3.LUT R121, R2, 0x20, RZ, 0x3c, !PT ;  /* 0x0000002002797812 */ /* 0x001fe200078e3cff */
[----:B------:R-:W-:-:S04]  /*101a0*/  @!P0 IMAD.MOV.U32 R120, RZ, RZ, R235 ;  /* 0x000000ffff788224 */ /* 0x000fc800078e00eb */
[----:B------:R0:W-:Y:S02]  /*101b0*/  STS.U16 [R121+UR7+0x500], R155 ;  /* 0x0005009b79007988 */ /* 0x0001e40008000407 */
[----:B0-----:R-:W-:-:S05]  /*101c0*/  @!P0 IMAD.MOV.U32 R121, RZ, RZ, R17 ;  /* 0x000000ffff798224 */ /* 0x001fca00078e0011 */
[----:B------:R0:W2:Y:S01]  /*101d0*/  @!P0 LDG.E.U16 R152, desc[UR16][R120.64] ;  /* 0x0000001078988981 */ /* 0x0000a2000c1e1500 */
[----:B------:R-:W-:Y:S02]  /*101e0*/  PRMT R155, RZ, 0x7610, R155 ;  /* 0x00007610ff9b7816 */ /* 0x000fe4000000009b */
[----:B0-----:R-:W-:Y:S01]  /*101f0*/  LOP3.LUT R121, R2, 0x20, RZ, 0x3c, !PT ;  /* 0x0000002002797812 */ /* 0x001fe200078e3cff */
[----:B---3--:R-:W-:-:S04]  /*10200*/  @!P0 IMAD.MOV.U32 R120, RZ, RZ, R205 ;  /* 0x000000ffff788224 */ /* 0x008fc800078e00cd */
[----:B------:R0:W-:Y:S02]  /*10210*/  STS.U16 [R121+UR7+0x900], R156 ;  /* 0x0009009c79007988 */ /* 0x0001e40008000407 */
[----:B0-----:R-:W-:-:S05]  /*10220*/  @!P0 IMAD.MOV.U32 R121, RZ, RZ, R12 ;  /* 0x000000ffff798224 */ /* 0x001fca00078e000c */
[----:B------:R0:W3:Y:S01]  /*10230*/  @!P0 LDG.E.U16 R155, desc[UR16][R120.64] ;  /* 0x00000010789b8981 */ /* 0x0000e2000c1e1500 */
[----:B------:R-:W-:Y:S02]  /*10240*/  PRMT R156, RZ, 0x7610, R156 ;  /* 0x00007610ff9c7816 */ /* 0x000fe4000000009c */
[----:B0-----:R-:W-:Y:S01]  /*10250*/  LOP3.LUT R121, R2, 0x20, RZ, 0x3c, !PT ;  /* 0x0000002002797812 */ /* 0x001fe200078e3cff */
[----:B------:R-:W-:-:S04]  /*10260*/  @!P0 IMAD.MOV.U32 R120, RZ, RZ, R242 ;  /* 0x000000ffff788224 */ /* 0x000fc800078e00f2 */
        /* <DEDUP_REMOVED lines=89> */
[----:B----4-:R-:W-:-:S04]  /*10800*/  @!P0 IMAD.MOV.U32 R120, RZ, RZ, R221 ;  /* 0x000000ffff788224 */ /* 0x010fc800078e00dd */
[----:B------:R0:W-:Y:S02]  /*10810*/  STS.U16 [R121+UR7+0x980], R190 ;  /* 0x000980be79007988 */ /* 0x0001e40008000407 */
[----:B0-----:R-:W-:Y:S01]  /*10820*/  LOP3.LUT R190, R2, 0x30, RZ, 0x3c, !PT ;  /* 0x0000003002be7812 */ /* 0x001fe200078e3cff */
[----:B------:R-:W-:-:S04]  /*10830*/  @!P0 IMAD.MOV.U32 R121, RZ, RZ, R192 ;  /* 0x000000ffff798224 */ /* 0x000fc800078e00c0 */
        /* <DEDUP_REMOVED lines=30> */
[----:B------:R-:W-:Y:S04]  /*10a20*/  STS.U16 [R190+UR7+0x2580], R177 ;  /* 0x002580b1be007988 */ /* 0x000fe80008000407 */
[----:B------:R0:W4:Y:S04]  /*10a30*/  @!P0 LDG.E.U16 R178, desc[UR16][R120.64] ;  /* 0x0000001078b28981 */ /* 0x000128000c1e1500 */
[----:B------:R-:W-:Y:S04]  /*10a40*/  STS.U16 [R190+UR7+0x2980], R174 ;  /* 0x002980aebe007988 */ /* 0x000fe80008000407 */
[----:B------:R-:W-:Y:S01]  /*10a50*/  STS.U16 [R190+UR7+0x2d80], R172 ;  /* 0x002d80acbe007988 */ /* 0x000fe20008000407 */
[----:B0-----:R-:W-:-:S03]  /*10a60*/  LOP3.LUT R121, R2, 0x40, RZ, 0x3c, !PT ;  /* 0x0000004002797812 */ /* 0x001fc600078e3cff */
[----:B------:R-:W-:Y:S04]  /*10a70*/  STS.U16 [R190+UR7+0x3180], R171 ;  /* 0x003180abbe007988 */ /* 0x000fe80008000407 */
[----:B------:R-:W-:Y:S04]  /*10a80*/  STS.U16 [R190+UR7+0x3580], R168 ;  /* 0x003580a8be007988 */ /* 0x000fe80008000407 */
[----:B------:R-:W-:Y:S04]  /*10a90*/  STS.U16 [R190+UR7+0x3980], R167 ;  /* 0x003980a7be007988 */ /* 0x000fe80008000407 */
[----:B------:R0:W-:Y:S04]  /*10aa0*/  STS.U16 [R190+UR7+0x3d80], R164 ;  /* 0x003d80a4be007988 */ /* 0x0001e80008000407 */
        /* <DEDUP_REMOVED lines=8> */
[----:B0-----:R-:W-:-:S03]  /*10b30*/  LOP3.LUT R190, R2, 0x50, RZ, 0x3c, !PT ;  /* 0x0000005002be7812 */ /* 0x001fc600078e3cff */
        /* <DEDUP_REMOVED lines=16> */
[----:B------:R-:W-:-:S03]  /*10c40*/  LOP3.LUT R120, R2, 0x60, RZ, 0x3c, !PT ;  /* 0x0000006002787812 */ /* 0x000fc600078e3cff */
[----:B------:R-:W-:Y:S04]  /*10c50*/  STS.U16 [R190+UR7+0x2280], R132 ;  /* 0x00228084be007988 */ /* 0x000fe80008000407 */
[----:B------:R-:W-:Y:S04]  /*10c60*/  STS.U16 [R190+UR7+0x2680], R133 ;  /* 0x00268085be007988 */ /* 0x000fe80008000407 */
[----:B------:R-:W-:Y:S04]  /*10c70*/  STS.U16 [R190+UR7+0x2a80], R130 ;  /* 0x002a8082be007988 */ /* 0x000fe80008000407 */
[----:B------:R-:W-:Y:S04]  /*10c80*/  STS.U16 [R190+UR7+0x2e80], R131 ;  /* 0x002e8083be007988 */ /* 0x000fe80008000407 */
[----:B------:R-:W-:Y:S04]  /*10c90*/  STS.U16 [R190+UR7+0x3280], R128 ;  /* 0x00328080be007988 */ /* 0x000fe80008000407 */
[----:B------:R-:W-:Y:S04]  /*10ca0*/  STS.U16 [R190+UR7+0x3680], R129 ;  /* 0x00368081be007988 */ /* 0x000fe80008000407 */
[----:B------:R-:W-:Y:S04]  /*10cb0*/  STS.U16 [R190+UR7+0x3a80], R126 ;  /* 0x003a807ebe007988 */ /* 0x000fe80008000407 */
[----:B--2---:R-:W-:Y:S04]  /*10cc0*/  STS.U16 [R190+UR7+0x3e80], R127 ;  /* 0x003e807fbe007988 */ /* 0x004fe80008000407 */
        /* <DEDUP_REMOVED lines=8> */
[----:B---3--:R-:W-:Y:S04]  /*10d50*/  STS.U16 [R120+UR7+0x2300], R155 ;  /* 0x0023009b78007988 */ /* 0x008fe80008000407 */
[----:B------:R-:W-:Y:S04]  /*10d60*/  STS.U16 [R120+UR7+0x2700], R156 ;  /* 0x0027009c78007988 */ /* 0x000fe80008000407 */
[----:B------:R-:W-:Y:S04]  /*10d70*/  STS.U16 [R120+UR7+0x2b00], R160 ;  /* 0x002b00a078007988 */ /* 0x000fe80008000407 */
[----:B------:R-:W-:Y:S04]  /*10d80*/  STS.U16 [R120+UR7+0x2f00], R163 ;  /* 0x002f00a378007988 */ /* 0x000fe80008000407 */
[----:B------:R-:W-:Y:S04]  /*10d90*/  STS.U16 [R120+UR7+0x3300], R165 ;  /* 0x003300a578007988 */ /* 0x000fe80008000407 */
[----:B------:R-:W-:Y:S04]  /*10da0*/  STS.U16 [R120+UR7+0x3700], R166 ;  /* 0x003700a678007988 */ /* 0x000fe80008000407 */
[----:B------:R-:W-:Y:S04]  /*10db0*/  STS.U16 [R120+UR7+0x3b00], R169 ;  /* 0x003b00a978007988 */ /* 0x000fe80008000407 */
[----:B------:R1:W-:Y:S04]  /*10dc0*/  STS.U16 [R120+UR7+0x3f00], R170 ;  /* 0x003f00aa78007988 */ /* 0x0003e80008000407 */
[----:B0-----:R-:W2:Y:S04]  /*10dd0*/  LDL R119, [R1+0x448] ;  /* 0x0004480001777983 */ /* 0x001ea80000100800 */
[----:B-1----:R-:W3:Y:S04]  /*10de0*/  LDL.LU R120, [R1+0x234] ;  /* 0x0002340001787983 */ /* 0x002ee80000300800 */
[----:B------:R-:W4:Y:S04]  /*10df0*/  LDL.LU R121, [R1+0x41c] ;  /* 0x00041c0001797983 */ /* 0x000f280000300800 */
[----:B------:R-:W2:Y:S04]  /*10e00*/  LDL.LU R157, [R1+0x418] ;  /* 0x00041800019d7983 */ /* 0x000ea80000300800 */
        /* <DEDUP_REMOVED lines=13> */
[----:B------:R-:W2:Y:S01]  /*10ee0*/  LDL.LU R154, [R1+0x404] ;  /* 0x00040400019a7983 */ /* 0x000ea20000300800 */
[----:B---3--:R-:W-:-:S02]  /*10ef0*/  IADD3 R120, P1, R120, UR45, RZ ;  /* 0x0000002d78787c10 */ /* 0x008fc4000ff3e0ff */
[----:B----4-:R-:W-:-:S03]  /*10f00*/  IADD3 R121, P4, R121, UR45, RZ ;  /* 0x0000002d79797c10 */ /* 0x010fc6000ff9e0ff */
[----:B------:R0:W-:Y:S01]  /*10f10*/  STL [R1+0x234], R120 ;  /* 0x0002347801007387 */ /* 0x0001e20000100800 */
[----:B--2---:R-:W-:Y:S02]  /*10f20*/  IADD3 R157, P3, R157, UR45, RZ ;  /* 0x0000002d9d9d7c10 */ /* 0x004fe4000ff7e0ff */
[----:B------:R-:W-:Y:S01]  /*10f30*/  IADD3 R190, P6, R190, UR45, RZ ;  /* 0x0000002dbebe7c10 */ /* 0x000fe2000ffde0ff */
[----:B0-----:R-:W2:Y:S04]  /*10f40*/  LDL.LU R120, [R1+0x3d8] ;  /* 0x0003d80001787983 */ /* 0x001ea80000300800 */
[----:B------:R-:W3:Y:S04]  /*10f50*/  LDL.LU R162, [R1+0x3fc] ;  /* 0x0003fc0001a27983 */ /* 0x000ee80000300800 */
[----:B------:R0:W-:Y:S01]  /*10f60*/  STL [R1+0x41c], R121 ;  /* 0x00041c7901007387 */ /* 0x0001e20000100800 */
[----:B------:R-:W-:-:S02]  /*10f70*/  IADD3 R172, P2, R172, UR45, RZ ;  /* 0x0000002dacac7c10 */ /* 0x000fc4000ff5e0ff */
[----:B------:R-:W-:Y:S01]  /*10f80*/  IADD3 R161, P5, R161, UR45, RZ ;  /* 0x0000002da1a17c10 */ /* 0x000fe2000ffbe0ff */
[----:B0-----:R-:W4:Y:S04]  /*10f90*/  LDL.LU R121, [R1+0x3d0] ;  /* 0x0003d00001797983 */ /* 0x001f280000300800 */
[----:B------:R0:W-:Y:S01]  /*10fa0*/  STL [R1+0x414], R190 ;  /* 0x000414be01007387 */ /* 0x0001e20000100800 */
[----:B------:R-:W-:Y:S02]  /*10fb0*/  IADD3.X R164, R164, UR18, RZ, P1, !PT ;  /* 0x00000012a4a47c10 */ /* 0x000fe40008ffe4ff */
[----:B------:R-:W-:Y:S02]  /*10fc0*/  IADD3.X R168, R168, UR18, RZ, P4, !PT ;  /* 0x00000012a8a87c10 */ /* 0x000fe4000a7fe4ff */
[----:B------:R-:W-:Y:S01]  /*10fd0*/  IADD3 R167, P1, R167, UR45, RZ ;  /* 0x0000002da7a77c10 */ /* 0x000fe2000ff3e0ff */
[----:B0-----:R-:W4:Y:S04]  /*10fe0*/  LDL.LU R190, [R1+0x3f4] ;  /* 0x0003f40001be7983 */ /* 0x001f280000300800 */
[----:B------:R-:W-:Y:S04]  /*10ff0*/  STL [R1+0x418], R157 ;  /* 0x0004189d01007387 */ /* 0x000fe80000100800 */
[----:B------:R0:W-:Y:S01]  /*11000*/  STL [R1+0x408], R172 ;  /* 0x000408ac01007387 */ /* 0x0001e20000100800 */
[----:B------:R-:W-:-:S03]  /*11010*/  IADD3 R174, P4, R174, UR45, RZ ;  /* 0x0000002daeae7c10 */ /* 0x000fc6000ff9e0ff */
[----:B0-----:R-:W4:Y:S04]  /*11020*/  LDL.LU R172, [R1+0x3c8] ;  /* 0x0003c80001ac7983 */ /* 0x001f280000300800 */
[----:B------:R-:W-:Y:S04]  /*11030*/  STL [R1+0x410], R161 ;  /* 0x000410a101007387 */ /* 0x000fe80000100800 */
[----:B------:R-:W4:Y:S04]  /*11040*/  LDL.LU R191, [R1+0x3ec] ;  /* 0x0003ec0001bf7983 */ /* 0x000f280000300800 */
[----:B------:R-:W-:Y:S04]  /*11050*/  STL [R1+0x228], R164 ;  /* 0x000228a401007387 */ /* 0x000fe80000100800 */
[----:B------:R0:W-:Y:S04]  /*11060*/  STL [R1+0x230], R168 ;  /* 0x000230a801007387 */ /* 0x0001e80000100800 */
[----:B------:R1:W-:Y:S04]  /*11070*/  STL [R1+0x400], R167 ;  /* 0x000400a701007387 */ /* 0x0003e80000100800 */
[----:B0-----:R-:W4:Y:S04]  /*11080*/  LDL.LU R168, [R1+0x3c0] ;  /* 0x0003c00001a87983 */ /* 0x001f280000300800 */
[----:B------:R-:W4:Y:S04]  /*11090*/  LDL.LU R148, [R1+0x3e4] ;  /* 0x0003e40001947983 */ /* 0x000f280000300800 */
[----:B------:R-:W4:Y:S04]  /*110a0*/  LDL.LU R157, [R1+0x3b8] ;  /* 0x0003b800019d7983 */ /* 0x000f280000300800 */
[----:B------:R-:W4:Y:S04]  /*110b0*/  LDL.LU R161, [R1+0x3dc] ;  /* 0x0003dc0001a17983 */ /* 0x000f280000300800 */
[----:B------:R0:W-:Y:S01]  /*110c0*/  STL [R1+0x3f8], R174 ;  /* 0x0003f8ae01007387 */ /* 0x0001e20000100800 */
[----:B------:R-:W-:-:S03]  /*110d0*/  IADD3.X R177, R177, UR18, RZ, P3, !PT ;  /* 0x00000012b1b17c10 */ /* 0x000fc60009ffe4ff */
[----:B------:R-:W4:Y:S04]  /*110e0*/  LDL.LU R164, [R1+0x3b0] ;  /* 0x0003b00001a47983 */ /* 0x000f280000300800 */
[----:B-1----:R-:W4:Y:S04]  /*110f0*/  LDL.LU R167, [R1+0x3d4] ;  /* 0x0003d40001a77983 */ /* 0x002f280000300800 */
[----:B0-----:R-:W4:Y:S04]  /*11100*/  LDL.LU R174, [R1+0x3a8] ;  /* 0x0003a80001ae7983 */ /* 0x001f280000300800 */
[----:B------:R0:W-:Y:S04]  /*11110*/  STL [R1+0x22c], R177 ;  /* 0x00022cb101007387 */ /* 0x0001e80000100800 */
[----:B0-----:R-:W4:Y:S01]  /*11120*/  LDL.LU R177, [R1+0x3cc] ;  /* 0x0003cc0001b17983 */ /* 0x001f220000300800 */
[----:B------:R-:W-:-:S02]  /*11130*/  IADD3 R159, P3, R159, UR45, RZ ;  /* 0x0000002d9f9f7c10 */ /* 0x000fc4000ff7e0ff */
[----:B------:R-:W-:Y:S02]  /*11140*/  IADD3.X R158, R158, UR18, RZ, P6, !PT ;  /* 0x000000129e9e7c10 */ /* 0x000fe4000b7fe4ff */
[----:B------:R-:W-:Y:S02]  /*11150*/  IADD3.X R153, R153, UR18, RZ, P5, !PT ;  /* 0x0000001299997c10 */ /* 0x000fe4000affe4ff */
[----:B------:R-:W-:Y:S02]  /*11160*/  IADD3 R171, P5, R171, UR45, RZ ;  /* 0x0000002dabab7c10 */ /* 0x000fe4000ffbe0ff */
[----:B------:R-:W-:Y:S01]  /*11170*/  IADD3 R150, P6, R150, UR45, RZ ;  /* 0x0000002d96967c10 */ /* 0x000fe2000ffde0ff */
[----:B------:R-:W-:Y:S01]  /*11180*/  STL [R1+0x3f0], R159 ;  /* 0x0003f09f01007387 */ /* 0x000fe20000100800 */
[----:B------:R-:W-:-:S03]  /*11190*/  IADD3.X R154, R154, UR18, RZ, P2, !PT ;  /* 0x000000129a9a7c10 */ /* 0x000fc600097fe4ff */
[----:B------:R-:W-:Y:S04]  /*111a0*/  STL [R1+0x224], R158 ;  /* 0x0002249e01007387 */ /* 0x000fe80000100800 */
[----:B------:R0:W-:Y:S04]  /*111b0*/  STL [R1+0x3e0], R171 ;  /* 0x0003e0ab01007387 */ /* 0x0001e80000100800 */
[----:B------:R-:W-:Y:S04]  /*111c0*/  STL [R1+0x3e8], R150 ;  /* 0x0003e89601007387 */ /* 0x000fe80000100800 */
[----:B0-----:R-:W4:Y:S04]  /*111d0*/  LDL.LU R171, [R1+0x3a0] ;  /* 0x0003a00001ab7983 */ /* 0x001f280000300800 */
[----:B------:R-:W-:Y:S01]  /*111e0*/  STL [R1+0x40c], R153 ;  /* 0x00040c9901007387 */ /* 0x000fe20000100800 */
[----:B--2---:R-:W-:-:S02]  /*111f0*/  IADD3 R120, P2, R120, UR45, RZ ;  /* 0x0000002d78787c10 */ /* 0x004fc4000ff5e0ff */
[----:B---3--:R-:W-:-:S03]  /*11200*/  IADD3.X R162, R162, UR18, RZ, P1, !PT ;  /* 0x00000012a2a27c10 */ /* 0x008fc60008ffe4ff */
[----:B------:R0:W-:Y:S04]  /*11210*/  STL [R1+0x3d8], R120 ;  /* 0x0003d87801007387 */ /* 0x0001e80000100800 */
[----:B0-----:R-:W2:Y:S01]  /*11220*/  LDL.LU R120, [R1+0x3c4] ;  /* 0x0003c40001787983 */ /* 0x001ea20000300800 */
[----:B----4-:R-:W-:-:S03]  /*11230*/  IADD3 R121, P1, R121, UR45, RZ ;  /* 0x0000002d79797c10 */ /* 0x010fc6000ff3e0ff */
[----:B------:R-:W-:Y:S04]  /*11240*/  STL [R1+0x404], R154 ;  /* 0x0004049a01007387 */ /* 0x000fe80000100800 */
[----:B------:R-:W3:Y:S04]  /*11250*/  LDL.LU R150, [R1+0x398] ;  /* 0x0003980001967983 */ /* 0x000ee80000300800 */
[----:B------:R0:W-:Y:S01]  /*11260*/  STL [R1+0x3d0], R121 ;  /* 0x0003d07901007387 */ /* 0x0001e20000100800 */
[----:B------:R-:W-:-:S03]  /*11270*/  IADD3.X R190, R190, UR18, RZ, P4, !PT ;  /* 0x00000012bebe7c10 */ /* 0x000fc6000a7fe4ff */
[----:B------:R-:W-:Y:S04]  /*11280*/  STL [R1+0x3fc], R162 ;  /* 0x0003fca201007387 */ /* 0x000fe80000100800 */
[----:B0-----:R-:W4:Y:S04]  /*11290*/  LDL.LU R121, [R1+0x3bc] ;  /* 0x0003bc0001797983 */ /* 0x001f280000300800 */
[----:B------:R-:W4:Y:S04]  /*112a0*/  LDL.LU R153, [R1+0x390] ;  /* 0x0003900001997983 */ /* 0x000f280000300800 */
[----:B------:R0:W-:Y:S01]  /*112b0*/  STL [R1+0x3f4], R190 ;  /* 0x0003f4be01007387 */ /* 0x0001e20000100800 */
[----:B------:R-:W-:-:S03]  /*112c0*/  IADD3 R172, P4, R172, UR45, RZ ;  /* 0x0000002dacac7c10 */ /* 0x000fc6000ff9e0ff */
[----:B0-----:R-:W4:Y:S04]  /*112d0*/  LDL.LU R190, [R1+0x3b4] ;  /* 0x0003b40001be7983 */ /* 0x001f280000300800 */
[----:B------:R-:W4:Y:S01]  /*112e0*/  LDL.LU R154, [R1+0x388] ;  /* 0x00038800019a7983 */ /* 0x000f220000300800 */
[----:B------:R-:W-:-:S03]  /*112f0*/  IADD3.X R191, R191, UR18, RZ, P3, !PT ;  /* 0x00000012bfbf7c10 */ /* 0x000fc60009ffe4ff */
[----:B------:R-:W4:Y:S04]  /*11300*/  LDL.LU R162, [R1+0x3ac] ;  /* 0x0003ac0001a27983 */ /* 0x000f280000300800 */
[----:B------:R0:W-:Y:S01]  /*11310*/  STL [R1+0x3c8], R172 ;  /* 0x0003c8ac01007387 */ /* 0x0001e20000100800 */
[----:B------:R-:W-:-:S03]  /*11320*/  IADD3 R168, P3, R168, UR45, RZ ;  /* 0x0000002da8a87c10 */ /* 0x000fc6000ff7e0ff */
[----:B0-----:R-:W4:Y:S01]  /*11330*/  LDL.LU R172, [R1+0x380] ;  /* 0x0003800001ac7983 */ /* 0x001f220000300800 */
[----:B------:R-:W-:-:S03]  /*11340*/  IADD3.X R148, R148, UR18, RZ, P6, !PT ;  /* 0x0000001294947c10 */ /* 0x000fc6000b7fe4ff */
[----:B------:R0:W-:Y:S01]  /*11350*/  STL [R1+0x3c0], R168 ;  /* 0x0003c0a801007387 */ /* 0x0001e20000100800 */
[----:B------:R-:W-:Y:S02]  /*11360*/  IADD3 R157, P6, R157, UR45, RZ ;  /* 0x0000002d9d9d7c10 */ /* 0x000fe4000ffde0ff */
[----:B------:R-:W-:Y:S01]  /*11370*/  IADD3.X R161, R161, UR18, RZ, P5, !PT ;  /* 0x00000012a1a17c10 */ /* 0x000fe2000affe4ff */
[----:B0-----:R-:W4:Y:S04]  /*11380*/  LDL.LU R168, [R1+0x3a4] ;  /* 0x0003a40001a87983 */ /* 0x001f280000300800 */
[----:B------:R-:W-:Y:S01]  /*11390*/  STL [R1+0x3ec], R191 ;  /* 0x0003ecbf01007387 */ /* 0x000fe20000100800 */
[----:B------:R-:W-:Y:S02]  /*113a0*/  IADD3 R164, P5, R164, UR45, RZ ;  /* 0x0000002da4a47c10 */ /* 0x000fe4000ffbe0ff */
[----:B------:R-:W-:Y:S01]  /*113b0*/  IADD3.X R167, R167, UR18, RZ, P2, !PT ;  /* 0x00000012a7a77c10 */ /* 0x000fe200097fe4ff */
[----:B------:R-:W-:Y:S01]  /*113c0*/  STL [R1+0x3e4], R148 ;  /* 0x0003e49401007387 */ /* 0x000fe20000100800 */
[----:B------:R-:W-:-:S03]  /*113d0*/  IADD3 R174, P2, R174, UR45, RZ ;  /* 0x0000002daeae7c10 */ /* 0x000fc6000ff5e0ff */
[----:B------:R-:W-:Y:S04]  /*113e0*/  STL [R1+0x3b8], R157 ;  /* 0x0003b89d01007387 */ /* 0x000fe80000100800 */
[----:B------:R-:W-:Y:S04]  /*113f0*/  STL [R1+0x3dc], R161 ;  /* 0x0003dca101007387 */ /* 0x000fe80000100800 */
[----:B------:R0:W-:Y:S04]  /*11400*/  STL [R1+0x3a8], R174 ;  /* 0x0003a8ae01007387 */ /* 0x0001e80000100800 */
[----:B------:R-:W-:Y:S01]  /*11410*/  STL [R1+0x3b0], R164 ;  /* 0x0003b0a401007387 */ /* 0x000fe20000100800 */
[----:B------:R-:W-:-:S03]  /*11420*/  IADD3.X R177, R177, UR18, RZ, P1, !PT ;  /* 0x00000012b1b17c10 */ /* 0x000fc60008ffe4ff */
[----:B0-----:R-:W4:Y:S04]  /*11430*/  LDL.LU R174, [R1+0x378] ;  /* 0x0003780001ae7983 */ /* 0x001f280000300800 */
[----:B------:R-:W-:Y:S04]  /*11440*/  STL [R1+0x3d4], R167 ;  /* 0x0003d4a701007387 */ /* 0x000fe80000100800 */
[----:B------:R-:W4:Y:S04]  /*11450*/  LDL.LU R159, [R1+0x39c] ;  /* 0x00039c00019f7983 */ /* 0x000f280000300800 */
[----:B------:R-:W4:Y:S04]  /*11460*/  LDL.LU R158, [R1+0x370] ;  /* 0x00037000019e7983 */ /* 0x000f280000300800 */
[----:B------:R-:W4:Y:S04]  /*11470*/  LDL.LU R157, [R1+0x394] ;  /* 0x00039400019d7983 */ /* 0x000f280000300800 */
[----:B------:R0:W-:Y:S04]  /*11480*/  STL [R1+0x3cc], R177 ;  /* 0x0003ccb101007387 */ /* 0x0001e80000100800 */
[----:B------:R-:W4:Y:S04]  /*11490*/  LDL.LU R161, [R1+0x368] ;  /* 0x0003680001a17983 */ /* 0x000f280000300800 */
[----:B0-----:R-:W4:Y:S01]  /*114a0*/  LDL.LU R177, [R1+0x38c] ;  /* 0x00038c0001b17983 */ /* 0x001f220000300800 */
[----:B------:R-:W-:-:S03]  /*114b0*/  IADD3 R171, P1, R171, UR45, RZ ;  /* 0x0000002dabab7c10 */ /* 0x000fc6000ff3e0ff */
[----:B------:R-:W4:Y:S04]  /*114c0*/  LDL.LU R164, [R1+0x360] ;  /* 0x0003600001a47983 */ /* 0x000f280000300800 */
[----:B------:R0:W-:Y:S04]  /*114d0*/  STL [R1+0x3a0], R171 ;  /* 0x0003a0ab01007387 */ /* 0x0001e80000100800 */
[----:B0-----:R-:W4:Y:S04]  /*114e0*/  LDL.LU R171, [R1+0x384] ;  /* 0x0003840001ab7983 */ /* 0x001f280000300800 */
[----:B------:R-:W4:Y:S01]  /*114f0*/  LDL.LU R167, [R1+0x358] ;  /* 0x0003580001a77983 */ /* 0x000f220000300800 */
[----:B--2---:R-:W-:-:S05]  /*11500*/  IADD3.X R120, R120, UR18, RZ, P4, !PT ;  /* 0x0000001278787c10 */ /* 0x004fca000a7fe4ff */
[----:B------:R0:W-:Y:S01]  /*11510*/  STL [R1+0x3c4], R120 ;  /* 0x0003c47801007387 */ /* 0x0001e20000100800 */
[----:B---3--:R-:W-:-:S03]  /*11520*/  IADD3 R150, P4, R150, UR45, RZ ;  /* 0x0000002d96967c10 */ /* 0x008fc6000ff9e0ff */
[----:B0-----:R-:W2:Y:S01]  /*11530*/  LDL.LU R120, [R1+0x37c] ;  /* 0x00037c0001787983 */ /* 0x001ea20000300800 */
[----:B----4-:R-:W-:Y:S02]  /*11540*/  IADD3.X R121, R121, UR18, RZ, P3, !PT ;  /* 0x0000001279797c10 */ /* 0x010fe40009ffe4ff */
[----:B------:R-:W-:-:S03]  /*11550*/  IADD3 R153, P3, R153, UR45, RZ ;  /* 0x0000002d99997c10 */ /* 0x000fc6000ff7e0ff */
[----:B------:R0:W-:Y:S04]  /*11560*/  STL [R1+0x3bc], R121 ;  /* 0x0003bc7901007387 */ /* 0x0001e80000100800 */
[----:B0-----:R-:W3:Y:S01]  /*11570*/  LDL.LU R121, [R1+0x350] ;  /* 0x0003500001797983 */ /* 0x001ee20000300800 */
[----:B------:R-:W-:-:S03]  /*11580*/  IADD3.X R190, R190, UR18, RZ, P6, !PT ;  /* 0x00000012bebe7c10 */ /* 0x000fc6000b7fe4ff */
[----:B------:R-:W-:Y:S01]  /*11590*/  STL [R1+0x398], R150 ;  /* 0x0003989601007387 */ /* 0x000fe20000100800 */
[----:B------:R-:W-:-:S03]  /*115a0*/  IADD3 R154, P6, R154, UR45, RZ ;  /* 0x0000002d9a9a7c10 */ /* 0x000fc6000ffde0ff */
[----:B------:R0:W-:Y:S01]  /*115b0*/  STL [R1+0x3b4], R190 ;  /* 0x0003b4be01007387 */ /* 0x0001e20000100800 */
[----:B------:R-:W-:-:S03]  /*115c0*/  IADD3.X R162, R162, UR18, RZ, P5, !PT ;  /* 0x00000012a2a27c10 */ /* 0x000fc6000affe4ff */
[----:B0-----:R-:W4:Y:S04]  /*115d0*/  LDL.LU R190, [R1+0x374] ;  /* 0x0003740001be7983 */ /* 0x001f280000300800 */
[----:B------:R-:W-:Y:S01]  /*115e0*/  STL [R1+0x390], R153 ;  /* 0x0003909901007387 */ /* 0x000fe20000100800 */
[----:B------:R-:W-:-:S03]  /*115f0*/  IADD3 R172, P5, R172, UR45, RZ ;  /* 0x0000002dacac7c10 */ /* 0x000fc6000ffbe0ff */
[----:B------:R-:W4:Y:S04]  /*11600*/  LDL.LU R191, [R1+0x348] ;  /* 0x0003480001bf7983 */ /* 0x000f280000300800 */
[----:B------:R-:W-:Y:S04]  /*11610*/  STL [R1+0x388], R154 ;  /* 0x0003889a01007387 */ /* 0x000fe80000100800 */
[----:B------:R0:W-:Y:S04]  /*11620*/  STL [R1+0x380], R172 ;  /* 0x000380ac01007387 */ /* 0x0001e80000100800 */
[----:B------:R1:W-:Y:S01]  /*11630*/  STL [R1+0x3ac], R162 ;  /* 0x0003aca201007387 */ /* 0x0003e20000100800 */
[----:B------:R-:W-:-:S03]  /*11640*/  IADD3.X R168, R168, UR18, RZ, P2, !PT ;  /* 0x00000012a8a87c10 */ /* 0x000fc600097fe4ff */
[----:B0-----:R-:W4:Y:S04]  /*11650*/  LDL.LU R172, [R1+0x36c] ;  /* 0x00036c0001ac7983 */ /* 0x001f280000300800 */
[----:B------:R-:W4:Y:S04]  /*11660*/  LDL.LU R148, [R1+0x340] ;  /* 0x0003400001947983 */ /* 0x000f280000300800 */
[----:B------:R-:W4:Y:S04]  /*11670*/  LDL.LU R150, [R1+0x364] ;  /* 0x0003640001967983 */ /* 0x000f280000300800 */
[----:B------:R-:W4:Y:S04]  /*11680*/  LDL.LU R153, [R1+0x338] ;  /* 0x0003380001997983 */ /* 0x000f280000300800 */
[----:B------:R0:W-:Y:S04]  /*11690*/  STL [R1+0x3a4], R168 ;  /* 0x0003a4a801007387 */ /* 0x0001e80000100800 */
[----:B------:R-:W4:Y:S04]  /*116a0*/  LDL.LU R154, [R1+0x35c] ;  /* 0x00035c00019a7983 */ /* 0x000f280000300800 */
[----:B-1----:R-:W4:Y:S01]  /*116b0*/  LDL.LU R162, [R1+0x330] ;  /* 0x0003300001a27983 */ /* 0x002f220000300800 */
[----:B------:R-:W-:-:S03]  /*116c0*/  IADD3 R174, P2, R174, UR45, RZ ;  /* 0x0000002daeae7c10 */ /* 0x000fc6000ff5e0ff */
[----:B0-----:R-:W4:Y:S04]  /*116d0*/  LDL.LU R168, [R1+0x354] ;  /* 0x0003540001a87983 */ /* 0x001f280000300800 */
[----:B------:R0:W-:Y:S01]  /*116e0*/  STL [R1+0x378], R174 ;  /* 0x000378ae01007387 */ /* 0x0001e20000100800 */
[----:B------:R-:W-:Y:S02]  /*116f0*/  IADD3.X R159, R159, UR18, RZ, P1, !PT ;  /* 0x000000129f9f7c10 */ /* 0x000fe40008ffe4ff */
[----:B------:R-:W-:Y:S01]  /*11700*/  IADD3 R158, P1, R158, UR45, RZ ;  /* 0x0000002d9e9e7c10 */ /* 0x000fe2000ff3e0ff */
[----:B0-----:R-:W4:Y:S01]  /*11710*/  LDL.LU R174, [R1+0x328] ;  /* 0x0003280001ae7983 */ /* 0x001f220000300800 */
[----:B------:R-:W-:-:S03]  /*11720*/  IADD3.X R157, R157, UR18, RZ, P4, !PT ;  /* 0x000000129d9d7c10 */ /* 0x000fc6000a7fe4ff */
[----:B------:R-:W-:Y:S04]  /*11730*/  STL [R1+0x39c], R159 ;  /* 0x00039c9f01007387 */ /* 0x000fe80000100800 */
[----:B------:R-:W-:Y:S01]  /*11740*/  STL [R1+0x370], R158 ;  /* 0x0003709e01007387 */ /* 0x000fe20000100800 */
[----:B------:R-:W-:-:S05]  /*11750*/  IADD3.X R177, R177, UR18, RZ, P3, !PT ;  /* 0x00000012b1b17c10 */ /* 0x000fca0009ffe4ff */
[----:B------:R0:W-:Y:S04]  /*11760*/  STL [R1+0x38c], R177 ;  /* 0x00038cb101007387 */ /* 0x0001e80000100800 */
[----:B------:R-:W-:Y:S04]  /*11770*/  STL [R1+0x394], R157 ;  /* 0x0003949d01007387 */ /* 0x000fe80000100800 */
[----:B0-----:R-:W4:Y:S01]  /*11780*/  LDL.LU R177, [R1+0x34c] ;  /* 0x00034c0001b17983 */ /* 0x001f220000300800 */
[----:B------:R-:W-:Y:S02]  /*11790*/  IADD3 R161, P4, R161, UR45, RZ ;  /* 0x0000002da1a17c10 */ /* 0x000fe4000ff9e0ff */
[----:B------:R-:W-:-:S02]  /*117a0*/  IADD3.X R171, R171, UR18, RZ, P6, !PT ;  /* 0x00000012abab7c10 */ /* 0x000fc4000b7fe4ff */
[----:B------:R-:W-:Y:S01]  /*117b0*/  IADD3 R164, P3, R164, UR45, RZ ;  /* 0x0000002da4a47c10 */ /* 0x000fe2000ff7e0ff */
[----:B------:R-:W-:Y:S01]  /*117c0*/  STL [R1+0x368], R161 ;  /* 0x000368a101007387 */ /* 0x000fe20000100800 */
[----:B------:R-:W-:-:S03]  /*117d0*/  IADD3 R167, P6, R167, UR45, RZ ;  /* 0x0000002da7a77c10 */ /* 0x000fc6000ffde0ff */
[----:B------:R0:W-:Y:S04]  /*117e0*/  STL [R1+0x384], R171 ;  /* 0x000384ab01007387 */ /* 0x0001e80000100800 */
[----:B0-----:R-:W4:Y:S04]  /*117f0*/  LDL.LU R171, [R1+0x320] ;  /* 0x0003200001ab7983 */ /* 0x001f280000300800 */
[----:B------:R-:W-:Y:S04]  /*11800*/  STL [R1+0x360], R164 ;  /* 0x000360a401007387 */ /* 0x000fe80000100800 */
[----:B------:R-:W4:Y:S01]  /*11810*/  LDL.LU R157, [R1+0x344] ;  /* 0x00034400019d7983 */ /* 0x000f220000300800 */
[----:B--2---:R-:W-:-:S05]  /*11820*/  IADD3.X R120, R120, UR18, RZ, P5, !PT ;  /* 0x0000001278787c10 */ /* 0x004fca000affe4ff */
[----:B------:R0:W-:Y:S04]  /*11830*/  STL [R1+0x37c], R120 ;  /* 0x00037c7801007387 */ /* 0x0001e80000100800 */
[----:B------:R-:W-:Y:S04]  /*11840*/  STL [R1+0x358], R167 ;  /* 0x000358a701007387 */ /* 0x000fe80000100800 */
[----:B0-----:R-:W2:Y:S04]  /*11850*/  LDL.LU R120, [R1+0x318] ;  /* 0x0003180001787983 */ /* 0x001ea80000300800 */
[----:B------:R-:W2:Y:S01]  /*11860*/  LDL.LU R161, [R1+0x33c] ;  /* 0x00033c0001a17983 */ /* 0x000ea20000300800 */
[----:B---3--:R-:W-:-:S05]  /*11870*/  IADD3 R121, P5, R121, UR45, RZ ;  /* 0x0000002d79797c10 */ /* 0x008fca000ffbe0ff */
[----:B------:R0:W-:Y:S04]  /*11880*/  STL [R1+0x350], R121 ;  /* 0x0003507901007387 */ /* 0x0001e80000100800 */
[----:B0-----:R-:W3:Y:S01]  /*11890*/  LDL.LU R121, [R1+0x310] ;  /* 0x0003100001797983 */ /* 0x001ee20000300800 */
[----:B----4-:R-:W-:-:S03]  /*118a0*/  IADD3.X R190, R190, UR18, RZ, P2, !PT ;  /* 0x00000012bebe7c10 */ /* 0x010fc600097fe4ff */
[----:B------:R-:W4:Y:S04]  /*118b0*/  LDL.LU R164, [R1+0x334] ;  /* 0x0003340001a47983 */ /* 0x000f280000300800 */
[----:B------:R-:W4:Y:S04]  /*118c0*/  LDL.LU R167, [R1+0x308] ;  /* 0x0003080001a77983 */ /* 0x000f280000300800 */
[----:B------:R0:W-:Y:S01]  /*118d0*/  STL [R1+0x374], R190 ;  /* 0x000374be01007387 */ /* 0x0001e20000100800 */
[----:B------:R-:W-:-:S03]  /*118e0*/  IADD3 R191, P2, R191, UR45, RZ ;  /* 0x0000002dbfbf7c10 */ /* 0x000fc6000ff5e0ff */
[----:B0-----:R-:W4:Y:S01]  /*118f0*/  LDL.LU R190, [R1+0x32c] ;  /* 0x00032c0001be7983 */ /* 0x001f220000300800 */
[----:B------:R-:W-:Y:S02]  /*11900*/  IADD3.X R172, R172, UR18, RZ, P1, !PT ;  /* 0x00000012acac7c10 */ /* 0x000fe40008ffe4ff */
[----:B------:R-:W-:-:S03]  /*11910*/  IADD3 R148, P1, R148, UR45, RZ ;  /* 0x0000002d94947c10 */ /* 0x000fc6000ff3e0ff */
[----:B------:R0:W-:Y:S01]  /*11920*/  STL [R1+0x36c], R172 ;  /* 0x00036cac01007387 */ /* 0x0001e20000100800 */
[----:B------:R-:W-:Y:S02]  /*11930*/  IADD3.X R150, R150, UR18, RZ, P4, !PT ;  /* 0x0000001296967c10 */ /* 0x000fe4000a7fe4ff */
[----:B------:R-:W-:Y:S01]  /*11940*/  IADD3 R153, P4, R153, UR45, RZ ;  /* 0x0000002d99997c10 */ /* 0x000fe2000ff9e0ff */
[----:B0-----:R-:W4:Y:S04]  /*11950*/  LDL.LU R172, [R1+0x300] ;  /* 0x0003000001ac7983 */ /* 0x001f280000300800 */
[----:B------:R-:W-:Y:S01]  /*11960*/  STL [R1+0x348], R191 ;  /* 0x000348bf01007387 */ /* 0x000fe20000100800 */
[----:B------:R-:W-:-:S03]  /*11970*/  IADD3.X R154, R154, UR18, RZ, P3, !PT ;  /* 0x000000129a9a7c10 */ /* 0x000fc60009ffe4ff */
[----:B------:R-:W-:Y:S01]  /*11980*/  STL [R1+0x340], R148 ;  /* 0x0003409401007387 */ /* 0x000fe20000100800 */
[----:B------:R-:W-:Y:S02]  /*11990*/  IADD3 R162, P3, R162, UR45, RZ ;  /* 0x0000002da2a27c10 */ /* 0x000fe4000ff7e0ff */
[----:B------:R-:W-:Y:S01]  /*119a0*/  IADD3.X R168, R168, UR18, RZ, P6, !PT ;  /* 0x00000012a8a87c10 */ /* 0x000fe2000b7fe4ff */
[----:B------:R-:W-:Y:S04]  /*119b0*/  STL [R1+0x364], R150 ;  /* 0x0003649601007387 */ /* 0x000fe80000100800 */
[----:B------:R-:W-:Y:S04]  /*119c0*/  STL [R1+0x338], R153 ;  /* 0x0003389901007387 */ /* 0x000fe80000100800 */
[----:B------:R0:W-:Y:S04]  /*119d0*/  STL [R1+0x354], R168 ;  /* 0x000354a801007387 */ /* 0x0001e80000100800 */
[----:B------:R1:W-:Y:S01]  /*119e0*/  STL [R1+0x35c], R154 ;  /* 0x00035c9a01007387 */ /* 0x0003e20000100800 */
[----:B------:R-:W-:-:S03]  /*119f0*/  IADD3 R174, P6, R174, UR45, RZ ;  /* 0x0000002daeae7c10 */ /* 0x000fc6000ffde0ff */
[----:B0-----:R-:W4:Y:S04]  /*11a00*/  LDL.LU R168, [R1+0x324] ;  /* 0x0003240001a87983 */ /* 0x001f280000300800 */
[----:B------:R-:W-:Y:S04]  /*11a10*/  STL [R1+0x330], R162 ;  /* 0x000330a201007387 */ /* 0x000fe80000100800 */
[----:B------:R-:W4:Y:S04]  /*11a20*/  LDL.LU R148, [R1+0x2f8] ;  /* 0x0002f80001947983 */ /* 0x000f280000300800 */
[----:B------:R-:W4:Y:S04]  /*11a30*/  LDL.LU R150, [R1+0x31c] ;  /* 0x00031c0001967983 */ /* 0x000f280000300800 */
[----:B------:R-:W4:Y:S04]  /*11a40*/  LDL.LU R153, [R1+0x2f0] ;  /* 0x0002f00001997983 */ /* 0x000f280000300800 */
[----:B------:R0:W-:Y:S04]  /*11a50*/  STL [R1+0x328], R174 ;  /* 0x000328ae01007387 */ /* 0x0001e80000100800 */
[----:B-1----:R-:W4:Y:S01]  /*11a60*/  LDL.LU R154, [R1+0x314] ;  /* 0x00031400019a7983 */ /* 0x002f220000300800 */
[----:B------:R-:W-:-:S03]  /*11a70*/  IADD3.X R177, R177, UR18, RZ, P5, !PT ;  /* 0x00000012b1b17c10 */ /* 0x000fc6000affe4ff */
[----:B0-----:R-:W4:Y:S04]  /*11a80*/  LDL.LU R174, [R1+0x2e8] ;  /* 0x0002e80001ae7983 */ /* 0x001f280000300800 */
[----:B------:R-:W4:Y:S04]  /*11a90*/  LDL.LU R162, [R1+0x30c] ;  /* 0x00030c0001a27983 */ /* 0x000f280000300800 */
[----:B------:R0:W-:Y:S04]  /*11aa0*/  STL [R1+0x34c], R177 ;  /* 0x00034cb101007387 */ /* 0x0001e80000100800 */
[----:B0-----:R-:W4:Y:S01]  /*11ab0*/  LDL.LU R177, [R1+0x2e0] ;  /* 0x0002e00001b17983 */ /* 0x001f220000300800 */
[----:B------:R-:W-:-:S02]  /*11ac0*/  IADD3 R171, P5, R171, UR45, RZ ;  /* 0x0000002dabab7c10 */ /* 0x000fc4000ffbe0ff */
[----:B------:R-:W-:-:S03]  /*11ad0*/  IADD3.X R157, R157, UR18, RZ, P2, !PT ;  /* 0x000000129d9d7c10 */ /* 0x000fc600097fe4ff */
[----:B------:R0:W-:Y:S04]  /*11ae0*/  STL [R1+0x320], R171 ;  /* 0x000320ab01007387 */ /* 0x0001e80000100800 */
[----:B0-----:R-:W4:Y:S01]  /*11af0*/  LDL.LU R171, [R1+0x304] ;  /* 0x0003040001ab7983 */ /* 0x001f220000300800 */
[----:B--2---:R-:W-:Y:S02]  /*11b00*/  IADD3 R120, P2, R120, UR45, RZ ;  /* 0x0000002d78787c10 */ /* 0x004fe4000ff5e0ff */
[----:B------:R-:W-:-:S03]  /*11b10*/  IADD3.X R161, R161, UR18, RZ, P1, !PT ;  /* 0x00000012a1a17c10 */ /* 0x000fc60008ffe4ff */
[----:B------:R0:W-:Y:S04]  /*11b20*/  STL [R1+0x318], R120 ;  /* 0x0003187801007387 */ /* 0x0001e80000100800 */
[----:B0-----:R-:W2:Y:S01]  /*11b30*/  LDL.LU R120, [R1+0x2d8] ;  /* 0x0002d80001787983 */ /* 0x001ea20000300800 */
[----:B---3--:R-:W-:-:S03]  /*11b40*/  IADD3 R121, P1, R121, UR45, RZ ;  /* 0x0000002d79797c10 */ /* 0x008fc6000ff3e0ff */
[----:B------:R-:W-:Y:S01]  /*11b50*/  STL [R1+0x344], R157 ;  /* 0x0003449d01007387 */ /* 0x000fe20000100800 */
[----:B----4-:R-:W-:-:S03]  /*11b60*/  IADD3.X R164, R164, UR18, RZ, P4, !PT ;  /* 0x00000012a4a47c10 */ /* 0x010fc6000a7fe4ff */
[----:B------:R0:W-:Y:S01]  /*11b70*/  STL [R1+0x310], R121 ;  /* 0x0003107901007387 */ /* 0x0001e20000100800 */
[----:B------:R-:W-:-:S03]  /*11b80*/  IADD3 R167, P4, R167, UR45, RZ ;  /* 0x0000002da7a77c10 */ /* 0x000fc6000ff9e0ff */
[----:B0-----:R-:W3:Y:S04]  /*11b90*/  LDL.LU R121, [R1+0x2fc] ;  /* 0x0002fc0001797983 */ /* 0x001ee80000300800 */
[----:B------:R-:W-:Y:S01]  /*11ba0*/  STL [R1+0x33c], R161 ;  /* 0x00033ca101007387 */ /* 0x000fe20000100800 */
[----:B------:R-:W-:-:S03]  /*11bb0*/  IADD3.X R190, R190, UR18, RZ, P3, !PT ;  /* 0x00000012bebe7c10 */ /* 0x000fc60009ffe4ff */
[----:B------:R-:W4:Y:S04]  /*11bc0*/  LDL.LU R158, [R1+0x2d0] ;  /* 0x0002d000019e7983 */ /* 0x000f280000300800 */
[----:B------:R-:W-:Y:S04]  /*11bd0*/  STL [R1+0x334], R164 ;  /* 0x000334a401007387 */ /* 0x000fe80000100800 */
[----:B------:R0:W-:Y:S04]  /*11be0*/  STL [R1+0x32c], R190 ;  /* 0x00032cbe01007387 */ /* 0x0001e80000100800 */
[----:B------:R1:W-:Y:S04]  /*11bf0*/  STL [R1+0x308], R167 ;  /* 0x000308a701007387 */ /* 0x0003e80000100800 */
[----:B0-----:R-:W4:Y:S01]  /*11c00*/  LDL.LU R190, [R1+0x2f4] ;  /* 0x0002f40001be7983 */ /* 0x001f220000300800 */
[----:B------:R-:W-:-:S03]  /*11c10*/  IADD3 R172, P3, R172, UR45, RZ ;  /* 0x0000002dacac7c10 */ /* 0x000fc6000ff7e0ff */
[----:B------:R-:W4:Y:S04]  /*11c20*/  LDL.LU R191, [R1+0x2c8] ;  /* 0x0002c80001bf7983 */ /* 0x000f280000300800 */
[----:B------:R-:W4:Y:S04]  /*11c30*/  LDL.LU R157, [R1+0x2ec] ;  /* 0x0002ec00019d7983 */ /* 0x000f280000300800 */
[----:B------:R-:W4:Y:S04]  /*11c40*/  LDL.LU R161, [R1+0x2c0] ;  /* 0x0002c00001a17983 */ /* 0x000f280000300800 */
[----:B------:R0:W-:Y:S04]  /*11c50*/  STL [R1+0x300], R172 ;  /* 0x000300ac01007387 */ /* 0x0001e80000100800 */
[----:B------:R-:W4:Y:S04]  /*11c60*/  LDL.LU R164, [R1+0x2e4] ;  /* 0x0002e40001a47983 */ /* 0x000f280000300800 */
[----:B-1----:R-:W4:Y:S04]  /*11c70*/  LDL.LU R167, [R1+0x2b8] ;  /* 0x0002b80001a77983 */ /* 0x002f280000300800 */
[----:B0-----:R-:W4:Y:S01]  /*11c80*/  LDL.LU R172, [R1+0x2dc] ;  /* 0x0002dc0001ac7983 */ /* 0x001f220000300800 */
[----:B------:R-:W-:-:S05]  /*11c90*/  IADD3.X R168, R168, UR18, RZ, P6, !PT ;  /* 0x00000012a8a87c10 */ /* 0x000fca000b7fe4ff */
[----:B------:R0:W-:Y:S01]  /*11ca0*/  STL [R1+0x324], R168 ;  /* 0x000324a801007387 */ /* 0x0001e20000100800 */
[----:B------:R-:W-:Y:S02]  /*11cb0*/  IADD3 R148, P6, R148, UR45, RZ ;  /* 0x0000002d94947c10 */ /* 0x000fe4000ffde0ff */
[----:B------:R-:W-:Y:S01]  /*11cc0*/  IADD3.X R150, R150, UR18, RZ, P5, !PT ;  /* 0x0000001296967c10 */ /* 0x000fe2000affe4ff */
[----:B0-----:R-:W4:Y:S01]  /*11cd0*/  LDL.LU R168, [R1+0x2b0] ;  /* 0x0002b00001a87983 */ /* 0x001f220000300800 */
[----:B------:R-:W-:-:S03]  /*11ce0*/  IADD3 R153, P5, R153, UR45, RZ ;  /* 0x0000002d99997c10 */ /* 0x000fc6000ffbe0ff */
[----:B------:R-:W-:Y:S01]  /*11cf0*/  STL [R1+0x2f8], R148 ;  /* 0x0002f89401007387 */ /* 0x000fe20000100800 */
[----:B------:R-:W-:-:S03]  /*11d00*/  IADD3.X R154, R154, UR18, RZ, P2, !PT ;  /* 0x000000129a9a7c10 */ /* 0x000fc600097fe4ff */
[----:B------:R-:W-:Y:S01]  /*11d10*/  STL [R1+0x31c], R150 ;  /* 0x00031c9601007387 */ /* 0x000fe20000100800 */
[----:B------:R-:W-:Y:S02]  /*11d20*/  IADD3 R174, P2, R174, UR45, RZ ;  /* 0x0000002daeae7c10 */ /* 0x000fe4000ff5e0ff */
[----:B------:R-:W-:-:S03]  /*11d30*/  IADD3.X R162, R162, UR18, RZ, P1, !PT ;  /* 0x00000012a2a27c10 */ /* 0x000fc60008ffe4ff */
[----:B------:R0:W-:Y:S04]  /*11d40*/  STL [R1+0x2e8], R174 ;  /* 0x0002e8ae01007387 */ /* 0x0001e80000100800 */
[----:B------:R-:W-:Y:S04]  /*11d50*/  STL [R1+0x2f0], R153 ;  /* 0x0002f09901007387 */ /* 0x000fe80000100800 */
[----:B0-----:R-:W4:Y:S01]  /*11d60*/  LDL.LU R174, [R1+0x2d4] ;  /* 0x0002d40001ae7983 */ /* 0x001f220000300800 */
[----:B------:R-:W-:-:S03]  /*11d70*/  IADD3 R177, P1, R177, UR45, RZ ;  /* 0x0000002db1b17c10 */ /* 0x000fc6000ff3e0ff */
[----:B------:R-:W-:Y:S04]  /*11d80*/  STL [R1+0x314], R154 ;  /* 0x0003149a01007387 */ /* 0x000fe80000100800 */
[----:B------:R0:W-:Y:S04]  /*11d90*/  STL [R1+0x2e0], R177 ;  /* 0x0002e0b101007387 */ /* 0x0001e80000100800 */
[----:B0-----:R-:W4:Y:S01]  /*11da0*/  LDL.LU R177, [R1+0x2a8] ;  /* 0x0002a80001b17983 */ /* 0x001f220000300800 */
[----:B------:R-:W-:-:S03]  /*11db0*/  IADD3.X R171, R171, UR18, RZ, P4, !PT ;  /* 0x00000012abab7c10 */ /* 0x000fc6000a7fe4ff */
[----:B------:R-:W-:Y:S04]  /*11dc0*/  STL [R1+0x30c], R162 ;  /* 0x00030ca201007387 */ /* 0x000fe80000100800 */
[----:B------:R-:W4:Y:S04]  /*11dd0*/  LDL.LU R148, [R1+0x2cc] ;  /* 0x0002cc0001947983 */ /* 0x000f280000300800 */
[----:B------:R-:W4:Y:S04]  /*11de0*/  LDL.LU R150, [R1+0x2a0] ;  /* 0x0002a00001967983 */ /* 0x000f280000300800 */
[----:B------:R0:W-:Y:S04]  /*11df0*/  STL [R1+0x304], R171 ;  /* 0x000304ab01007387 */ /* 0x0001e80000100800 */
[----:B0-----:R-:W4:Y:S04]  /*11e00*/  LDL.LU R171, [R1+0x2c4] ;  /* 0x0002c40001ab7983 */ /* 0x001f280000300800 */
[----:B------:R-:W4:Y:S01]  /*11e10*/  LDL.LU R153, [R1+0x298] ;  /* 0x0002980001997983 */ /* 0x000f220000300800 */
[----:B--2---:R-:W-:-:S05]  /*11e20*/  IADD3 R120, P4, R120, UR45, RZ ;  /* 0x0000002d78787c10 */ /* 0x004fca000ff9e0ff */
[----:B------:R0:W-:Y:S04]  /*11e30*/  STL [R1+0x2d8], R120 ;  /* 0x0002d87801007387 */ /* 0x0001e80000100800 */
[----:B0-----:R-:W2:Y:S04]  /*11e40*/  LDL.LU R120, [R1+0x2bc] ;  /* 0x0002bc0001787983 */ /* 0x001ea80000300800 */
[----:B------:R-:W2:Y:S01]  /*11e50*/  LDL.LU R154, [R1+0x290] ;  /* 0x00029000019a7983 */ /* 0x000ea20000300800 */
[----:B---3--:R-:W-:-:S03]  /*11e60*/  IADD3.X R121, R121, UR18, RZ, P3, !PT ;  /* 0x0000001279797c10 */ /* 0x008fc60009ffe4ff */
[----:B------:R-:W3:Y:S04]  /*11e70*/  LDL.LU R162, [R1+0x2b4] ;  /* 0x0002b40001a27983 */ /* 0x000ee80000300800 */
[----:B------:R0:W-:Y:S01]  /*11e80*/  STL [R1+0x2fc], R121 ;  /* 0x0002fc7901007387 */ /* 0x0001e20000100800 */
[----:B----4-:R-:W-:-:S03]  /*11e90*/  IADD3 R158, P3, R158, UR45, RZ ;  /* 0x0000002d9e9e7c10 */ /* 0x010fc6000ff7e0ff */
        /* <DEDUP_REMOVED lines=15> */
[----:B------:R1:W-:Y:S04]  /*11f90*/  STL [R1+0x2e4], R164 ;  /* 0x0002e4a401007387 */ /* 0x0003e80000100800 */
[----:B0-----:R-:W4:Y:S01]  /*11fa0*/  LDL.LU R172, [R1+0x280] ;  /* 0x0002800001ac7983 */ /* 0x001f220000300800 */
[----:B------:R-:W-:-:S03]  /*11fb0*/  IADD3 R168, P1, R168, UR45, RZ ;  /* 0x0000002da8a87c10 */ /* 0x000fc6000ff3e0ff */
[----:B------:R-:W-:Y:S04]  /*11fc0*/  STL [R1+0x2b8], R167 ;  /* 0x0002b8a701007387 */ /* 0x000fe80000100800 */
[----:B------:R-:W4:Y:S04]  /*11fd0*/  LDL.LU R191, [R1+0x2a4] ;  /* 0x0002a40001bf7983 */ /* 0x000f280000300800 */
[----:B------:R-:W4:Y:S04]  /*11fe0*/  LDL.LU R157, [R1+0x278] ;  /* 0x00027800019d7983 */ /* 0x000f280000300800 */
[----:B------:R-:W4:Y:S04]  /*11ff0*/  LDL.LU R161, [R1+0x29c] ;  /* 0x00029c0001a17983 */ /* 0x000f280000300800 */
[----:B------:R0:W-:Y:S04]  /*12000*/  STL [R1+0x2b0], R168 ;  /* 0x0002b0a801007387 */ /* 0x0001e80000100800 */
[----:B-1----:R-:W4:Y:S04]  /*12010*/  LDL.LU R164, [R1+0x270] ;  /* 0x0002700001a47983 */ /* 0x002f280000300800 */
[----:B0-----:R-:W4:Y:S01]  /*12020*/  LDL.LU R168, [R1+0x294] ;  /* 0x0002940001a87983 */ /* 0x001f220000300800 */
[----:B------:R-:W-:-:S03]  /*12030*/  IADD3.X R174, R174, UR18, RZ, P4, !PT ;  /* 0x00000012aeae7c10 */ /* 0x000fc6000a7fe4ff */
[----:B------:R-:W4:Y:S04]  /*12040*/  LDL.LU R167, [R1+0x268] ;  /* 0x0002680001a77983 */ /* 0x000f280000300800 */
[----:B------:R0:W-:Y:S04]  /*12050*/  STL [R1+0x2d4], R174 ;  /* 0x0002d4ae01007387 */ /* 0x0001e80000100800 */
[----:B0-----:R-:W4:Y:S01]  /*12060*/  LDL.LU R174, [R1+0x28c] ;  /* 0x00028c0001ae7983 */ /* 0x001f220000300800 */
[----:B------:R-:W-:-:S05]  /*12070*/  IADD3 R177, P4, R177, UR45, RZ ;  /* 0x0000002db1b17c10 */ /* 0x000fca000ff9e0ff */
[----:B------:R0:W-:Y:S04]  /*12080*/  STL [R1+0x2a8], R177 ;  /* 0x0002a8b101007387 */ /* 0x0001e80000100800 */
[----:B0-----:R-:W4:Y:S01]  /*12090*/  LDL.LU R177, [R1+0x260] ;  /* 0x0002600001b17983 */ /* 0x001f220000300800 */
[----:B------:R-:W-:Y:S02]  /*120a0*/  IADD3.X R148, R148, UR18, RZ, P3, !PT ;  /* 0x0000001294947c10 */ /* 0x000fe40009ffe4ff */
[----:B------:R-:W-:Y:S02]  /*120b0*/  IADD3 R150, P3, R150, UR45, RZ ;  /* 0x0000002d96967c10 */ /* 0x000fe4000ff7e0ff */
[----:B------:R-:W-:-:S05]  /*120c0*/  IADD3.X R171, R171, UR18, RZ, P6, !PT ;  /* 0x00000012abab7c10 */ /* 0x000fca000b7fe4ff */
[----:B------:R0:W-:Y:S01]  /*120d0*/  STL [R1+0x2c4], R171 ;  /* 0x0002c4ab01007387 */ /* 0x0001e20000100800 */
[----:B------:R-:W-:-:S03]  /*120e0*/  IADD3 R153, P6, R153, UR45, RZ ;  /* 0x0000002d99997c10 */ /* 0x000fc6000ffde0ff */
[----:B------:R-:W-:Y:S04]  /*120f0*/  STL [R1+0x2cc], R148 ;  /* 0x0002cc9401007387 */ /* 0x000fe80000100800 */
[----:B0-----:R-:W4:Y:S04]  /*12100*/  LDL.LU R171, [R1+0x284] ;  /* 0x0002840001ab7983 */ /* 0x001f280000300800 */
[----:B------:R-:W-:Y:S01]  /*12110*/  STL [R1+0x2a0], R150 ;  /* 0x0002a09601007387 */ /* 0x000fe20000100800 */
[----:B--2---:R-:W-:Y:S02]  /*12120*/  IADD3.X R120, R120, UR18, RZ, P5, !PT ;  /* 0x0000001278787c10 */ /* 0x004fe4000affe4ff */
[----:B------:R-:W-:-:S03]  /*12130*/  IADD3 R154, P5, R154, UR45, RZ ;  /* 0x0000002d9a9a7c10 */ /* 0x000fc6000ffbe0ff */
[----:B------:R0:W-:Y:S01]  /*12140*/  STL [R1+0x2bc], R120 ;  /* 0x0002bc7801007387 */ /* 0x0001e20000100800 */
[----:B---3--:R-:W-:-:S03]  /*12150*/  IADD3.X R162, R162, UR18, RZ, P2, !PT ;  /* 0x00000012a2a27c10 */ /* 0x008fc600097fe4ff */
[----:B0-----:R-:W2:Y:S04]  /*12160*/  LDL.LU R120, [R1+0x258] ;  /* 0x0002580001787983 */ /* 0x001ea80000300800 */
[----:B------:R-:W-:Y:S01]  /*12170*/  STL [R1+0x298], R153 ;  /* 0x0002989901007387 */ /* 0x000fe20000100800 */
[----:B----4-:R-:W-:-:S03]  /*12180*/  IADD3 R121, P2, R121, UR45, RZ ;  /* 0x0000002d79797c10 */ /* 0x010fc6000ff5e0ff */
[----:B------:R-:W3:Y:S04]  /*12190*/  LDL.LU R158, [R1+0x27c] ;  /* 0x00027c00019e7983 */ /* 0x000ee80000300800 */
[----:B------:R-:W-:Y:S04]  /*121a0*/  STL [R1+0x290], R154 ;  /* 0x0002909a01007387 */ /* 0x000fe80000100800 */
[----:B------:R0:W-:Y:S04]  /*121b0*/  STL [R1+0x288], R121 ;  /* 0x0002887901007387 */ /* 0x0001e80000100800 */
[----:B------:R1:W-:Y:S04]  /*121c0*/  STL [R1+0x2b4], R162 ;  /* 0x0002b4a201007387 */ /* 0x0003e80000100800 */
[----:B0-----:R-:W4:Y:S04]  /*121d0*/  LDL.LU R121, [R1+0x250] ;  /* 0x0002500001797983 */ /* 0x001f280000300800 */
[----:B------:R-:W4:Y:S01]  /*121e0*/  LDL.LU R148, [R1+0x274] ;  /* 0x0002740001947983 */ /* 0x000f220000300800 */
[----:B------:R-:W-:-:S03]  /*121f0*/  IADD3.X R190, R190, UR18, RZ, P1, !PT ;  /* 0x00000012bebe7c10 */ /* 0x000fc60008ffe4ff */
[----:B------:R-:W4:Y:S04]  /*12200*/  LDL.LU R150, [R1+0x248] ;  /* 0x0002480001967983 */ /* 0x000f280000300800 */
[----:B------:R-:W4:Y:S04]  /*12210*/  LDL.LU R153, [R1+0x26c] ;  /* 0x00026c0001997983 */ /* 0x000f280000300800 */
[----:B------:R0:W-:Y:S04]  /*12220*/  STL [R1+0x2ac], R190 ;  /* 0x0002acbe01007387 */ /* 0x0001e80000100800 */
[----:B------:R-:W4:Y:S04]  /*12230*/  LDL.LU R154, [R1+0x240] ;  /* 0x00024000019a7983 */ /* 0x000f280000300800 */
[----:B-1----:R-:W4:Y:S04]  /*12240*/  LDL.LU R162, [R1+0x264] ;  /* 0x0002640001a27983 */ /* 0x002f280000300800 */
[----:B0-----:R-:W4:Y:S01]  /*12250*/  LDL.LU R190, [R1+0x444] ;  /* 0x0004440001be7983 */ /* 0x001f220000300800 */
[----:B------:R-:W-:-:S05]  /*12260*/  IADD3 R172, P1, R172, UR45, RZ ;  /* 0x0000002dacac7c10 */ /* 0x000fca000ff3e0ff */
[----:B------:R0:W-:Y:S01]  /*12270*/  STL [R1+0x280], R172 ;  /* 0x000280ac01007387 */ /* 0x0001e20000100800 */
[----:B------:R-:W-:Y:S02]  /*12280*/  IADD3.X R191, R191, UR18, RZ, P4, !PT ;  /* 0x00000012bfbf7c10 */ /* 0x000fe4000a7fe4ff */
[----:B------:R-:W-:Y:S01]  /*12290*/  IADD3 R157, P4, R157, UR45, RZ ;  /* 0x0000002d9d9d7c10 */ /* 0x000fe2000ff9e0ff */
[----:B0-----:R-:W4:Y:S01]  /*122a0*/  LDL.LU R172, [R1+0x25c] ;  /* 0x00025c0001ac7983 */ /* 0x001f220000300800 */
[----:B------:R-:W-:-:S03]  /*122b0*/  IADD3.X R161, R161, UR18, RZ, P3, !PT ;  /* 0x00000012a1a17c10 */ /* 0x000fc60009ffe4ff */
[----:B------:R-:W-:Y:S04]  /*122c0*/  STL [R1+0x2a4], R191 ;  /* 0x0002a4bf01007387 */ /* 0x000fe80000100800 */
[----:B------:R-:W-:Y:S01]  /*122d0*/  STL [R1+0x278], R157 ;  /* 0x0002789d01007387 */ /* 0x000fe20000100800 */
[----:B------:R-:W-:Y:S02]  /*122e0*/  IADD3 R164, P3, R164, UR45, RZ ;  /* 0x0000002da4a47c10 */ /* 0x000fe4000ff7e0ff */
[----:B------:R-:W-:Y:S02]  /*122f0*/  IADD3.X R168, R168, UR18, RZ, P6, !PT ;  /* 0x00000012a8a87c10 */ /* 0x000fe4000b7fe4ff */
[----:B------:R-:W-:-:S03]  /*12300*/  IADD3 R167, P6, R167, UR45, RZ ;  /* 0x0000002da7a77c10 */ /* 0x000fc6000ffde0ff */
[----:B------:R0:W-:Y:S04]  /*12310*/  STL [R1+0x294], R168 ;  /* 0x000294a801007387 */ /* 0x0001e80000100800 */
[----:B------:R-:W-:Y:S04]  /*12320*/  STL [R1+0x29c], R161 ;  /* 0x00029ca101007387 */ /* 0x000fe80000100800 */
[----:B0-----:R-:W4:Y:S01]  /*12330*/  LDL.LU R168, [R1+0x43c] ;  /* 0x00043c0001a87983 */ /* 0x001f220000300800 */
[----:B------:R-:W-:-:S03]  /*12340*/  IADD3.X R174, R174, UR18, RZ, P5, !PT ;  /* 0x00000012aeae7c10 */ /* 0x000fc6000affe4ff */
[----:B------:R-:W-:Y:S04]  /*12350*/  STL [R1+0x270], R164 ;  /* 0x000270a401007387 */ /* 0x000fe80000100800 */
[----:B------:R0:W-:Y:S04]  /*12360*/  STL [R1+0x28c], R174 ;  /* 0x00028cae01007387 */ /* 0x0001e80000100800 */
[----:B0-----:R-:W4:Y:S01]  /*12370*/  LDL.LU R174, [R1+0x254] ;  /* 0x0002540001ae7983 */ /* 0x001f220000300800 */
[----:B------:R-:W-:-:S03]  /*12380*/  IADD3 R177, P5, R177, UR45, RZ ;  /* 0x0000002db1b17c10 */ /* 0x000fc6000ffbe0ff */
[----:B------:R-:W-:Y:S04]  /*12390*/  STL [R1+0x268], R167 ;  /* 0x000268a701007387 */ /* 0x000fe80000100800 */
[----:B------:R-:W4:Y:S04]  /*123a0*/  LDL.LU R191, [R1+0x438] ;  /* 0x0004380001bf7983 */ /* 0x000f280000300800 */
[----:B------:R-:W4:Y:S04]  /*123b0*/  LDL.LU R157, [R1+0x24c] ;  /* 0x00024c00019d7983 */ /* 0x000f280000300800 */
[----:B------:R0:W-:Y:S04]  /*123c0*/  STL [R1+0x260], R177 ;  /* 0x000260b101007387 */ /* 0x0001e80000100800 */
[----:B0-----:R-:W4:Y:S01]  /*123d0*/  LDL.LU R177, [R1+0x430] ;  /* 0x0004300001b17983 */ /* 0x001f220000300800 */
[----:B------:R-:W-:-:S03]  /*123e0*/  IADD3.X R171, R171, UR18, RZ, P2, !PT ;  /* 0x00000012abab7c10 */ /* 0x000fc600097fe4ff */
[----:B------:R-:W4:Y:S04]  /*123f0*/  LDL.LU R161, [R1+0x244] ;  /* 0x0002440001a17983 */ /* 0x000f280000300800 */
[----:B------:R0:W-:Y:S04]  /*12400*/  STL [R1+0x284], R171 ;  /* 0x000284ab01007387 */ /* 0x0001e80000100800 */
[----:B0-----:R-:W4:Y:S04]  /*12410*/  LDL.LU R171, [R1+0x428] ;  /* 0x0004280001ab7983 */ /* 0x001f280000300800 */
[----:B------:R-:W4:Y:S04]  /*12420*/  LDL.LU R164, [R1+0x23c] ;  /* 0x00023c0001a47983 */ /* 0x000f280000300800 */
[----:B------:R-:W4:Y:S01]  /*12430*/  LDL.LU R167, [R1+0x21c] ;  /* 0x00021c0001a77983 */ /* 0x000f220000300800 */
[----:B--2---:R-:W-:-:S05]  /*12440*/  IADD3 R120, P2, R120, UR45, RZ ;  /* 0x0000002d78787c10 */ /* 0x004fca000ff5e0ff */
[----:B------:R0:W-:Y:S01]  /*12450*/  STL [R1+0x258], R120 ;  /* 0x0002587801007387 */ /* 0x0001e20000100800 */
[----:B---3--:R-:W-:-:S03]  /*12460*/  IADD3.X R158, R158, UR18, RZ, P1, !PT ;  /* 0x000000129e9e7c10 */ /* 0x008fc60008ffe4ff */
[----:B0-----:R-:W2:Y:S01]  /*12470*/  LDL.LU R120, [R1+0x440] ;  /* 0x0004400001787983 */ /* 0x001ea20000300800 */
[----:B----4-:R-:W-:Y:S02]  /*12480*/  IADD3 R121, P1, R121, UR45, RZ ;  /* 0x0000002d79797c10 */ /* 0x010fe4000ff3e0ff */
[----:B------:R-:W-:-:S03]  /*12490*/  IADD3.X R148, R148, UR18, RZ, P4, !PT ;  /* 0x0000001294947c10 */ /* 0x000fc6000a7fe4ff */
[----:B------:R0:W-:Y:S01]  /*124a0*/  STL [R1+0x250], R121 ;  /* 0x0002507901007387 */ /* 0x0001e20000100800 */
[----:B------:R-:W-:Y:S02]  /*124b0*/  IADD3 R150, P4, R150, UR45, RZ ;  /* 0x0000002d96967c10 */ /* 0x000fe4000ff9e0ff */
[----:B------:R-:W-:Y:S01]  /*124c0*/  IADD3.X R153, R153, UR18, RZ, P3, !PT ;  /* 0x0000001299997c10 */ /* 0x000fe20009ffe4ff */
[----:B0-----:R-:W3:Y:S04]  /*124d0*/  LDL.LU R121, [R1+0x238] ;  /* 0x0002380001797983 */ /* 0x001ee80000300800 */
        /* <DEDUP_REMOVED lines=8> */
[----:B------:R1:W-:Y:S04]  /*12560*/  STL [R1+0x240], R154 ;  /* 0x0002409a01007387 */ /* 0x0003e80000100800 */
[----:B0-----:R-:W4:Y:S04]  /*12570*/  LDL.LU R190, [R1+0x434] ;  /* 0x0004340001be7983 */ /* 0x001f280000300800 */
[----:B------:R-:W-:Y:S01]  /*12580*/  STL [R1+0x264], R162 ;  /* 0x000264a201007387 */ /* 0x000fe20000100800 */
[----:B------:R-:W-:-:S03]  /*12590*/  IADD3.X R172, R172, UR18, RZ, P5, !PT ;  /* 0x00000012acac7c10 */ /* 0x000fc6000affe4ff */
[----:B------:R-:W4:Y:S04]  /*125a0*/  LDL.LU R148, [R1+0x204] ;  /* 0x0002040001947983 */ /* 0x000f280000300800 */
[----:B------:R-:W4:Y:S04]  /*125b0*/  LDL.LU R150, [R1+0x42c] ;  /* 0x00042c0001967983 */ /* 0x000f280000300800 */
[----:B------:R-:W4:Y:S04]  /*125c0*/  LDL.LU R153, [R1+0x1fc] ;  /* 0x0001fc0001997983 */ /* 0x000f280000300800 */
[----:B------:R0:W-:Y:S04]  /*125d0*/  STL [R1+0x25c], R172 ;  /* 0x00025cac01007387 */ /* 0x0001e80000100800 */
[----:B-1----:R-:W4:Y:S04]  /*125e0*/  LDL.LU R154, [R1+0x220] ;  /* 0x00022000019a7983 */ /* 0x002f280000300800 */
[----:B0-----:R-:W4:Y:S04]  /*125f0*/  LDL.LU R172, [R1+0x1f4] ;  /* 0x0001f40001ac7983 */ /* 0x001f280000300800 */
[----:B------:R-:W4:Y:S01]  /*12600*/  LDL.LU R162, [R1+0x218] ;  /* 0x0002180001a27983 */ /* 0x000f220000300800 */
[----:B------:R-:W-:-:S05]  /*12610*/  IADD3 R168, P5, R168, UR44, RZ ;  /* 0x0000002ca8a87c10 */ /* 0x000fca000ffbe0ff */
[----:B------:R0:W-:Y:S04]  /*12620*/  STL [R1+0x43c], R168 ;  /* 0x00043ca801007387 */ /* 0x0001e80000100800 */
[----:B0-----:R-:W4:Y:S01]  /*12630*/  LDL.LU R168, [R1+0x1ec] ;  /* 0x0001ec0001a87983 */ /* 0x001f220000300800 */
[----:B------:R-:W-:-:S05]  /*12640*/  IADD3.X R174, R174, UR18, RZ, P2, !PT ;  /* 0x00000012aeae7c10 */ /* 0x000fca00097fe4ff */
[----:B------:R0:W-:Y:S01]  /*12650*/  STL [R1+0x254], R174 ;  /* 0x000254ae01007387 */ /* 0x0001e20000100800 */
[----:B------:R-:W-:Y:S02]  /*12660*/  IADD3 R191, P2, R191, UR44, RZ ;  /* 0x0000002cbfbf7c10 */ /* 0x000fe4000ff5e0ff */
[----:B------:R-:W-:Y:S01]  /*12670*/  IADD3.X R157, R157, UR18, RZ, P1, !PT ;  /* 0x000000129d9d7c10 */ /* 0x000fe20008ffe4ff */
[----:B0-----:R-:W4:Y:S01]  /*12680*/  LDL.LU R174, [R1+0x1e4] ;  /* 0x0001e40001ae7983 */ /* 0x001f220000300800 */
[----:B------:R-:W-:-:S05]  /*12690*/  IADD3 R177, P1, R177, UR44, RZ ;  /* 0x0000002cb1b17c10 */ /* 0x000fca000ff3e0ff */
[----:B------:R0:W-:Y:S04]  /*126a0*/  STL [R1+0x430], R177 ;  /* 0x000430b101007387 */ /* 0x0001e80000100800 */
[----:B------:R-:W-:Y:S04]  /*126b0*/  STL [R1+0x438], R191 ;  /* 0x000438bf01007387 */ /* 0x000fe80000100800 */
[----:B0-----:R-:W4:Y:S01]  /*126c0*/  LDL.LU R177, [R1+0x200] ;  /* 0x0002000001b17983 */ /* 0x001f220000300800 */
[----:B------:R-:W-:Y:S02]  /*126d0*/  IADD3.X R161, R161, UR18, RZ, P4, !PT ;  /* 0x00000012a1a17c10 */ /* 0x000fe4000a7fe4ff */
[----:B------:R-:W-:Y:S01]  /*126e0*/  IADD3 R171, P4, R171, UR44, RZ ;  /* 0x0000002cabab7c10 */ /* 0x000fe2000ff9e0ff */
[----:B------:R-:W-:Y:S01]  /*126f0*/  STL [R1+0x24c], R157 ;  /* 0x00024c9d01007387 */ /* 0x000fe20000100800 */
[----:B------:R-:W-:-:S03]  /*12700*/  IADD3.X R164, R164, UR18, RZ, P3, !PT ;  /* 0x00000012a4a47c10 */ /* 0x000fc60009ffe4ff */
[----:B------:R0:W-:Y:S01]  /*12710*/  STL [R1+0x428], R171 ;  /* 0x000428ab01007387 */ /* 0x0001e20000100800 */
[----:B------:R-:W-:-:S03]  /*12720*/  IADD3 R167, P3, R167, UR44, RZ ;  /* 0x0000002ca7a77c10 */ /* 0x000fc6000ff7e0ff */
[----:B0-----:R-:W4:Y:S04]  /*12730*/  LDL.LU R171, [R1+0x1f8] ;  /* 0x0001f80001ab7983 */ /* 0x001f280000300800 */
[----:B------:R-:W-:Y:S04]  /*12740*/  STL [R1+0x244], R161 ;  /* 0x000244a101007387 */ /* 0x000fe80000100800 */
[----:B------:R-:W-:Y:S01]  /*12750*/  STL [R1+0x23c], R164 ;  /* 0x00023ca401007387 */ /* 0x000fe20000100800 */
[----:B--2---:R-:W-:Y:S02]  /*12760*/  IADD3.X R120, R120, UR6, RZ, P6, !PT ;  /* 0x0000000678787c10 */ /* 0x004fe4000b7fe4ff */
[----:B------:R-:W-:-:S05]  /*12770*/  IADD3 R233, P6, R233, UR44, RZ ;  /* 0x0000002ce9e97c10 */ /* 0x000fca000ffde0ff */
[----:B------:R0:W-:Y:S04]  /*12780*/  STL [R1+0x214], R233 ;  /* 0x000214e901007387 */ /* 0x0001e80000100800 */
[----:B------:R-:W-:Y:S04]  /*12790*/  STL [R1+0x21c], R167 ;  /* 0x00021ca701007387 */ /* 0x000fe80000100800 */
[----:B0-----:R-:W2:Y:S04]  /*127a0*/  LDL.LU R233, [R1+0x6b8] ;  /* 0x0006b80001e97983 */ /* 0x001ea80000300800 */
[----:B------:R0:W-:Y:S01]  /*127b0*/  STL [R1+0x440], R120 ;  /* 0x0004407801007387 */ /* 0x0001e20000100800 */
[----:B---3--:R-:W-:-:S02]  /*127c0*/  IADD3.X R121, R121, UR6, RZ, P5, !PT ;  /* 0x0000000679797c10 */ /* 0x008fc4000affe4ff */
[----:B------:R-:W-:Y:S01]  /*127d0*/  IADD3 R249, P5, R249, UR44, RZ ;  /* 0x0000002cf9f97c10 */ /* 0x000fe2000ffbe0ff */
[----:B0-----:R-:W3:Y:S04]  /*127e0*/  LDL.LU R120, [R1+0x1f0] ;  /* 0x0001f00001787983 */ /* 0x001ee80000300800 */
[----:B------:R0:W-:Y:S04]  /*127f0*/  STL [R1+0x238], R121 ;  /* 0x0002387901007387 */ /* 0x0001e80000100800 */
[----:B0-----:R-:W2:Y:S04]  /*12800*/  LDL.LU R121, [R1+0x1c4] ;  /* 0x0001c40001797983 */ /* 0x001ea80000300800 */
[----:B------:R0:W-:Y:S01]  /*12810*/  STL [R1+0x20c], R249 ;  /* 0x00020cf901007387 */ /* 0x0001e20000100800 */
[----:B------:R-:W-:-:S02]  /*12820*/  IADD3.X R4, R4, UR6, RZ, P6, !PT ;  /* 0x0000000604047c10 */ /* 0x000fc4000b7fe4ff */
[----:B----4-:R-:W-:Y:S01]  /*12830*/  IADD3.X R190, R190, UR6, RZ, P2, !PT ;  /* 0x00000006bebe7c10 */ /* 0x010fe200097fe4ff */
[----:B0-----:R-:W4:Y:S04]  /*12840*/  LDL.LU R249, [R1+0x6b4] ;  /* 0x0006b40001f97983 */ /* 0x001f280000300800 */
[----:B------:R-:W4:Y:S01]  /*12850*/  LDL.LU R157, [R1+0x1e8] ;  /* 0x0001e800019d7983 */ /* 0x000f220000300800 */
[----:B------:R-:W-:-:S03]  /*12860*/  IADD3 R148, P2, R148, UR44, RZ ;  /* 0x0000002c94947c10 */ /* 0x000fc6000ff5e0ff */
[----:B------:R-:W4:Y:S01]  /*12870*/  LDL.LU R161, [R1+0x1bc] ;  /* 0x0001bc0001a17983 */ /* 0x000f220000300800 */
[----:B------:R-:W-:-:S03]  /*12880*/  IADD3.X R150, R150, UR6, RZ, P1, !PT ;  /* 0x0000000696967c10 */ /* 0x000fc60008ffe4ff */
[----:B------:R-:W4:Y:S01]  /*12890*/  LDL.LU R164, [R1+0x1e0] ;  /* 0x0001e00001a47983 */ /* 0x000f220000300800 */
[----:B------:R-:W-:-:S03]  /*128a0*/  IADD3 R153, P1, R153, UR44, RZ ;  /* 0x0000002c99997c10 */ /* 0x000fc6000ff3e0ff */
[----:B------:R-:W4:Y:S04]  /*128b0*/  LDL.LU R167, [R1+0x1b4] ;  /* 0x0001b40001a77983 */ /* 0x000f280000300800 */
[----:B------:R0:W-:Y:S01]  /*128c0*/  STL [R1+0x434], R190 ;  /* 0x000434be01007387 */ /* 0x0001e20000100800 */
[----:B------:R-:W-:Y:S02]  /*128d0*/  IADD3.X R154, R154, UR6, RZ, P4, !PT ;  /* 0x000000069a9a7c10 */ /* 0x000fe4000a7fe4ff */
[----:B------:R-:W-:Y:S01]  /*128e0*/  IADD3 R172, P4, R172, UR44, RZ ;  /* 0x0000002cacac7c10 */ /* 0x000fe2000ff9e0ff */
[----:B0-----:R-:W4:Y:S04]  /*128f0*/  LDL.LU R190, [R1+0x1ac] ;  /* 0x0001ac0001be7983 */ /* 0x001f280000300800 */
[----:B------:R-:W-:Y:S01]  /*12900*/  STL [R1+0x204], R148 ;  /* 0x0002049401007387 */ /* 0x000fe20000100800 */
[----:B------:R-:W-:-:S03]  /*12910*/  IADD3.X R162, R162, UR6, RZ, P3, !PT ;  /* 0x00000006a2a27c10 */ /* 0x000fc60009ffe4ff */
[----:B------:R-:W-:Y:S01]  /*12920*/  STL [R1+0x42c], R150 ;  /* 0x00042c9601007387 */ /* 0x000fe20000100800 */
[----:B------:R-:W-:-:S03]  /*12930*/  IADD3.X R232, R232, UR6, RZ, P5, !PT ;  /* 0x00000006e8e87c10 */ /* 0x000fc6000affe4ff */
[----:B------:R0:W-:Y:S04]  /*12940*/  STL [R1+0x1f4], R172 ;  /* 0x0001f4ac01007387 */ /* 0x0001e80000100800 */
[----:B------:R-:W-:Y:S01]  /*12950*/  STL [R1+0x1fc], R153 ;  /* 0x0001fc9901007387 */ /* 0x000fe20000100800 */
[----:B------:R-:W-:Y:S02]  /*12960*/  IADD3 R237, P5, R237, UR44, RZ ;  /* 0x0000002ceded7c10 */ /* 0x000fe4000ffbe0ff */
[----:B------:R-:W-:Y:S01]  /*12970*/  IADD3 R168, P3, R168, UR44, RZ ;  /* 0x0000002ca8a87c10 */ /* 0x000fe2000ff7e0ff */
[----:B0-----:R-:W4:Y:S04]  /*12980*/  LDL.LU R172, [R1+0x1c0] ;  /* 0x0001c00001ac7983 */ /* 0x001f280000300800 */
[----:B------:R-:W-:Y:S04]  /*12990*/  STL [R1+0x220], R154 ;  /* 0x0002209a01007387 */ /* 0x000fe80000100800 */
[----:B------:R0:W-:Y:S04]  /*129a0*/  STL [R1+0x210], R4 ;  /* 0x0002100401007387 */ /* 0x0001e80000100800 */
[----:B------:R-:W-:Y:S01]  /*129b0*/  STL [R1+0x218], R162 ;  /* 0x000218a201007387 */ /* 0x000fe20000100800 */
[----:B------:R-:W-:-:S03]  /*129c0*/  IADD3 R174, P6, R174, UR44, RZ ;  /* 0x0000002caeae7c10 */ /* 0x000fc6000ffde0ff */
[----:B0-----:R-:W4:Y:S04]  /*129d0*/  LDL.LU R4, [R1+0x6b0] ;  /* 0x0006b00001047983 */ /* 0x001f280000300800 */
[----:B------:R-:W-:Y:S04]  /*129e0*/  STL [R1+0x1ec], R168 ;  /* 0x0001eca801007387 */ /* 0x000fe80000100800 */
[----:B------:R0:W-:Y:S04]  /*129f0*/  STL [R1+0x208], R232 ;  /* 0x000208e801007387 */ /* 0x0001e80000100800 */
[----:B0-----:R-:W4:Y:S04]  /*12a00*/  LDL.LU R232, [R1+0x6ac] ;  /* 0x0006ac0001e87983 */ /* 0x001f280000300800 */
[----:B------:R-:W-:Y:S01]  /*12a10*/  STL [R1+0x1e4], R174 ;  /* 0x0001e4ae01007387 */ /* 0x000fe20000100800 */
[----:B------:R-:W-:-:S02]  /*12a20*/  IADD3.X R177, R177, UR6, RZ, P2, !PT ;  /* 0x00000006b1b17c10 */ /* 0x000fc400097fe4ff */
[----:B------:R-:W-:Y:S01]  /*12a30*/  IADD3 R104, P2, R104, UR44, RZ ;  /* 0x0000002c68687c10 */ /* 0x000fe2000ff5e0ff */
[----:B------:R0:W-:Y:S04]  /*12a40*/  STL [R1+0x1dc], R237 ;  /* 0x0001dced01007387 */ /* 0x0001e80000100800 */
[----:B0-----:R-:W4:Y:S04]  /*12a50*/  LDL.LU R237, [R1+0x6a8] ;  /* 0x0006a80001ed7983 */ /* 0x001f280000300800 */
[----:B------:R-:W4:Y:S04]  /*12a60*/  LDL.LU R174, [R1+0x1b8] ;  /* 0x0001b80001ae7983 */ /* 0x000f280000300800 */
[----:B------:R0:W-:Y:S04]  /*12a70*/  STL [R1+0x1d4], R104 ;  /* 0x0001d46801007387 */ /* 0x0001e80000100800 */
[----:B0-----:R-:W4:Y:S04]  /*12a80*/  LDL.LU R104, [R1+0x6a4] ;  /* 0x0006a40001687983 */ /* 0x001f280000300800 */
[----:B------:R0:W-:Y:S04]  /*12a90*/  STL [R1+0x200], R177 ;  /* 0x000200b101007387 */ /* 0x0001e80000100800 */
[----:B0-----:R-:W4:Y:S01]  /*12aa0*/  LDL.LU R177, [R1+0x1b0] ;  /* 0x0001b00001b17983 */ /* 0x001f220000300800 */
[----:B------:R-:W-:-:S02]  /*12ab0*/  IADD3.X R171, R171, UR6, RZ, P1, !PT ;  /* 0x00000006abab7c10 */ /* 0x000fc40008ffe4ff */
[----:B------:R-:W-:Y:S01]  /*12ac0*/  IADD3 R199, P1, R199, UR44, RZ ;  /* 0x0000002cc7c77c10 */ /* 0x000fe2000ff3e0ff */
[----:B------:R-:W4:Y:S04]  /*12ad0*/  LDL.LU R162, [R1+0x184] ;  /* 0x0001840001a27983 */ /* 0x000f280000300800 */
[----:B------:R-:W4:Y:S04]  /*12ae0*/  LDL.LU R168, [R1+0x1a8] ;  /* 0x0001a80001a87983 */ /* 0x000f280000300800 */
[----:B------:R-:W-:Y:S04]  /*12af0*/  STL [R1+0x1f8], R171 ;  /* 0x0001f8ab01007387 */ /* 0x000fe80000100800 */
[----:B------:R0:W-:Y:S04]  /*12b00*/  STL [R1+0x1cc], R199 ;  /* 0x0001ccc701007387 */ /* 0x0001e80000100800 */
[----:B0-----:R-:W4:Y:S04]  /*12b10*/  LDL.LU R199, [R1+0x6a0] ;  /* 0x0006a00001c77983 */ /* 0x001f280000300800 */
[----:B------:R-:W4:Y:S01]  /*12b20*/  LDL.LU R171, [R1+0x17c] ;  /* 0x00017c0001ab7983 */ /* 0x000f220000300800 */
[----:B------:R-:W-:-:S02]  /*12b30*/  IADD3.X R93, R93, UR6, RZ, P5, !PT ;  /* 0x000000065d5d7c10 */ /* 0x000fc4000affe4ff */
[----:B------:R-:W-:Y:S02]  /*12b40*/  IADD3.X R117, R117, UR6, RZ, P2, !PT ;  /* 0x0000000675757c10 */ /* 0x000fe400097fe4ff */
[----:B------:R-:W-:Y:S02]  /*12b50*/  IADD3.X R11, R11, UR6, RZ, P1, !PT ;  /* 0x000000060b0b7c10 */ /* 0x000fe40008ffe4ff */
[----:B------:R-:W-:Y:S02]  /*12b60*/  IADD3 R112, P1, R112, UR44, RZ ;  /* 0x0000002c70707c10 */ /* 0x000fe4000ff3e0ff */
[----:B---3--:R-:W-:-:S05]  /*12b70*/  IADD3.X R120, R120, UR6, RZ, P4, !PT ;  /* 0x0000000678787c10 */ /* 0x008fca000a7fe4ff */
[----:B------:R0:W-:Y:S04]  /*12b80*/  STL [R1+0x1f0], R120 ;  /* 0x0001f07801007387 */ /* 0x0001e80000100800 */
[----:B0-----:R-:W3:Y:S01]  /*12b90*/  LDL.LU R120, [R1+0x174] ;  /* 0x0001740001787983 */ /* 0x001ee20000300800 */
[----:B--2---:R-:W-:-:S05]  /*12ba0*/  IADD3 R121, P4, R121, UR44, RZ ;  /* 0x0000002c79797c10 */ /* 0x004fca000ff9e0ff */
[----:B------:R0:W-:Y:S04]  /*12bb0*/  STL [R1+0x1c4], R121 ;  /* 0x0001c47901007387 */ /* 0x0001e80000100800 */
[----:B0-----:R-:W2:Y:S01]  /*12bc0*/  LDL.LU R121, [R1+0x16c] ;  /* 0x00016c0001797983 */ /* 0x001ea20000300800 */
[----:B----4-:R-:W-:Y:S02]  /*12bd0*/  IADD3.X R157, R157, UR6, RZ, P3, !PT ;  /* 0x000000069d9d7c10 */ /* 0x010fe40009ffe4ff */
[----:B------:R-:W-:-:S03]  /*12be0*/  IADD3 R161, P3, R161, UR44, RZ ;  /* 0x0000002ca1a17c10 */ /* 0x000fc6000ff7e0ff */
[----:B------:R-:W-:Y:S01]  /*12bf0*/  STL [R1+0x1e8], R157 ;  /* 0x0001e89d01007387 */ /* 0x000fe20000100800 */
[----:B------:R-:W-:-:S03]  /*12c00*/  IADD3.X R164, R164, UR6, RZ, P6, !PT ;  /* 0x00000006a4a47c10 */ /* 0x000fc6000b7fe4ff */
[----:B------:R-:W-:Y:S01]  /*12c10*/  STL [R1+0x1bc], R161 ;  /* 0x0001bca101007387 */ /* 0x000fe20000100800 */
[----:B------:R-:W-:-:S03]  /*12c20*/  IADD3 R167, P6, R167, UR44, RZ ;  /* 0x0000002ca7a77c10 */ /* 0x000fc6000ffde0ff */
[----:B------:R0:W-:Y:S04]  /*12c30*/  STL [R1+0x1d8], R93 ;  /* 0x0001d85d01007387 */ /* 0x0001e80000100800 */
[----:B------:R-:W-:Y:S04]  /*12c40*/  STL [R1+0x1e0], R164 ;  /* 0x0001e0a401007387 */ /* 0x000fe80000100800 */
[----:B0-----:R-:W4:Y:S01]  /*12c50*/  LDL.LU R93, [R1+0x69c] ;  /* 0x00069c00015d7983 */ /* 0x001f220000300800 */
[----:B------:R-:W-:-:S03]  /*12c60*/  IADD3 R190, P5, R190, UR44, RZ ;  /* 0x0000002cbebe7c10 */ /* 0x000fc6000ffbe0ff */
[----:B------:R-:W-:Y:S04]  /*12c70*/  STL [R1+0x1b4], R167 ;  /* 0x0001b4a701007387 */ /* 0x000fe80000100800 */
[----:B------:R0:W-:Y:S04]  /*12c80*/  STL [R1+0x1d0], R117 ;  /* 0x0001d07501007387 */ /* 0x0001e80000100800 */
[----:B0-----:R-:W4:Y:S04]  /*12c90*/  LDL.LU R117, [R1+0x698] ;  /* 0x0006980001757983 */ /* 0x001f280000300800 */
[----:B------:R-:W-:Y:S01]  /*12ca0*/  STL [R1+0x1ac], R190 ;  /* 0x0001acbe01007387 */ /* 0x000fe20000100800 */
[----:B------:R-:W-:-:S02]  /*12cb0*/  IADD3.X R172, R172, UR6, RZ, P4, !PT ;  /* 0x00000006acac7c10 */ /* 0x000fc4000a7fe4ff */
[----:B------:R-:W-:Y:S02]  /*12cc0*/  IADD3 R90, P4, R90, UR44, RZ ;  /* 0x0000002c5a5a7c10 */ /* 0x000fe4000ff9e0ff */
[----:B------:R-:W-:-:S05]  /*12cd0*/  IADD3 R104, P2, R104, UR44, RZ ;  /* 0x0000002c68687c10 */ /* 0x000fca000ff5e0ff */
[----:B------:R0:W-:Y:S04]  /*12ce0*/  STL [R1+0x1a4], R104 ;  /* 0x0001a46801007387 */ /* 0x0001e80000100800 */
[----:B0-----:R-:W4:Y:S04]  /*12cf0*/  LDL.LU R104, [R1+0x694] ;  /* 0x0006940001687983 */ /* 0x001f280000300800 */
[----:B------:R0:W-:Y:S04]  /*12d00*/  STL [R1+0x1c8], R11 ;  /* 0x0001c80b01007387 */ /* 0x0001e80000100800 */
[----:B0-----:R-:W4:Y:S04]  /*12d10*/  LDL.LU R11, [R1+0x690] ;  /* 0x00069000010b7983 */ /* 0x001f280000300800 */
[----:B------:R-:W4:Y:S04]  /*12d20*/  LDL.LU R190, [R1+0x180] ;  /* 0x0001800001be7983 */ /* 0x000f280000300800 */
[----:B------:R0:W-:Y:S01]  /*12d30*/  STL [R1+0x19c], R112 ;  /* 0x00019c7001007387 */ /* 0x0001e20000100800 */
[----:B------:R-:W-:-:S03]  /*12d40*/  IADD3.X R174, R174, UR6, RZ, P3, !PT ;  /* 0x00000006aeae7c10 */ /* 0x000fc60009ffe4ff */
[----:B0-----:R-:W4:Y:S04]  /*12d50*/  LDL.LU R112, [R1+0x68c] ;  /* 0x00068c0001707983 */ /* 0x001f280000300800 */
[----:B------:R-:W4:Y:S04]  /*12d60*/  LDL.LU R157, [R1+0x178] ;  /* 0x00017800019d7983 */ /* 0x000f280000300800 */
[----:B------:R0:W-:Y:S04]  /*12d70*/  STL [R1+0x194], R90 ;  /* 0x0001945a01007387 */ /* 0x0001e80000100800 */
[----:B------:R1:W-:Y:S01]  /*12d80*/  STL [R1+0x1c0], R172 ;  /* 0x0001c0ac01007387 */ /* 0x0003e20000100800 */
[----:B------:R-:W-:-:S03]  /*12d90*/  IADD3 R200, P3, R200, UR44, RZ ;  /* 0x0000002cc8c87c10 */ /* 0x000fc6000ff7e0ff */
[----:B0-----:R-:W4:Y:S04]  /*12da0*/  LDL.LU R90, [R1+0x688] ;  /* 0x00068800015a7983 */ /* 0x001f280000300800 */
[----:B------:R-:W4:Y:S04]  /*12db0*/  LDL.LU R161, [R1+0x170] ;  /* 0x0001700001a17983 */ /* 0x000f280000300800 */
[----:B------:R-:W4:Y:S01]  /*12dc0*/  LDL.LU R164, [R1+0x144] ;  /* 0x0001440001a47983 */ /* 0x000f220000300800 */
[----:B------:R-:W-:-:S03]  /*12dd0*/  IADD3.X R177, R177, UR6, RZ, P6, !PT ;  /* 0x00000006b1b17c10 */ /* 0x000fc6000b7fe4ff */
[----:B------:R-:W4:Y:S04]  /*12de0*/  LDL.LU R167, [R1+0x168] ;  /* 0x0001680001a77983 */ /* 0x000f280000300800 */
[----:B-1----:R-:W4:Y:S04]  /*12df0*/  LDL.LU R172, [R1+0x13c] ;  /* 0x00013c0001ac7983 */ /* 0x002f280000300800 */
[----:B------:R0:W-:Y:S04]  /*12e00*/  STL [R1+0x1b8], R174 ;  /* 0x0001b8ae01007387 */ /* 0x0001e80000100800 */
[----:B0-----:R-:W4:Y:S04]  /*12e10*/  LDL.LU R174, [R1+0x134] ;  /* 0x0001340001ae7983 */ /* 0x001f280000300800 */
[----:B------:R0:W-:Y:S04]  /*12e20*/  STL [R1+0x18c], R200 ;  /* 0x00018cc801007387 */ /* 0x0001e80000100800 */
[----:B0-----:R-:W4:Y:S04]  /*12e30*/  LDL.LU R200, [R1+0x684] ;  /* 0x0006840001c87983 */ /* 0x001f280000300800 */
[----:B------:R0:W-:Y:S04]  /*12e40*/  STL [R1+0x1b0], R177 ;  /* 0x0001b0b101007387 */ /* 0x0001e80000100800 */
[----:B0-----:R-:W4:Y:S01]  /*12e50*/  LDL.LU R177, [R1+0x12c] ;  /* 0x00012c0001b17983 */ /* 0x001f220000300800 */
[----:B------:R-:W-:-:S02]  /*12e60*/  IADD3 R162, P6, R162, UR44, RZ ;  /* 0x0000002ca2a27c10 */ /* 0x000fc4000ffde0ff */
[----:B------:R-:W-:Y:S02]  /*12e70*/  IADD3.X R168, R168, UR6, RZ, P5, !PT ;  /* 0x00000006a8a87c10 */ /* 0x000fe4000affe4ff */
[----:B------:R-:W-:Y:S01]  /*12e80*/  IADD3.X R199, R199, UR6, RZ, P2, !PT ;  /* 0x00000006c7c77c10 */ /* 0x000fe200097fe4ff */
[----:B------:R-:W-:Y:S01]  /*12e90*/  STL [R1+0x184], R162 ;  /* 0x000184a201007387 */ /* 0x000fe20000100800 */
[----:B------:R-:W-:Y:S02]  /*12ea0*/  IADD3 R171, P5, R171, UR44, RZ ;  /* 0x0000002cabab7c10 */ /* 0x000fe4000ffbe0ff */
[----:B------:R-:W-:Y:S01]  /*12eb0*/  IADD3.X R216, R216, UR6, RZ, P1, !PT ;  /* 0x00000006d8d87c10 */ /* 0x000fe20008ffe4ff */
[----:B------:R-:W-:Y:S04]  /*12ec0*/  STL [R1+0x1a8], R168 ;  /* 0x0001a8a801007387 */ /* 0x000fe80000100800 */
[----:B------:R0:W-:Y:S04]  /*12ed0*/  STL [R1+0x1a0], R199 ;  /* 0x0001a0c701007387 */ /* 0x0001e80000100800 */
[----:B0-----:R-:W4:Y:S04]  /*12ee0*/  LDL.LU R199, [R1+0x680] ;  /* 0x0006800001c77983 */ /* 0x001f280000300800 */
[----:B------:R-:W-:Y:S04]  /*12ef0*/  STL [R1+0x17c], R171 ;  /* 0x00017cab01007387 */ /* 0x000fe80000100800 */
[----:B------:R0:W-:Y:S01]  /*12f00*/  STL [R1+0x198], R216 ;  /* 0x000198d801007387 */ /* 0x0001e20000100800 */
[----:B---3--:R-:W-:-:S03]  /*12f10*/  IADD3 R120, P2, R120, UR44, RZ ;  /* 0x0000002c78787c10 */ /* 0x008fc6000ff5e0ff */
[----:B0-----:R-:W3:Y:S04]  /*12f20*/  LDL.LU R216, [R1+0x67c] ;  /* 0x00067c0001d87983 */ /* 0x001ee80000300800 */
[----:B------:R0:W-:Y:S01]  /*12f30*/  STL [R1+0x174], R120 ;  /* 0x0001747801007387 */ /* 0x0001e20000100800 */
[----:B------:R-:W-:-:S03]  /*12f40*/  IADD3.X R215, R215, UR6, RZ, P4, !PT ;  /* 0x00000006d7d77c10 */ /* 0x000fc6000a7fe4ff */
[----:B0-----:R-:W3:Y:S01]  /*12f50*/  LDL.LU R120, [R1+0x140] ;  /* 0x0001400001787983 */ /* 0x001ee20000300800 */
[----:B--2---:R-:W-:Y:S02]  /*12f60*/  IADD3 R121, P1, R121, UR44, RZ ;  /* 0x0000002c79797c10 */ /* 0x004fe4000ff3e0ff */
[----:B------:R-:W-:Y:S01]  /*12f70*/  IADD3 R232, P4, R232, UR44, RZ ;  /* 0x0000002ce8e87c10 */ /* 0x000fe2000ff9e0ff */
[----:B------:R0:W-:Y:S04]  /*12f80*/  STL [R1+0x190], R215 ;  /* 0x000190d701007387 */ /* 0x0001e80000100800 */
[----:B------:R-:W-:Y:S04]  /*12f90*/  STL [R1+0x16c], R121 ;  /* 0x00016c7901007387 */ /* 0x000fe80000100800 */
[----:B0-----:R-:W2:Y:S04]  /*12fa0*/  LDL.LU R215, [R1+0x678] ;  /* 0x0006780001d77983 */ /* 0x001ea80000300800 */
[----:B------:R0:W-:Y:S01]  /*12fb0*/  STL [R1+0x164], R232 ;  /* 0x000164e801007387 */ /* 0x0001e20000100800 */
[----:B------:R-:W-:-:S03]  /*12fc0*/  IADD3.X R231, R231, UR6, RZ, P3, !PT ;  /* 0x00000006e7e77c10 */ /* 0x000fc60009ffe4ff */
[----:B0-----:R-:W2:Y:S04]  /*12fd0*/  LDL.LU R232, [R1+0x674] ;  /* 0x0006740001e87983 */ /* 0x001ea80000300800 */
[----:B------:R-:W2:Y:S01]  /*12fe0*/  LDL.LU R162, [R1+0x138] ;  /* 0x0001380001a27983 */ /* 0x000ea20000300800 */
[----:B------:R-:W-:-:S03]  /*12ff0*/  IADD3 R248, P3, R248, UR44, RZ ;  /* 0x0000002cf8f87c10 */ /* 0x000fc6000ff7e0ff */
[----:B------:R0:W-:Y:S04]  /*13000*/  STL [R1+0x188], R231 ;  /* 0x000188e701007387 */ /* 0x0001e80000100800 */
[----:B0-----:R-:W2:Y:S04]  /*13010*/  LDL.LU R231, [R1+0x670] ;  /* 0x0006700001e77983 */ /* 0x001ea80000300800 */
[----:B------:R-:W2:Y:S04]  /*13020*/  LDL.LU R168, [R1+0x130] ;  /* 0x0001300001a87983 */ /* 0x000ea80000300800 */
[----:B------:R-:W2:Y:S04]  /*13030*/  LDL.LU R171, [R1+0x104] ;  /* 0x0001040001ab7983 */ /* 0x000ea80000300800 */
[----:B------:R0:W-:Y:S01]  /*13040*/  STL [R1+0x15c], R248 ;  /* 0x00015cf801007387 */ /* 0x0001e20000100800 */
[----:B------:R-:W-:-:S03]  /*13050*/  IADD3.X R237, R237, UR6, RZ, P4, !PT ;  /* 0x00000006eded7c10 */ /* 0x000fc6000a7fe4ff */
[----:B0-----:R-:W2:Y:S04]  /*13060*/  LDL.LU R248, [R1+0x66c] ;  /* 0x00066c0001f87983 */ /* 0x001ea80000300800 */
[----:B------:R-:W2:Y:S01]  /*13070*/  LDL.LU R121, [R1+0xfc] ;  /* 0x0000fc0001797983 */ /* 0x000ea20000300800 */
[----:B------:R-:W-:Y:S02]  /*13080*/  IADD3.X R204, R204, UR6, RZ, P3, !PT ;  /* 0x00000006cccc7c10 */ /* 0x000fe40009ffe4ff */
[----:B----4-:R-:W-:Y:S02]  /*13090*/  IADD3.X R190, R190, UR6, RZ, P6, !PT ;  /* 0x00000006bebe7c10 */ /* 0x010fe4000b7fe4ff */
[----:B------:R-:W-:-:S05]  /*130a0*/  IADD3 R247, P6, R247, UR44, RZ ;  /* 0x0000002cf7f77c10 */ /* 0x000fca000ffde0ff */
[----:B------:R0:W-:Y:S04]  /*130b0*/  STL [R1+0x154], R247 ;  /* 0x000154f701007387 */ /* 0x0001e80000100800 */
[----:B0-----:R-:W4:Y:S01]  /*130c0*/  LDL.LU R247, [R1+0x668] ;  /* 0x0006680001f77983 */ /* 0x001f220000300800 */
[----:B------:R-:W-:Y:S02]  /*130d0*/  IADD3.X R157, R157, UR6, RZ, P5, !PT ;  /* 0x000000069d9d7c10 */ /* 0x000fe4000affe4ff */
[----:B------:R-:W-:Y:S01]  /*130e0*/  IADD3 R107, P5, R107, UR44, RZ ;  /* 0x0000002c6b6b7c10 */ /* 0x000fe2000ffbe0ff */
[----:B------:R0:W-:Y:S04]  /*130f0*/  STL [R1+0x180], R190 ;  /* 0x000180be01007387 */ /* 0x0001e80000100800 */
[----:B0-----:R-:W4:Y:S01]  /*13100*/  LDL.LU R190, [R1+0xf4] ;  /* 0x0000f40001be7983 */ /* 0x001f220000300800 */
[----:B------:R-:W-:-:S03]  /*13110*/  IADD3.X R161, R161, UR6, RZ, P2, !PT ;  /* 0x00000006a1a17c10 */ /* 0x000fc600097fe4ff */
[----:B------:R0:W-:Y:S01]  /*13120*/  STL [R1+0x14c], R107 ;  /* 0x00014c6b01007387 */ /* 0x0001e20000100800 */
[----:B------:R-:W-:Y:S02]  /*13130*/  IADD3 R164, P2, R164, UR44, RZ ;  /* 0x0000002ca4a47c10 */ /* 0x000fe4000ff5e0ff */
[----:B------:R-:W-:Y:S01]  /*13140*/  IADD3.X R167, R167, UR6, RZ, P1, !PT ;  /* 0x00000006a7a77c10 */ /* 0x000fe20008ffe4ff */
[----:B0-----:R-:W4:Y:S01]  /*13150*/  LDL.LU R107, [R1+0x664] ;  /* 0x00066400016b7983 */ /* 0x001f220000300800 */
[----:B------:R-:W-:-:S03]  /*13160*/  IADD3 R172, P1, R172, UR44, RZ ;  /* 0x0000002cacac7c10 */ /* 0x000fc6000ff3e0ff */
[----:B------:R-:W-:Y:S04]  /*13170*/  STL [R1+0x178], R157 ;  /* 0x0001789d01007387 */ /* 0x000fe80000100800 */
[----:B------:R-:W-:Y:S04]  /*13180*/  STL [R1+0x170], R161 ;  /* 0x000170a101007387 */ /* 0x000fe80000100800 */
[----:B------:R-:W-:Y:S01]  /*13190*/  STL [R1+0x144], R164 ;  /* 0x000144a401007387 */ /* 0x000fe20000100800 */
[----:B------:R-:W-:-:S03]  /*131a0*/  IADD3 R174, P4, R174, UR44, RZ ;  /* 0x0000002caeae7c10 */ /* 0x000fc6000ff9e0ff */
[----:B------:R0:W-:Y:S01]  /*131b0*/  STL [R1+0x160], R237 ;  /* 0x000160ed01007387 */ /* 0x0001e20000100800 */
[----:B------:R-:W-:-:S03]  /*131c0*/  IADD3.X R222, R222, UR6, RZ, P6, !PT ;  /* 0x00000006dede7c10 */ /* 0x000fc6000b7fe4ff */
[----:B------:R-:W-:Y:S04]  /*131d0*/  STL [R1+0x168], R167 ;  /* 0x000168a701007387 */ /* 0x000fe80000100800 */
[----:B0-----:R-:W4:Y:S04]  /*131e0*/  LDL.LU R237, [R1+0x660] ;  /* 0x0006600001ed7983 */ /* 0x001f280000300800 */
[----:B------:R-:W-:Y:S04]  /*131f0*/  STL [R1+0x13c], R172 ;  /* 0x00013cac01007387 */ /* 0x000fe80000100800 */
[----:B------:R0:W-:Y:S01]  /*13200*/  STL [R1+0x158], R204 ;  /* 0x000158cc01007387 */ /* 0x0001e20000100800 */
[----:B------:R-:W-:-:S02]  /*13210*/  IADD3 R249, P6, R249, UR44, RZ ;  /* 0x0000002cf9f97c10 */ /* 0x000fc4000ffde0ff */
[----:B------:R-:W-:Y:S02]  /*13220*/  IADD3.X R106, R106, UR6, RZ, P5, !PT ;  /* 0x000000066a6a7c10 */ /* 0x000fe4000affe4ff */
[----:B------:R-:W-:Y:S01]  /*13230*/  IADD3 R177, P3, R177, UR44, RZ ;  /* 0x0000002cb1b17c10 */ /* 0x000fe2000ff7e0ff */
[----:B0-----:R-:W4:Y:S04]  /*13240*/  LDL.LU R204, [R1+0x65c] ;  /* 0x00065c0001cc7983 */ /* 0x001f280000300800 */
[----:B------:R-:W-:Y:S04]  /*13250*/  STL [R1+0x134], R174 ;  /* 0x000134ae01007387 */ /* 0x000fe80000100800 */
[----:B------:R-:W4:Y:S04]  /*13260*/  LDL.LU R164, [R1+0x100] ;  /* 0x0001000001a47983 */ /* 0x000f280000300800 */
[----:B------:R-:W4:Y:S04]  /*13270*/  LDL.LU R167, [R1+0xf8] ;  /* 0x0000f80001a77983 */ /* 0x000f280000300800 */
[----:B------:R0:W-:Y:S04]  /*13280*/  STL [R1+0x150], R222 ;  /* 0x000150de01007387 */ /* 0x0001e80000100800 */
[----:B------:R-:W-:Y:S01]  /*13290*/  STL [R1+0x12c], R177 ;  /* 0x00012cb101007387 */ /* 0x000fe20000100800 */
[----:B------:R-:W-:-:S03]  /*132a0*/  IADD3 R95, P5, R95, UR44, RZ ;  /* 0x0000002c5f5f7c10 */ /* 0x000fc6000ffbe0ff */
[----:B0-----:R-:W4:Y:S04]  /*132b0*/  LDL.LU R222, [R1+0x658] ;  /* 0x0006580001de7983 */ /* 0x001f280000300800 */
[----:B------:R-:W4:Y:S04]  /*132c0*/  LDL.LU R172, [R1+0xf0] ;  /* 0x0000f00001ac7983 */ /* 0x000f280000300800 */
[----:B------:R-:W4:Y:S04]  /*132d0*/  LDL.LU R174, [R1+0xc4] ;  /* 0x0000c40001ae7983 */ /* 0x000f280000300800 */
[----:B------:R0:W-:Y:S04]  /*132e0*/  STL [R1+0x124], R249 ;  /* 0x000124f901007387 */ /* 0x0001e80000100800 */
[----:B0-----:R-:W4:Y:S04]  /*132f0*/  LDL.LU R249, [R1+0x654] ;  /* 0x0006540001f97983 */ /* 0x001f280000300800 */
[----:B------:R0:W-:Y:S04]  /*13300*/  STL [R1+0x148], R106 ;  /* 0x0001486a01007387 */ /* 0x0001e80000100800 */
[----:B0-----:R-:W4:Y:S04]  /*13310*/  LDL.LU R106, [R1+0x650] ;  /* 0x00065000016a7983 */ /* 0x001f280000300800 */
[----:B------:R-:W4:Y:S04]  /*13320*/  LDL.LU R177, [R1+0xbc] ;  /* 0x0000bc0001b17983 */ /* 0x000f280000300800 */
[----:B------:R0:W-:Y:S04]  /*13330*/  STL [R1+0x11c], R95 ;  /* 0x00011c5f01007387 */ /* 0x0001e80000100800 */
[----:B0-----:R-:W4:Y:S01]  /*13340*/  LDL.LU R95, [R1+0x64c] ;  /* 0x00064c00015f7983 */ /* 0x001f220000300800 */
[----:B---3--:R-:W-:-:S02]  /*13350*/  IADD3.X R120, R120, UR6, RZ, P2, !PT ;  /* 0x0000000678787c10 */ /* 0x008fc400097fe4ff */
[----:B------:R-:W-:-:S03]  /*13360*/  IADD3 R13, P2, R13, UR44, RZ ;  /* 0x0000002c0d0d7c10 */ /* 0x000fc6000ff5e0ff */
[----:B------:R0:W-:Y:S04]  /*13370*/  STL [R1+0x140], R120 ;  /* 0x0001407801007387 */ /* 0x0001e80000100800 */
[----:B0-----:R-:W3:Y:S04]  /*13380*/  LDL.LU R120, [R1+0xb4] ;  /* 0x0000b40001787983 */ /* 0x001ee80000300800 */
[----:B------:R0:W-:Y:S04]  /*13390*/  STL [R1+0x114], R13 ;  /* 0x0001140d01007387 */ /* 0x0001e80000100800 */
[----:B0-----:R-:W3:Y:S01]  /*133a0*/  LDL.LU R13, [R1+0x648] ;  /* 0x00064800010d7983 */ /* 0x001ee20000300800 */
[----:B--2---:R-:W-:-:S02]  /*133b0*/  IADD3.X R162, R162, UR6, RZ, P1, !PT ;  /* 0x00000006a2a27c10 */ /* 0x004fc40008ffe4ff */
[----:B------:R-:W-:-:S05]  /*133c0*/  IADD3 R234, P1, R234, UR44, RZ ;  /* 0x0000002ceaea7c10 */ /* 0x000fca000ff3e0ff */
[----:B------:R0:W-:Y:S04]  /*133d0*/  STL [R1+0x10c], R234 ;  /* 0x00010cea01007387 */ /* 0x0001e80000100800 */
[----:B0-----:R-:W2:Y:S01]  /*133e0*/  LDL.LU R234, [R1+0x644] ;  /* 0x0006440001ea7983 */ /* 0x001ea20000300800 */
[----:B------:R-:W-:Y:S02]  /*133f0*/  IADD3.X R168, R168, UR6, RZ, P4, !PT ;  /* 0x00000006a8a87c10 */ /* 0x000fe4000a7fe4ff */
[----:B------:R-:W-:Y:S01]  /*13400*/  IADD3 R171, P4, R171, UR44, RZ ;  /* 0x0000002cabab7c10 */ /* 0x000fe2000ff9e0ff */
[----:B------:R-:W-:Y:S01]  /*13410*/  STL [R1+0x138], R162 ;  /* 0x000138a201007387 */ /* 0x000fe20000100800 */
[----:B------:R-:W-:Y:S02]  /*13420*/  IADD3.X R4, R4, UR6, RZ, P6, !PT ;  /* 0x0000000604047c10 */ /* 0x000fe4000b7fe4ff */
[----:B------:R-:W-:-:S02]  /*13430*/  IADD3.X R105, R105, UR6, RZ, P5, !PT ;  /* 0x0000000669697c10 */ /* 0x000fc4000affe4ff */
[----:B----4-:R-:W-:Y:S02]  /*13440*/  IADD3.X R95, R95, UR6, RZ, P3, !PT ;  /* 0x000000065f5f7c10 */ /* 0x010fe40009ffe4ff */
[----:B------:R-:W-:-:S03]  /*13450*/  IADD3 R121, P3, R121, UR44, RZ ;  /* 0x0000002c79797c10 */ /* 0x000fc6000ff7e0ff */
[----:B------:R0:W-:Y:S04]  /*13460*/  STL [R1+0x128], R95 ;  /* 0x0001285f01007387 */ /* 0x0001e80000100800 */
[----:B------:R-:W-:Y:S04]  /*13470*/  STL [R1+0x130], R168 ;  /* 0x000130a801007387 */ /* 0x000fe80000100800 */
[----:B0-----:R-:W4:Y:S04]  /*13480*/  LDL.LU R95, [R1+0x640] ;  /* 0x00064000015f7983 */ /* 0x001f280000300800 */
[----:B------:R-:W-:Y:S04]  /*13490*/  STL [R1+0x104], R171 ;  /* 0x000104ab01007387 */ /* 0x000fe80000100800 */
[----:B------:R0:W-:Y:S04]  /*134a0*/  STL [R1+0x120], R4 ;  /* 0x0001200401007387 */ /* 0x0001e80000100800 */
[----:B0-----:R-:W4:Y:S04]  /*134b0*/  LDL.LU R4, [R1+0x63c] ;  /* 0x00063c0001047983 */ /* 0x001f280000300800 */
[----:B------:R0:W-:Y:S04]  /*134c0*/  STL [R1+0xfc], R121 ;  /* 0x0000fc7901007387 */ /* 0x0001e80000100800 */
[----:B------:R-:W4:Y:S01]  /*134d0*/  LDL.LU R168, [R1+0xc0] ;  /* 0x0000c00001a87983 */ /* 0x000f220000300800 */
[----:B------:R-:W-:-:S02]  /*134e0*/  IADD3 R190, P6, R190, UR44, RZ ;  /* 0x0000002cbebe7c10 */ /* 0x000fc4000ffde0ff */
[----:B---3--:R-:W-:Y:S02]  /*134f0*/  IADD3 R13, P5, R13, UR44, RZ ;  /* 0x0000002c0d0d7c10 */ /* 0x008fe4000ffbe0ff */
[----:B------:R-:W-:Y:S01]  /*13500*/  IADD3.X R113, R113, UR6, RZ, P2, !PT ;  /* 0x0000000671717c10 */ /* 0x000fe200097fe4ff */
[----:B0-----:R-:W3:Y:S01]  /*13510*/  LDL.LU R121, [R1+0xb8] ;  /* 0x0000b80001797983 */ /* 0x001ee20000300800 */
[----:B------:R-:W-:-:S03]  /*13520*/  IADD3 R92, P2, R92, UR44, RZ ;  /* 0x0000002c5c5c7c10 */ /* 0x000fc6000ff5e0ff */
[----:B------:R0:W-:Y:S04]  /*13530*/  STL [R1+0x118], R105 ;  /* 0x0001186901007387 */ /* 0x0001e80000100800 */
[----:B------:R-:W-:Y:S01]  /*13540*/  STL [R1+0xf4], R190 ;  /* 0x0000f4be01007387 */ /* 0x000fe20000100800 */
[----:B------:R-:W-:-:S03]  /*13550*/  IADD3.X R202, R202, UR6, RZ, P1, !PT ;  /* 0x00000006caca7c10 */ /* 0x000fc60008ffe4ff */
[----:B0-----:R-:W3:Y:S04]  /*13560*/  LDL.LU R105, [R1+0x638] ;  /* 0x0006380001697983 */ /* 0x001ee80000300800 */
[----:B------:R0:W-:Y:S01]  /*13570*/  STL [R1+0xec], R13 ;  /* 0x0000ec0d01007387 */ /* 0x0001e20000100800 */
[----:B------:R-:W-:Y:S02]  /*13580*/  IADD3 R201, P1, R201, UR44, RZ ;  /* 0x0000002cc9c97c10 */ /* 0x000fe4000ff3e0ff */
[----:B------:R-:W-:Y:S01]  /*13590*/  IADD3.X R164, R164, UR6, RZ, P4, !PT ;  /* 0x00000006a4a47c10 */ /* 0x000fe2000a7fe4ff */
[----:B0-----:R-:W3:Y:S04]  /*135a0*/  LDL.LU R13, [R1+0x634] ;  /* 0x00063400010d7983 */ /* 0x001ee80000300800 */
[----:B------:R0:W-:Y:S01]  /*135b0*/  STL [R1+0x110], R113 ;  /* 0x0001107101007387 */ /* 0x0001e20000100800 */
[----:B------:R-:W-:-:S02]  /*135c0*/  IADD3 R218, P4, R218, UR44, RZ ;  /* 0x0000002cdada7c10 */ /* 0x000fc4000ff9e0ff */
[----:B------:R-:W-:Y:S01]  /*135d0*/  IADD3.X R167, R167, UR6, RZ, P3, !PT ;  /* 0x00000006a7a77c10 */ /* 0x000fe20009ffe4ff */
[----:B0-----:R-:W3:Y:S04]  /*135e0*/  LDL.LU R113, [R1+0x630] ;  /* 0x0006300001717983 */ /* 0x001ee80000300800 */
[----:B------:R-:W3:Y:S04]  /*135f0*/  LDL.LU R190, [R1+0x84] ;  /* 0x0000840001be7983 */ /* 0x000ee80000300800 */
[----:B------:R0:W-:Y:S01]  /*13600*/  STL [R1+0xe4], R92 ;  /* 0x0000e45c01007387 */ /* 0x0001e20000100800 */
[----:B------:R-:W-:-:S02]  /*13610*/  IADD3 R217, P3, R217, UR44, RZ ;  /* 0x0000002cd9d97c10 */ /* 0x000fc4000ff7e0ff */
[----:B--2---:R-:W-:Y:S01]  /*13620*/  IADD3.X R234, R234, UR6, RZ, P5, !PT ;  /* 0x00000006eaea7c10 */ /* 0x004fe2000affe4ff */
[----:B0-----:R-:W2:Y:S04]  /*13630*/  LDL.LU R92, [R1+0x62c] ;  /* 0x00062c00015c7983 */ /* 0x001ea80000300800 */
[----:B------:R0:W-:Y:S01]  /*13640*/  STL [R1+0x108], R202 ;  /* 0x000108ca01007387 */ /* 0x0001e20000100800 */
[----:B------:R-:W-:-:S03]  /*13650*/  IADD3.X R172, R172, UR6, RZ, P6, !PT ;  /* 0x00000006acac7c10 */ /* 0x000fc6000b7fe4ff */
[----:B0-----:R-:W2:Y:S04]  /*13660*/  LDL.LU R202, [R1+0x628] ;  /* 0x0006280001ca7983 */ /* 0x001ea80000300800 */
[----:B------:R-:W2:Y:S04]  /*13670*/  LDL.LU R171, [R1+0x7c] ;  /* 0x00007c0001ab7983 */ /* 0x000ea80000300800 */
[----:B------:R0:W-:Y:S01]  /*13680*/  STL [R1+0xdc], R201 ;  /* 0x0000dcc901007387 */ /* 0x0001e20000100800 */
[----:B------:R-:W-:-:S03]  /*13690*/  IADD3 R174, P6, R174, UR44, RZ ;  /* 0x0000002caeae7c10 */ /* 0x000fc6000ffde0ff */
[----:B0-----:R-:W2:Y:S04]  /*136a0*/  LDL.LU R201, [R1+0x624] ;  /* 0x0006240001c97983 */ /* 0x001ea80000300800 */
[----:B------:R0:W-:Y:S01]  /*136b0*/  STL [R1+0xd4], R218 ;  /* 0x0000d4da01007387 */ /* 0x0001e20000100800 */
[----:B------:R-:W-:Y:S02]  /*136c0*/  IADD3.X R233, R233, UR6, RZ, P2, !PT ;  /* 0x00000006e9e97c10 */ /* 0x000fe400097fe4ff */
[----:B------:R-:W-:Y:S01]  /*136d0*/  IADD3 R177, P5, R177, UR44, RZ ;  /* 0x0000002cb1b17c10 */ /* 0x000fe2000ffbe0ff */
[----:B0-----:R-:W2:Y:S04]  /*136e0*/  LDL.LU R218, [R1+0x620] ;  /* 0x0006200001da7983 */ /* 0x001ea80000300800 */
[----:B------:R-:W-:Y:S04]  /*136f0*/  STL [R1+0x100], R164 ;  /* 0x000100a401007387 */ /* 0x000fe80000100800 */
[----:B------:R0:W-:Y:S01]  /*13700*/  STL [R1+0xcc], R217 ;  /* 0x0000ccd901007387 */ /* 0x0001e20000100800 */
[----:B------:R-:W-:-:S03]  /*13710*/  IADD3.X R250, R250, UR6, RZ, P1, !PT ;  /* 0x00000006fafa7c10 */ /* 0x000fc60008ffe4ff */
[----:B0-----:R-:W2:Y:S04]  /*13720*/  LDL.LU R217, [R1+0x61c] ;  /* 0x00061c0001d97983 */ /* 0x001ea80000300800 */
[----:B------:R-:W-:Y:S04]  /*13730*/  STL [R1+0xf8], R167 ;  /* 0x0000f8a701007387 */ /* 0x000fe80000100800 */
[----:B------:R0:W-:Y:S04]  /*13740*/  STL [R1+0xe8], R234 ;  /* 0x0000e8ea01007387 */ /* 0x0001e80000100800 */
[----:B------:R1:W-:Y:S01]  /*13750*/  STL [R1+0xf0], R172 ;  /* 0x0000f0ac01007387 */ /* 0x0003e20000100800 */
[----:B------:R-:W-:-:S03]  /*13760*/  IADD3 R120, P2, R120, UR44, RZ ;  /* 0x0000002c78787c10 */ /* 0x000fc6000ff5e0ff */
[----:B0-----:R-:W2:Y:S04]  /*13770*/  LDL.LU R234, [R1+0x618] ;  /* 0x0006180001ea7983 */ /* 0x001ea80000300800 */
[----:B------:R0:W-:Y:S04]  /*13780*/  STL [R1+0xc4], R174 ;  /* 0x0000c4ae01007387 */ /* 0x0001e80000100800 */
[----:B-1----:R-:W2:Y:S01]  /*13790*/  LDL.LU R172, [R1+0x80] ;  /* 0x0000800001ac7983 */ /* 0x002ea20000300800 */
[----:B------:R-:W-:-:S03]  /*137a0*/  IADD3 R249, P1, R249, UR44, RZ ;  /* 0x0000002cf9f97c10 */ /* 0x000fc6000ff3e0ff */
[----:B0-----:R-:W2:Y:S04]  /*137b0*/  LDL.LU R174, [R1+0x78] ;  /* 0x0000780001ae7983 */ /* 0x001ea80000300800 */
[----:B------:R0:W-:Y:S04]  /*137c0*/  STL [R1+0xe0], R233 ;  /* 0x0000e0e901007387 */ /* 0x0001e80000100800 */
[----:B------:R1:W-:Y:S01]  /*137d0*/  STL [R1+0xbc], R177 ;  /* 0x0000bcb101007387 */ /* 0x0003e20000100800 */
[----:B------:R-:W-:-:S03]  /*137e0*/  IADD3.X R99, R99, UR6, RZ, P4, !PT ;  /* 0x0000000663637c10 */ /* 0x000fc6000a7fe4ff */
[----:B0-----:R-:W2:Y:S04]  /*137f0*/  LDL.LU R233, [R1+0x614] ;  /* 0x0006140001e97983 */ /* 0x001ea80000300800 */
[----:B-1----:R-:W2:Y:S01]  /*13800*/  LDL.LU R177, [R1+0x44] ;  /* 0x0000440001b17983 */ /* 0x002ea20000300800 */
[----:B------:R-:W-:-:S03]  /*13810*/  IADD3 R238, P4, R238, UR44, RZ ;  /* 0x0000002ceeee7c10 */ /* 0x000fc6000ff9e0ff */
[----:B------:R0:W-:Y:S04]  /*13820*/  STL [R1+0xd8], R250 ;  /* 0x0000d8fa01007387 */ /* 0x0001e80000100800 */
[----:B------:R1:W-:Y:S01]  /*13830*/  STL [R1+0xb4], R120 ;  /* 0x0000b47801007387 */ /* 0x0003e20000100800 */
[----:B------:R-:W-:-:S03]  /*13840*/  IADD3.X R114, R114, UR6, RZ, P3, !PT ;  /* 0x0000000672727c10 */ /* 0x000fc60009ffe4ff */
[----:B0-----:R-:W2:Y:S04]  /*13850*/  LDL.LU R250, [R1+0x610] ;  /* 0x0006100001fa7983 */ /* 0x001ea80000300800 */
[----:B-1----:R-:W2:Y:S01]  /*13860*/  LDL.LU R120, [R1+0x3c] ;  /* 0x00003c0001787983 */ /* 0x002ea20000300800 */
[----:B------:R-:W-:-:S03]  /*13870*/  IADD3 R5, P3, R5, UR44, RZ ;  /* 0x0000002c05057c10 */ /* 0x000fc6000ff7e0ff */
[----:B------:R0:W-:Y:S04]  /*13880*/  STL [R1+0xac], R249 ;  /* 0x0000acf901007387 */ /* 0x0001e80000100800 */
[----:B0-----:R-:W2:Y:S04]  /*13890*/  LDL.LU R249, [R1+0x60c] ;  /* 0x00060c0001f97983 */ /* 0x001ea80000300800 */
[----:B------:R0:W-:Y:S04]  /*138a0*/  STL [R1+0xd0], R99 ;  /* 0x0000d06301007387 */ /* 0x0001e80000100800 */
[----:B0-----:R-:W2:Y:S04]  /*138b0*/  LDL.LU R99, [R1+0x608] ;  /* 0x0006080001637983 */ /* 0x001ea80000300800 */
[----:B------:R0:W-:Y:S04]  /*138c0*/  STL [R1+0xa4], R238 ;  /* 0x0000a4ee01007387 */ /* 0x0001e80000100800 */
[----:B0-----:R-:W2:Y:S04]  /*138d0*/  LDL.LU R238, [R1+0x604] ;  /* 0x0006040001ee7983 */ /* 0x001ea80000300800 */
[----:B------:R0:W-:Y:S04]  /*138e0*/  STL [R1+0xc8], R114 ;  /* 0x0000c87201007387 */ /* 0x0001e80000100800 */
[----:B0-----:R-:W2:Y:S04]  /*138f0*/  LDL.LU R114, [R1+0x600] ;  /* 0x0006000001727983 */ /* 0x001ea80000300800 */
[----:B------:R0:W-:Y:S04]  /*13900*/  STL [R1+0x9c], R5 ;  /* 0x00009c0501007387 */ /* 0x0001e80000100800 */
[----:B0-----:R-:W2:Y:S01]  /*13910*/  LDL.LU R5, [R1+0x5fc] ;  /* 0x0005fc0001057983 */ /* 0x001ea20000300800 */
[----:B----4-:R-:W-:-:S02]  /*13920*/  IADD3.X R168, R168, UR6, RZ, P6, !PT ;  /* 0x00000006a8a87c10 */ /* 0x010fc4000b7fe4ff */
[----:B------:R-:W-:-:S05]  /*13930*/  IADD3 R251, P6, R251, UR44, RZ ;  /* 0x0000002cfbfb7c10 */ /* 0x000fca000ffde0ff */
[----:B------:R0:W-:Y:S04]  /*13940*/  STL [R1+0x94], R251 ;  /* 0x000094fb01007387 */ /* 0x0001e80000100800 */
[----:B0-----:R-:W4:Y:S01]  /*13950*/  LDL.LU R251, [R1+0x5f8] ;  /* 0x0005f80001fb7983 */ /* 0x001f220000300800 */
[----:B---3--:R-:W-:Y:S02]  /*13960*/  IADD3.X R121, R121, UR6, RZ, P5, !PT ;  /* 0x0000000679797c10 */ /* 0x008fe4000affe4ff */
[----:B------:R-:W-:Y:S01]  /*13970*/  IADD3 R97, P5, R97, UR44, RZ ;  /* 0x0000002c61617c10 */ /* 0x000fe2000ffbe0ff */
[----:B------:R-:W-:Y:S01]  /*13980*/  STL [R1+0xc0], R168 ;  /* 0x0000c0a801007387 */ /* 0x000fe20000100800 */
[----:B------:R-:W-:-:S03]  /*13990*/  IADD3.X R106, R106, UR6, RZ, P1, !PT ;  /* 0x000000066a6a7c10 */ /* 0x000fc60008ffe4ff */
[----:B------:R0:W-:Y:S01]  /*139a0*/  STL [R1+0xb8], R121 ;  /* 0x0000b87901007387 */ /* 0x0001e20000100800 */
[----:B------:R-:W-:-:S03]  /*139b0*/  IADD3.X R15, R15, UR6, RZ, P4, !PT ;  /* 0x000000060f0f7c10 */ /* 0x000fc6000a7fe4ff */
[----:B0-----:R-:W3:Y:S04]  /*139c0*/  LDL.LU R121, [R1+0x40] ;  /* 0x0000400001797983 */ /* 0x001ee80000300800 */
[----:B------:R0:W-:Y:S01]  /*139d0*/  STL [R1+0x8c], R97 ;  /* 0x00008c6101007387 */ /* 0x0001e20000100800 */
[----:B------:R-:W-:-:S03]  /*139e0*/  IADD3.X R94, R94, UR6, RZ, P3, !PT ;  /* 0x000000065e5e7c10 */ /* 0x000fc60009ffe4ff */
[----:B0-----:R-:W3:Y:S01]  /*139f0*/  LDL.LU R97, [R1+0x5f4] ;  /* 0x0005f40001617983 */ /* 0x001ee20000300800 */
[----:B------:R-:W-:Y:S02]  /*13a00*/  IADD3 R204, P3, R204, UR44, RZ ;  /* 0x0000002ccccc7c10 */ /* 0x000fe4000ff7e0ff */
[----:B------:R-:W-:Y:S02]  /*13a10*/  IADD3.X R203, R203, UR6, RZ, P6, !PT ;  /* 0x00000006cbcb7c10 */ /* 0x000fe4000b7fe4ff */
[----:B------:R-:W-:Y:S02]  /*13a20*/  IADD3 R220, P6, R220, UR44, RZ ;  /* 0x0000002cdcdc7c10 */ /* 0x000fe4000ffde0ff */
[----:B------:R-:W-:Y:S02]  /*13a30*/  IADD3.X R219, R219, UR6, RZ, P5, !PT ;  /* 0x00000006dbdb7c10 */ /* 0x000fe4000affe4ff */
[----:B------:R-:W-:Y:S02]  /*13a40*/  IADD3 R236, P5, R236, UR44, RZ ;  /* 0x0000002cecec7c10 */ /* 0x000fe4000ffbe0ff */
[----:B------:R-:W-:-:S02]  /*13a50*/  IADD3.X R222, R222, UR6, RZ, P3, !PT ;  /* 0x00000006dede7c10 */ /* 0x000fc40009ffe4ff */
[----:B--2---:R-:W-:-:S04]  /*13a60*/  IADD3 R171, P1, R171, UR44, RZ ;  /* 0x0000002cabab7c10 */ /* 0x004fc8000ff3e0ff */
[----:B------:R-:W-:Y:S02]  /*13a70*/  IADD3.X R174, R174, UR6, RZ, P1, !PT ;  /* 0x00000006aeae7c10 */ /* 0x000fe40008ffe4ff */
[----:B------:R-:W-:Y:S02]  /*13a80*/  IADD3 R252, P1, R252, UR44, RZ ;  /* 0x0000002cfcfc7c10 */ /* 0x000fe4000ff3e0ff */
[----:B------:R-:W-:Y:S02]  /*13a90*/  IADD3 R114, P4, R114, UR44, RZ ;  /* 0x0000002c72727c10 */ /* 0x000fe4000ff9e0ff */
[----:B------:R-:W-:Y:S02]  /*13aa0*/  IADD3.X R5, R5, UR6, RZ, P2, !PT ;  /* 0x0000000605057c10 */ /* 0x000fe400097fe4ff */
        /* <DEDUP_REMOVED lines=9> */
[----:B------:R-:W-:Y:S04]  /*13b40*/  STL [R1+0x7c], R171 ;  /* 0x00007cab01007387 */ /* 0x000fe80000100800 */
[----:B------:R0:W-:Y:S01]  /*13b50*/  STL [R1+0x74], R114 ;  /* 0x0000747201007387 */ /* 0x0001e20000100800 */
[----:B------:R-:W-:-:S03]  /*13b60*/  IADD3.X R172, R172, UR6, RZ, P2, !PT ;  /* 0x00000006acac7c10 */ /* 0x000fc600097fe4ff */
[----:B0-----:R-:W2:Y:S04]  /*13b70*/  LDL.LU R114, [R1+0x5e4] ;  /* 0x0005e40001727983 */ /* 0x001ea80000300800 */
[----:B------:R0:W-:Y:S01]  /*13b80*/  STL [R1+0x98], R94 ;  /* 0x0000985e01007387 */ /* 0x0001e20000100800 */
[----:B------:R-:W-:-:S03]  /*13b90*/  IADD3 R235, P2, R235, UR44, RZ ;  /* 0x0000002cebeb7c10 */ /* 0x000fc6000ff5e0ff */
[----:B0-----:R-:W2:Y:S04]  /*13ba0*/  LDL.LU R94, [R1+0x5e0] ;  /* 0x0005e000015e7983 */ /* 0x001ea80000300800 */
[----:B------:R0:W-:Y:S04]  /*13bb0*/  STL [R1+0x6c], R204 ;  /* 0x00006ccc01007387 */ /* 0x0001e80000100800 */
[----:B0-----:R-:W2:Y:S04]  /*13bc0*/  LDL.LU R204, [R1+0x5dc] ;  /* 0x0005dc0001cc7983 */ /* 0x001ea80000300800 */
[----:B------:R0:W-:Y:S01]  /*13bd0*/  STL [R1+0x90], R203 ;  /* 0x000090cb01007387 */ /* 0x0001e20000100800 */
[----:B----4-:R-:W-:-:S03]  /*13be0*/  IADD3.X R251, R251, UR6, RZ, P4, !PT ;  /* 0x00000006fbfb7c10 */ /* 0x010fc6000a7fe4ff */
[----:B0-----:R-:W4:Y:S04]  /*13bf0*/  LDL.LU R203, [R1+0x5d8] ;  /* 0x0005d80001cb7983 */ /* 0x001f280000300800 */
[----:B------:R0:W-:Y:S04]  /*13c00*/  STL [R1+0x64], R220 ;  /* 0x000064dc01007387 */ /* 0x0001e80000100800 */
[----:B0-----:R-:W4:Y:S04]  /*13c10*/  LDL.LU R220, [R1+0x5d4] ;  /* 0x0005d40001dc7983 */ /* 0x001f280000300800 */
[----:B------:R0:W-:Y:S04]  /*13c20*/  STL [R1+0x88], R219 ;  /* 0x000088db01007387 */ /* 0x0001e80000100800 */
[----:B0-----:R-:W4:Y:S04]  /*13c30*/  LDL.LU R219, [R1+0x5d0] ;  /* 0x0005d00001db7983 */ /* 0x001f280000300800 */
[----:B------:R0:W-:Y:S04]  /*13c40*/  STL [R1+0x5c], R236 ;  /* 0x00005cec01007387 */ /* 0x0001e80000100800 */
[----:B0-----:R-:W4:Y:S04]  /*13c50*/  LDL.LU R236, [R1+0x5cc] ;  /* 0x0005cc0001ec7983 */ /* 0x001f280000300800 */
[----:B------:R0:W-:Y:S04]  /*13c60*/  STL [R1+0x54], R235 ;  /* 0x000054eb01007387 */ /* 0x0001e80000100800 */
[----:B0-----:R-:W4:Y:S04]  /*13c70*/  LDL.LU R235, [R1+0x5c8] ;  /* 0x0005c80001eb7983 */ /* 0x001f280000300800 */
[----:B------:R-:W-:Y:S04]  /*13c80*/  STL [R1+0x80], R172 ;  /* 0x000080ac01007387 */ /* 0x000fe80000100800 */
[----:B------:R0:W-:Y:S04]  /*13c90*/  STL [R1+0x4c], R252 ;  /* 0x00004cfc01007387 */ /* 0x0001e80000100800 */
[----:B0-----:R-:W4:Y:S04]  /*13ca0*/  LDL.LU R252, [R1+0x5c4] ;  /* 0x0005c40001fc7983 */ /* 0x001f280000300800 */
[----:B------:R-:W-:Y:S04]  /*13cb0*/  STL [R1+0x78], R174 ;  /* 0x000078ae01007387 */ /* 0x000fe80000100800 */
[----:B------:R0:W-:Y:S04]  /*13cc0*/  STL [R1+0x70], R251 ;  /* 0x000070fb01007387 */ /* 0x0001e80000100800 */
[----:B0-----:R-:W4:Y:S04]  /*13cd0*/  LDL.LU R251, [R1+0x5c0] ;  /* 0x0005c00001fb7983 */ /* 0x001f280000300800 */
[----:B------:R0:W-:Y:S04]  /*13ce0*/  STL [R1+0x68], R222 ;  /* 0x000068de01007387 */ /* 0x0001e80000100800 */
[----:B0-----:R-:W4:Y:S01]  /*13cf0*/  LDL.LU R222, [R1+0x5bc] ;  /* 0x0005bc0001de7983 */ /* 0x001f220000300800 */
[----:B------:R-:W-:-:S02]  /*13d00*/  IADD3 R177, P4, R177, UR44, RZ ;  /* 0x0000002cb1b17c10 */ /* 0x000fc4000ff9e0ff */
[----:B------:R-:W-:Y:S02]  /*13d10*/  IADD3.X R3, R3, UR6, RZ, P6, !PT ;  /* 0x0000000603037c10 */ /* 0x000fe4000b7fe4ff */
[----:B------:R-:W-:Y:S01]  /*13d20*/  IADD3 R120, P3, R120, UR44, RZ ;  /* 0x0000002c78787c10 */ /* 0x000fe2000ff7e0ff */
[----:B------:R-:W-:Y:S01]  /*13d30*/  STL [R1+0x44], R177 ;  /* 0x000044b101007387 */ /* 0x000fe20000100800 */
[----:B------:R-:W-:Y:S02]  /*13d40*/  IADD3 R99, P6, R99, UR44, RZ ;  /* 0x0000002c63637c10 */ /* 0x000fe4000ffde0ff */
[----:B------:R-:W-:Y:S01]  /*13d50*/  IADD3.X R6, R6, UR6, RZ, P5, !PT ;  /* 0x0000000606067c10 */ /* 0x000fe2000affe4ff */
[----:B------:R0:W-:Y:S01]  /*13d60*/  STL [R1+0x60], R3 ;  /* 0x0000600301007387 */ /* 0x0001e20000100800 */
[----:B------:R-:W-:Y:S02]  /*13d70*/  LOP3.LUT R142, R2, 0x70, RZ, 0x3c, !PT ;  /* 0x00000070028e7812 */ /* 0x000fe400078e3cff */
[----:B------:R-:W-:-:S02]  /*13d80*/  IADD3 R107, P5, R107, UR44, RZ ;  /* 0x0000002c6b6b7c10 */ /* 0x000fc4000ffbe0ff */
[----:B------:R-:W-:Y:S01]  /*13d90*/  IADD3.X R17, R17, UR6, RZ, P2, !PT ;  /* 0x0000000611117c10 */ /* 0x000fe200097fe4ff */
[----:B0-----:R0:W5:Y:S04]  /*13da0*/  LDL.LU R3, [R1+0x5b8] ;  /* 0x0005b80001037983 */ /* 0x0011680000300800 */
[----:B------:R-:W-:Y:S01]  /*13db0*/  STL [R1+0x3c], R120 ;  /* 0x00003c7801007387 */ /* 0x000fe20000100800 */
[----:B------:R-:W-:-:S03]  /*13dc0*/  IADD3 R115, P2, R115, UR44, RZ ;  /* 0x0000002c73737c10 */ /* 0x000fc6000ff5e0ff */
[----:B------:R1:W-:Y:S01]  /*13dd0*/  STL [R1+0x34], R99 ;  /* 0x0000346301007387 */ /* 0x0003e20000100800 */
[----:B------:R-:W-:-:S03]  /*13de0*/  IADD3.X R96, R96, UR6, RZ, P1, !PT ;  /* 0x0000000660607c10 */ /* 0x000fc60008ffe4ff */
[----:B------:R-:W-:Y:S04]  /*13df0*/  STS.U16 [R142+UR7+0x3f80], R118 ;  /* 0x003f80768e007988 */ /* 0x000fe80008000407 */
[----:B-1----:R-:W4:Y:S04]  /*13e00*/  LDL.LU R99, [R1+0x5b4] ;  /* 0x0005b40001637983 */ /* 0x002f280000300800 */
[----:B------:R1:W-:Y:S01]  /*13e10*/  STL [R1+0x58], R6 ;  /* 0x0000580601007387 */ /* 0x0003e20000100800 */
[----:B------:R-:W-:-:S03]  /*13e20*/  IADD3 R206, P1, R206, UR44, RZ ;  /* 0x0000002ccece7c10 */ /* 0x000fc6000ff3e0ff */
[----:B------:R-:W-:Y:S01]  /*13e30*/  STS.U16 [R142+UR7+0x380], R173 ;  /* 0x000380ad8e007988 */ /* 0x000fe20008000407 */
[----:B---3--:R-:W-:-:S03]  /*13e40*/  IADD3.X R121, R121, UR6, RZ, P4, !PT ;  /* 0x0000000679797c10 */ /* 0x008fc6000a7fe4ff */
[----:B-1----:R-:W3:Y:S04]  /*13e50*/  LDL.LU R6, [R1+0x5b0] ;  /* 0x0005b00001067983 */ /* 0x002ee80000300800 */
[----:B------:R1:W-:Y:S01]  /*13e60*/  STL [R1+0x2c], R107 ;  /* 0x00002c6b01007387 */ /* 0x0003e20000100800 */
[----:B------:R-:W-:-:S03]  /*13e70*/  IADD3 R205, P4, R205, UR44, RZ ;  /* 0x0000002ccdcd7c10 */ /* 0x000fc6000ff9e0ff */
[----:B------:R-:W-:Y:S04]  /*13e80*/  STS.U16 [R142+UR7+0x780], R175 ;  /* 0x000780af8e007988 */ /* 0x000fe80008000407 */
[----:B------:R-:W-:Y:S04]  /*13e90*/  STS.U16 [R142+UR7+0xb80], R176 ;  /* 0x000b80b08e007988 */ /* 0x000fe80008000407 */
[----:B-1----:R-:W3:Y:S04]  /*13ea0*/  LDL.LU R107, [R1+0x5ac] ;  /* 0x0005ac00016b7983 */ /* 0x002ee80000300800 */
[----:B------:R1:W-:Y:S04]  /*13eb0*/  STL [R1+0x50], R17 ;  /* 0x0000501101007387 */ /* 0x0003e80000100800 */
        /* <DEDUP_REMOVED lines=8> */
[----:B------:R-:W-:Y:S01]  /*13f40*/  STS.U16 [R142+UR7+0x1f80], R187 ;  /* 0x001f80bb8e007988 */ /* 0x000fe20008000407 */
[----:B------:R-:W-:-:S03]  /*13f50*/  IADD3.X R238, R238, UR6, RZ, P6, !PT ;  /* 0x00000006eeee7c10 */ /* 0x000fc6000b7fe4ff */
        /* <DEDUP_REMOVED lines=9> */
[----:B--2---:R-:W-:-:S03]  /*13ff0*/  IADD3 R190, P6, R190, UR44, RZ ;  /* 0x0000002cbebe7c10 */ /* 0x004fc6000ffde0ff */
[----:B------:R-:W-:Y:S04]  /*14000*/  STS.U16 [R142+UR7+0x3380], R182 ;  /* 0x003380b68e007988 */ /* 0x000fe80008000407 */
[----:B-1----:R-:W2:Y:S04]  /*14010*/  LDL.LU R205, [R1+0x598] ;  /* 0x0005980001cd7983 */ /* 0x002ea80000300800 */
[----:B------:R-:W-:Y:S01]  /*14020*/  STL [R1+0x40], R121 ;  /* 0x0000407901007387 */ /* 0x000fe20000100800 */
[----:B------:R-:W-:-:S03]  /*14030*/  IADD3.X R0, R0, UR6, RZ, P2, !PT ;  /* 0x0000000600007c10 */ /* 0x000fc600097fe4ff */
[----:B------:R-:W-:Y:S04]  /*14040*/  STS.U16 [R142+UR7+0x3780], R180 ;  /* 0x003780b48e007988 */ /* 0x000fe80008000407 */
[----:B------:R-:W-:Y:S01]  /*14050*/  STS.U16 [R142+UR7+0x3b80], R178 ;  /* 0x003b80b28e007988 */ /* 0x000fe20008000407 */
[----:B------:R1:W-:Y:S06]  /*14060*/  MEMBAR.ALL.CTA ;  /* 0x0000000000007992 */ /* 0x0003ec0000008000 */
[----:B-1----:R-:W1:Y:S02]  /*14070*/  FENCE.VIEW.ASYNC.S ;  /* 0x00000000000073c6 */ /* 0x002e640000000000 */
[----:B-1----:R-:W-:Y:S06]  /*14080*/  BAR.SYNC.DEFER_BLOCKING 0x0 ;  /* 0x0000000000007b1d */ /* 0x002fec0000010000 */
[----:B------:R-:W-:Y:S01]  /*14090*/  UMOV UR13, 0x40000040 ;  /* 0x40000040000d7882 */ /* 0x000fe20000000000 */
[----:B------:R-:W-:Y:S01]  /*140a0*/  UMOV UR15, 0x40000040 ;  /* 0x40000040000f7882 */ /* 0x000fe20000000000 */
[----:B------:R-:W-:-:S06]  /*140b0*/  WARPGROUP.ARRIVE ;  /* 0x00000000000079c5 */ /* 0x000fcc0000000000 */
[----:B------:R-:W-:Y:S01]  /*140c0*/  HGMMA.64x128x16.F32 R24, gdesc[UR12].tnspA, R24 ;  /* 0x21e000000c1879f0 */ /* 0x000fe20008700818 */
[----:B----4-:R-:W-:Y:S02]  /*140d0*/  IADD3.X R222, R222, UR6, RZ, P3, !PT ;  /* 0x00000006dede7c10 */ /* 0x010fe40009ffe4ff */
[----:B------:R-:W-:-:S03]  /*140e0*/  IADD3 R221, P3, R221, UR44, RZ ;  /* 0x0000002cdddd7c10 */ /* 0x000fc6000ff7e0ff */
[----:B------:R1:W-:Y:S04]  /*140f0*/  STL [R1+0x38], R222 ;  /* 0x000038de01007387 */ /* 0x0003e80000100800 */
[----:B-1----:R-:W4:Y:S04]  /*14100*/  LDL.LU R222, [R1+0x594] ;  /* 0x0005940001de7983 */ /* 0x002f280000300800 */
[----:B------:R1:W-:Y:S01]  /*14110*/  STL [R1+0xc], R221 ;  /* 0x00000cdd01007387 */ /* 0x0003e20000100800 */
[----:B------:R-:W-:Y:S03]  /*14120*/  HGMMA.64x128x16.F32 R24, gdesc[UR8].tnspA, R24 ;  /* 0x21e00000081879f0 */ /* 0x000fe60008700818 */
[----:B-1----:R-:W2:Y:S04]  /*14130*/  LDL.LU R221, [R1+0x590] ;  /* 0x0005900001dd7983 */ /* 0x002ea80000300800 */
[----:B------:R1:W-:Y:S04]  /*14140*/  STL [R1+0x30], R238 ;  /* 0x000030ee01007387 */ /* 0x0003e80000100800 */
[----:B-1----:R-:W3:Y:S04]  /*14150*/  LDL.LU R238, [R1+0x58c] ;  /* 0x00058c0001ee7983 */ /* 0x002ee80000300800 */
[----:B------:R1:W-:Y:S04]  /*14160*/  STL [R1+0x28], R237 ;  /* 0x000028ed01007387 */ /* 0x0003e80000100800 */
[----:B-1----:R-:W4:Y:S04]  /*14170*/  LDL.LU R237, [R1+0x588] ;  /* 0x0005880001ed7983 */ /* 0x002f280000300800 */
[----:B------:R-:W-:Y:S04]  /*14180*/  STL [R1+0x4], R190 ;  /* 0x000004be01007387 */ /* 0x000fe80000100800 */
[----:B------:R1:W-:Y:S04]  /*14190*/  STL [R1+0x20], R0 ;  /* 0x0000200001007387 */ /* 0x0003e80000100800 */
[----:B-1----:R-:W2:Y:S01]  /*141a0*/  LDL.LU R0, [R1+0x584] ;  /* 0x0005840001007983 */ /* 0x002ea20000300800 */
[----:B------:R-:W-:-:S02]  /*141b0*/  IADD3.X R21, R21, UR6, RZ, P1, !PT ;  /* 0x0000000615157c10 */ /* 0x000fc40008ffe4ff */
[----:B------:R-:W-:Y:S02]  /*141c0*/  IADD3.X R12, R12, UR6, RZ, P4, !PT ;  /* 0x000000060c0c7c10 */ /* 0x000fe4000a7fe4ff */
[----:B------:R-:W-:Y:S01]  /*141d0*/  IADD3.X R192, R192, UR6, RZ, P3, !PT ;  /* 0x00000006c0c07c10 */ /* 0x000fe20009ffe4ff */
[----:B------:R1:W-:Y:S04]  /*141e0*/  STL [R1+0x18], R21 ;  /* 0x0000181501007387 */ /* 0x0003e80000100800 */
[----:B-1----:R-:W4:Y:S01]  /*141f0*/  LDL.LU R21, [R1+0x580] ;  /* 0x0005800001157983 */ /* 0x002f220000300800 */
[----:B------:R-:W-:Y:S03]  /*14200*/  HGMMA.64x128x16.F32 R24, gdesc[UR20].tnspA, R24 ;  /* 0x21e00000141879f0 */ /* 0x000fe60008700818 */
[----:B------:R1:W-:Y:S04]  /*14210*/  STL [R1+0x10], R12 ;  /* 0x0000100c01007387 */ /* 0x0003e80000100800 */
[----:B-1----:R-:W4:Y:S05]  /*14220*/  LDL.LU R12, [R1+0x57c] ;  /* 0x00057c00010c7983 */ /* 0x002f2a0000300800 */
[----:B------:R-:W-:Y:S01]  /*14230*/  HGMMA.64x128x16.F32 R24, gdesc[UR24].tnspA, R24 ;  /* 0x21e00000181879f0 */ /* 0x000fe20008700818 */
[----:B------:R-:W-:-:S02]  /*14240*/  IADD3 R250, P2, R250, UR44, RZ ;  /* 0x0000002cfafa7c10 */ /* 0x000fc4000ff5e0ff */
[----:B--2---:R-:W-:-:S09]  /*14250*/  IADD3.X R0, R0, UR6, RZ, P6, !PT ;  /* 0x0000000600007c10 */ /* 0x004fd2000b7fe4ff */
[----:B------:R-:W-:Y:S01]  /*14260*/  HGMMA.64x128x16.F32 R24, gdesc[UR28].tnspA, R24 ;  /* 0x21e000001c1879f0 */ /* 0x000fe20008700818 */
[----:B------:R1:W-:Y:S04]  /*14270*/  STL [R1], R0 ;  /* 0x0000000001007387 */ /* 0x0003e80000100800 */
[----:B------:R2:W-:Y:S04]  /*14280*/  STL [R1+0x8], R192 ;  /* 0x000008c001007387 */ /* 0x0005e80000100800 */
[----:B-1----:R-:W4:Y:S04]  /*14290*/  LDL.LU R0, [R1+0x578] ;  /* 0x0005780001007983 */ /* 0x002f280000300800 */
[----:B--2---:R-:W2:Y:S01]  /*142a0*/  LDL.LU R192, [R1+0x424] ;  /* 0x0004240001c07983 */ /* 0x004ea20000300800 */
[----:B------:R-:W-:-:S02]  /*142b0*/  IADD3.X R249, R249, UR6, RZ, P2, !PT ;  /* 0x00000006f9f97c10 */ /* 0x000fc400097fe4ff */
[----:B---3--:R-:W-:-:S04]  /*142c0*/  IADD3 R238, P2, R238, UR44, RZ ;  /* 0x0000002ceeee7c10 */ /* 0x008fc8000ff5e0ff */
[----:B----4-:R-:W-:Y:S02]  /*142d0*/  IADD3.X R237, R237, UR6, RZ, P2, !PT ;  /* 0x00000006eded7c10 */ /* 0x010fe400097fe4ff */
[----:B------:R-:W-:-:S04]  /*142e0*/  IADD3 R226, P2, R226, UR44, RZ ;  /* 0x0000002ce2e27c10 */ /* 0x000fc8000ff5e0ff */
[----:B------:R-:W-:Y:S02]  /*142f0*/  IADD3.X R225, R225, UR6, RZ, P2, !PT ;  /* 0x00000006e1e17c10 */ /* 0x000fe400097fe4ff */
        /* <DEDUP_REMOVED lines=11> */
[----:B------:R-:W-:Y:S01]  /*143b0*/  IADD3.X R4, R4, UR6, RZ, P2, !PT ;  /* 0x0000000604047c10 */ /* 0x000fe200097fe4ff */
[----:B------:R-:W-:-:S12]  /*143c0*/  HGMMA.64x128x16.F32 R24, gdesc[UR32].tnspA, R24 ;  /* 0x21e00000201879f0 */ /* 0x000fd80008700818 */
[----:B------:R-:W-:Y:S01]  /*143d0*/  HGMMA.64x128x16.F32 R24, gdesc[UR36].tnspA, R24 ;  /* 0x21e00000241879f0 */ /* 0x000fe20008700818 */
[----:B--2---:R-:W-:-:S04]  /*143e0*/  IADD3 R192, P2, R192, UR45, RZ ;  /* 0x0000002dc0c07c10 */ /* 0x004fc8000ff5e0ff */
[----:B------:R-:W-:Y:S01]  /*143f0*/  IADD3.X R0, R0, UR18, RZ, P2, !PT ;  /* 0x0000001200007c10 */ /* 0x000fe200097fe4ff */
[----:B------:R-:W-:Y:S06]  /*14400*/  STL [R1+0x424], R192 ;  /* 0x000424c001007387 */ /* 0x000fec0000100800 */
[----:B------:R-:W-:Y:S01]  /*14410*/  HGMMA.64x128x16.F32 R24, gdesc[UR40].tnspA, R24, gsb0 ;  /* 0x21e00000281879f0 */ /* 0x000fe20008000818 */
[----:B------:R1:W-:Y:S04]  /*14420*/  STL [R1+0x420], R0 ;  /* 0x0004200001007387 */ /* 0x0003e80000100800 */
[----:B-1----:R0:W5:Y:S01]  /*14430*/  LDL.LU R0, [R1+0x574] ;  /* 0x0005740001007983 */ /* 0x0021620000300800 */
[----:B------:R-:W-:-:S02]  /*14440*/  IADD3 R252, P5, R252, UR44, RZ ;  /* 0x0000002cfcfc7c10 */ /* 0x000fc4000ffbe0ff */
[----:B------:R-:W-:Y:S02]  /*14450*/  IADD3 R248, P1, R248, UR44, RZ ;  /* 0x0000002cf8f87c10 */ /* 0x000fe4000ff3e0ff */
[----:B------:R-:W-:Y:S02]  /*14460*/  IADD3.X R251, R251, UR6, RZ, P5, !PT ;  /* 0x00000006fbfb7c10 */ /* 0x000fe4000affe4ff */
[----:B------:R-:W-:Y:S02]  /*14470*/  IADD3 R246, P4, R246, UR44, RZ ;  /* 0x0000002cf6f67c10 */ /* 0x000fe4000ff9e0ff */
[----:B------:R-:W-:Y:S02]  /*14480*/  IADD3 R244, P3, R244, UR44, RZ ;  /* 0x0000002cf4f47c10 */ /* 0x000fe4000ff7e0ff */
[----:B------:R-:W-:Y:S02]  /*14490*/  IADD3 R242, P6, R242, UR44, RZ ;  /* 0x0000002cf2f27c10 */ /* 0x000fe4000ffde0ff */
[----:B------:R-:W-:-:S02]  /*144a0*/  IADD3 R240, P5, R240, UR44, RZ ;  /* 0x0000002cf0f07c10 */ /* 0x000fc4000ffbe0ff */
[----:B------:R-:W-:Y:S02]  /*144b0*/  IADD3.X R247, R247, UR6, RZ, P1, !PT ;  /* 0x00000006f7f77c10 */ /* 0x000fe40008ffe4ff */
[----:B------:R-:W-:Y:S02]  /*144c0*/  IADD3.X R245, R245, UR6, RZ, P4, !PT ;  /* 0x00000006f5f57c10 */ /* 0x000fe4000a7fe4ff */
[----:B------:R-:W-:Y:S02]  /*144d0*/  IADD3.X R243, R243, UR6, RZ, P3, !PT ;  /* 0x00000006f3f37c10 */ /* 0x000fe40009ffe4ff */
[----:B------:R-:W-:Y:S02]  /*144e0*/  IADD3.X R241, R241, UR6, RZ, P6, !PT ;  /* 0x00000006f1f17c10 */ /* 0x000fe4000b7fe4ff */
[----:B------:R-:W-:Y:S02]  /*144f0*/  IADD3.X R239, R239, UR6, RZ, P5, !PT ;  /* 0x00000006efef7c10 */ /* 0x000fe4000affe4ff */
[----:B------:R-:W-:-:S02]  /*14500*/  IADD3 R236, P1, R236, UR44, RZ ;  /* 0x0000002cecec7c10 */ /* 0x000fc4000ff3e0ff */
[----:B------:R-:W-:Y:S02]  /*14510*/  IADD3 R234, P4, R234, UR44, RZ ;  /* 0x0000002ceaea7c10 */ /* 0x000fe4000ff9e0ff */
[----:B------:R-:W-:Y:S02]  /*14520*/  IADD3 R232, P3, R232, UR44, RZ ;  /* 0x0000002ce8e87c10 */ /* 0x000fe4000ff7e0ff */
[----:B------:R-:W-:Y:S02]  /*14530*/  IADD3 R230, P6, R230, UR44, RZ ;  /* 0x0000002ce6e67c10 */ /* 0x000fe4000ffde0ff */
[----:B------:R-:W-:Y:S02]  /*14540*/  IADD3 R228, P5, R228, UR44, RZ ;  /* 0x0000002ce4e47c10 */ /* 0x000fe4000ffbe0ff */
[----:B------:R-:W-:Y:S02]  /*14550*/  IADD3.X R235, R235, UR6, RZ, P1, !PT ;  /* 0x00000006ebeb7c10 */ /* 0x000fe40008ffe4ff */
[----:B------:R-:W-:-:S02]  /*14560*/  IADD3.X R233, R233, UR6, RZ, P4, !PT ;  /* 0x00000006e9e97c10 */ /* 0x000fc4000a7fe4ff */
[----:B------:R-:W-:Y:S02]  /*14570*/  IADD3.X R231, R231, UR6, RZ, P3, !PT ;  /* 0x00000006e7e77c10 */ /* 0x000fe40009ffe4ff */
[----:B------:R-:W-:Y:S02]  /*14580*/  IADD3.X R229, R229, UR6, RZ, P6, !PT ;  /* 0x00000006e5e57c10 */ /* 0x000fe4000b7fe4ff */
[----:B------:R-:W-:Y:S02]  /*14590*/  IADD3.X R227, R227, UR6, RZ, P5, !PT ;  /* 0x00000006e3e37c10 */ /* 0x000fe4000affe4ff */
[----:B------:R-:W-:Y:S02]  /*145a0*/  IADD3 R224, P1, R224, UR44, RZ ;  /* 0x0000002ce0e07c10 */ /* 0x000fe4000ff3e0ff */
[----:B------:R-:W-:Y:S02]  /*145b0*/  IADD3 R222, P4, R222, UR44, RZ ;  /* 0x0000002cdede7c10 */ /* 0x000fe4000ff9e0ff */
[----:B------:R-:W-:-:S02]  /*145c0*/  IADD3 R220, P3, R220, UR44, RZ ;  /* 0x0000002cdcdc7c10 */ /* 0x000fc4000ff7e0ff */
[----:B------:R-:W-:Y:S02]  /*145d0*/  IADD3 R218, P6, R218, UR44, RZ ;  /* 0x0000002cdada7c10 */ /* 0x000fe4000ffde0ff */
[----:B------:R-:W-:Y:S02]  /*145e0*/  IADD3 R216, P5, R216, UR44, RZ ;  /* 0x0000002cd8d87c10 */ /* 0x000fe4000ffbe0ff */
[----:B------:R-:W-:Y:S02]  /*145f0*/  IADD3.X R223, R223, UR6, RZ, P1, !PT ;  /* 0x00000006dfdf7c10 */ /* 0x000fe40008ffe4ff */
[----:B------:R-:W-:Y:S02]  /*14600*/  IADD3.X R221, R221, UR6, RZ, P4, !PT ;  /* 0x00000006dddd7c10 */ /* 0x000fe4000a7fe4ff */
[----:B------:R-:W-:Y:S02]  /*14610*/  IADD3.X R219, R219, UR6, RZ, P3, !PT ;  /* 0x00000006dbdb7c10 */ /* 0x000fe40009ffe4ff */
[----:B------:R-:W-:-:S02]  /*14620*/  IADD3.X R217, R217, UR6, RZ, P6, !PT ;  /* 0x00000006d9d97c10 */ /* 0x000fc4000b7fe4ff */
[----:B------:R-:W-:Y:S02]  /*14630*/  IADD3.X R215, R215, UR6, RZ, P5, !PT ;  /* 0x00000006d7d77c10 */ /* 0x000fe4000affe4ff */
[----:B------:R-:W-:Y:S02]  /*14640*/  IADD3 R212, P1, R212, UR44, RZ ;  /* 0x0000002cd4d47c10 */ /* 0x000fe4000ff3e0ff */
        /* <DEDUP_REMOVED lines=18> */
[----:B------:R-:W-:Y:S01]  /*14770*/  IADD3.X R98, R98, UR6, RZ, P5, !PT ;  /* 0x0000000662627c10 */ /* 0x000fe2000affe4ff */
[----:B------:R-:W-:Y:S01]  /*14780*/  UIADD3 UR4, UR4, 0x1, URZ ;  /* 0x0000000104047890 */ /* 0x000fe2000fffe03f */
        /* <DEDUP_REMOVED lines=15> */
[----:B------:R-:W-:Y:S02]  /*14880*/  ISETP.NE.U32.AND P0, PT, R119, UR4, PT ;  /* 0x0000000477007c0c */ /* 0x000fe4000bf05070 */
[----:B------:R-:W-:Y:S02]  /*14890*/  IADD3.X R19, R19, UR6, RZ, P1, !PT ;  /* 0x0000000613137c10 */ /* 0x000fe40008ffe4ff */
[----:B------:R-:W-:Y:S02]  /*148a0*/  IADD3.X R17, R17, UR6, RZ, P4, !PT ;  /* 0x0000000611117c10 */ /* 0x000fe4000a7fe4ff */
[----:B------:R-:W-:Y:S02]  /*148b0*/  IADD3.X R15, R15, UR6, RZ, P3, !PT ;  /* 0x000000060f0f7c10 */ /* 0x000fe40009ffe4ff */
[----:B------:R-:W-:Y:S02]  /*148c0*/  IADD3.X R13, R13, UR6, RZ, P6, !PT ;  /* 0x000000060d0d7c10 */ /* 0x000fe4000b7fe4ff */
[----:B------:R-:W-:-:S02]  /*148d0*/  IADD3.X R11, R11, UR6, RZ, P5, !PT ;  /* 0x000000060b0b7c10 */ /* 0x000fc4000affe4ff */
[----:B------:R-:W-:Y:S02]  /*148e0*/  IADD3 R102, P1, R102, UR44, RZ ;  /* 0x0000002c66667c10 */ /* 0x000fe4000ff3e0ff */
[----:B------:R-:W-:Y:S02]  /*148f0*/  IADD3 R101, P4, R101, UR44, RZ ;  /* 0x0000002c65657c10 */ /* 0x000fe4000ff9e0ff */
[----:B------:R-:W-:Y:S02]  /*14900*/  IADD3 R100, P3, R100, UR44, RZ ;  /* 0x0000002c64647c10 */ /* 0x000fe4000ff7e0ff */
[----:B------:R-:W-:Y:S02]  /*14910*/  IADD3 R99, P6, R99, UR44, RZ ;  /* 0x0000002c63637c10 */ /* 0x000fe4000ffde0ff */
[----:B------:R-:W-:Y:S02]  /*14920*/  IADD3 R97, P5, R97, UR44, RZ ;  /* 0x0000002c61617c10 */ /* 0x000fe4000ffbe0ff */
[----:B------:R-:W-:-:S02]  /*14930*/  IADD3.X R9, R9, UR6, RZ, P1, !PT ;  /* 0x0000000609097c10 */ /* 0x000fc40008ffe4ff */
[----:B------:R-:W-:Y:S02]  /*14940*/  IADD3.X R8, R8, UR6, RZ, P4, !PT ;  /* 0x0000000608087c10 */ /* 0x000fe4000a7fe4ff */
[----:B------:R-:W-:Y:S02]  /*14950*/  IADD3.X R7, R7, UR6, RZ, P3, !PT ;  /* 0x0000000607077c10 */ /* 0x000fe40009ffe4ff */
[----:B------:R-:W-:Y:S02]  /*14960*/  IADD3.X R6, R6, UR6, RZ, P6, !PT ;  /* 0x0000000606067c10 */ /* 0x000fe4000b7fe4ff */
[----:B------:R-:W-:Y:S02]  /*14970*/  IADD3.X R5, R5, UR6, RZ, P5, !PT ;  /* 0x0000000605057c10 */ /* 0x000fe4000affe4ff */
[----:B------:R-:W-:Y:S02]  /*14980*/  IADD3 R93, P1, R93, UR44, RZ ;  /* 0x0000002c5d5d7c10 */ /* 0x000fe4000ff3e0ff */
[----:B------:R-:W-:-:S02]  /*14990*/  IADD3 R91, P4, R91, UR44, RZ ;  /* 0x0000002c5b5b7c10 */ /* 0x000fc4000ff9e0ff */
[----:B------:R-:W-:Y:S02]  /*149a0*/  IADD3 R89, P3, R89, UR44, RZ ;  /* 0x0000002c59597c10 */ /* 0x000fe4000ff7e0ff */
[----:B------:R-:W-:Y:S02]  /*149b0*/  IADD3 R23, P6, R23, UR44, RZ ;  /* 0x0000002c17177c10 */ /* 0x000fe4000ffde0ff */
[----:B------:R-:W-:Y:S01]  /*149c0*/  IADD3 R21, P5, R21, UR44, RZ ;  /* 0x0000002c15157c10 */ /* 0x000fe2000ffbe0ff */
[----:B------:R-:W-:Y:S02]  /*149d0*/  WARPGROUP.DEPBAR.LE gsb0, 0x0 ;  /* 0x00008000000079c5 */ /* 0x000fe40000010000 */
[----:B------:R-:W-:Y:S02]  /*149e0*/  IADD3.X R117, R117, UR6, RZ, P1, !PT ;  /* 0x0000000675757c10 */ /* 0x000fe40008ffe4ff */
[----:B------:R-:W-:Y:S02]  /*149f0*/  IADD3.X R18, R18, UR6, RZ, P4, !PT ;  /* 0x0000000612127c10 */ /* 0x000fe4000a7fe4ff */
[----:B------:R-:W-:-:S02]  /*14a00*/  IADD3.X R16, R16, UR6, RZ, P3, !PT ;  /* 0x0000000610107c10 */ /* 0x000fc40009ffe4ff */
[----:B------:R-:W-:Y:S02]  /*14a10*/  IADD3.X R14, R14, UR6, RZ, P6, !PT ;  /* 0x000000060e0e7c10 */ /* 0x000fe4000b7fe4ff */
[----:B------:R-:W-:Y:S01]  /*14a20*/  IADD3.X R12, R12, UR6, RZ, P5, !PT ;  /* 0x000000060c0c7c10 */ /* 0x000fe2000affe4ff */
[----:B0-----:R-:W-:Y:S06]  /*14a30*/  @P0 BRA `(.L_x_1) ;  /* 0xffffff5c00700947 */ /* 0x001fec000383ffff */
[----:B------:R-:W-:Y:S02]  /*14a40*/  F2FP.F16.F32.PACK_AB R83, R87, R83 ;  /* 0x000000535753723e */ /* 0x000fe400000000ff */
[----:B------:R-:W-:Y:S02]  /*14a50*/  F2FP.F16.F32.PACK_AB R82, R86, R82 ;  /* 0x000000525652723e */ /* 0x000fe400000000ff */
[----:B------:R-:W-:Y:S02]  /*14a60*/  F2FP.F16.F32.PACK_AB R81, R85, R81 ;  /* 0x000000515551723e */ /* 0x000fe400000000ff */
[----:B------:R-:W-:Y:S02]  /*14a70*/  F2FP.F16.F32.PACK_AB R80, R84, R80 ;  /* 0x000000505450723e */ /* 0x000fe400000000ff */
[----:B------:R-:W-:Y:S02]  /*14a80*/  F2FP.F16.F32.PACK_AB R75, R79, R75 ;  /* 0x0000004b4f4b723e */ /* 0x000fe400000000ff */
[----:B------:R-:W-:-:S02]  /*14a90*/  F2FP.F16.F32.PACK_AB R74, R78, R74 ;  /* 0x0000004a4e4a723e */ /* 0x000fc400000000ff */
        /* <DEDUP_REMOVED lines=25> */
[----:B------:R-:W-:-:S07]  /*14c30*/  F2FP.F16.F32.PACK_AB R8, R28, R24 ;  /* 0x000000181c08723e */ /* 0x000fce00000000ff */
.L_x_0:
[----:B------:R-:W2:Y:S01]  /*14c40*/  LDL.LU R12, [R1+0x570] ;  /* 0x00057000010c7983 */ /* 0x000ea20000300800 */
[----:B------:R-:W-:Y:S01]  /*14c50*/  ULDC UR4, c[0x0][0x244] ;  /* 0x0000910000047ab9 */ /* 0x000fe20000000800 */
[----:B------:R-:W-:Y:S01]  /*14c60*/  ULDC.64 UR8, c[0x0][0x228] ;  /* 0x00008a0000087ab9 */ /* 0x000fe20000000a00 */
[----:B------:R-:W1:Y:S02]  /*14c70*/  S2R R6, SR_TID.X ;  /* 0x0000000000067919 */ /* 0x000e640000002100 */
[C---:B-1----:R-:W-:Y:S01]  /*14c80*/  IMAD.SHL.U32 R2, R6.reuse, 0x10, RZ ;  /* 0x0000001006027824 */ /* 0x042fe200078e00ff */
[----:B------:R-:W-:Y:S01]  /*14c90*/  SHF.R.U32.HI R7, RZ, 0x6, R6 ;  /* 0x00000006ff077819 */ /* 0x000fe20000011606 */
[C---:B------:R-:W-:Y:S02]  /*14ca0*/  IMAD.SHL.U32 R4, R6.reuse, 0x80, RZ ;  /* 0x0000008006047824 */ /* 0x040fe400078e00ff */
[----:B-----5:R-:W-:Y:S01]  /*14cb0*/  IMAD.SHL.U32 R3, R6, 0x8, RZ ;  /* 0x0000000806037824 */ /* 0x020fe200078e00ff */
[----:B------:R-:W-:-:S02]  /*14cc0*/  LOP3.LUT R2, R2, 0x70, RZ, 0xc0, !PT ;  /* 0x0000007002027812 */ /* 0x000fc400078ec0ff */
[----:B------:R-:W-:Y:S02]  /*14cd0*/  LOP3.LUT R5, R4, 0x400, RZ, 0xc0, !PT ;  /* 0x0000040004057812 */ /* 0x000fe400078ec0ff */
[----:B------:R-:W-:Y:S02]  /*14ce0*/  LOP3.LUT R3, R3, 0x380, RZ, 0xc0, !PT ;  /* 0x0000038003037812 */ /* 0x000fe400078ec0ff */
[----:B------:R-:W-:Y:S02]  /*14cf0*/  IADD3 R2, R5, UR7, R2 ;  /* 0x0000000705027c10 */ /* 0x000fe4000fffe002 */
[----:B------:R-:W-:Y:S02]  /*14d00*/  LOP3.LUT R6, R6, 0x7f, RZ, 0xc0, !PT ;  /* 0x0000007f06067812 */ /* 0x000fe400078ec0ff */
[----:B------:R-:W-:Y:S01]  /*14d10*/  SGXT.U32 R7, R7, 0x1 ;  /* 0x000000010707781a */ /* 0x000fe20000000000 */
[----:B------:R-:W-:Y:S01]  /*14d20*/  IMAD.IADD R120, R3, 0x1, R2 ;  /* 0x0000000103787824 */ /* 0x000fe200078e0202 */
[----:B------:R-:W-:Y:S01]  /*14d30*/  BAR.SYNC.DEFER_BLOCKING 0x0 ;  /* 0x0000000000007b1d */ /* 0x000fe20000010000 */
[----:B------:R-:W-:-:S02]  /*14d40*/  LEA R46, R6, UR7, 0x4 ;  /* 0x00000007062e7c11 */ /* 0x000fc4000f8e20ff */
[C-C-:B------:R-:W-:Y:S02]  /*14d50*/  LOP3.LUT R117, R0.reuse, 0x7e, R7.reuse, 0xfe, !PT ;  /* 0x0000007e00757812 */ /* 0x140fe400078efe07 */
[C-C-:B------:R-:W-:Y:S01]  /*14d60*/  LOP3.LUT R116, R0.reuse, 0x7c, R7.reuse, 0xfe, !PT ;  /* 0x0000007c00747812 */ /* 0x140fe200078efe07 */
[----:B------:R-:W-:Y:S01]  /*14d70*/  ULDC.64 UR6, c[0x0][0x220] ;  /* 0x0000880000067ab9 */ /* 0x000fe20000000a00 */
[----:B------:R-:W-:Y:S01]  /*14d80*/  STSM.16.M88.4 [R120], R8 ;  /* 0x0000000878007844 */ /* 0x000fe20000000200 */
[----:B------:R-:W-:Y:S06]  /*14d90*/  BAR.SYNC.DEFER_BLOCKING 0x0 ;  /* 0x0000000000007b1d */ /* 0x000fec0000010000 */
[----:B------:R-:W1:Y:S02]  /*14da0*/  LDS.128 R28, [R46] ;  /* 0x000000002e1c7984 */ /* 0x000e640000000c00 */
[----:B------:R-:W-:Y:S06]  /*14db0*/  BAR.SYNC.DEFER_BLOCKING 0x0 ;  /* 0x0000000000007b1d */ /* 0x000fec0000010000 */
[----:B------:R3:W-:Y:S02]  /*14dc0*/  STSM.16.M88.4 [R120], R32 ;  /* 0x0000002078007844 */ /* 0x0007e40000000200 */
[----:B------:R-:W-:Y:S06]  /*14dd0*/  BAR.SYNC.DEFER_BLOCKING 0x0 ;  /* 0x0000000000007b1d */ /* 0x000fec0000010000 */
[----:B------:R-:W4:Y:S02]  /*14de0*/  LDS.128 R24, [R46] ;  /* 0x000000002e187984 */ /* 0x000f240000000c00 */
[----:B------:R-:W-:Y:S06]  /*14df0*/  BAR.SYNC.DEFER_BLOCKING 0x0 ;  /* 0x0000000000007b1d */ /* 0x000fec0000010000 */
[----:B------:R1:W-:Y:S01]  /*14e00*/  STSM.16.M88.4 [R120], R40 ;  /* 0x0000002878007844 */ /* 0x0003e20000000200 */
[----:B------:R-:W-:-:S02]  /*14e10*/  LOP3.LUT R119, R0, 0x7a, R7, 0xfe, !PT ;  /* 0x0000007a00777812 */ /* 0x000fc400078efe07 */
[C-C-:B------:R-:W-:Y:S02]  /*14e20*/  LOP3.LUT R3, R0.reuse, 0x78, R7.reuse, 0xfe, !PT ;  /* 0x0000007800037812 */ /* 0x140fe400078efe07 */
[C-C-:B------:R-:W-:Y:S02]  /*14e30*/  LOP3.LUT R2, R0.reuse, 0x76, R7.reuse, 0xfe, !PT ;  /* 0x0000007600027812 */ /* 0x140fe400078efe07 */
[C-C-:B------:R-:W-:Y:S02]  /*14e40*/  LOP3.LUT R36, R0.reuse, 0x74, R7.reuse, 0xfe, !PT ;  /* 0x0000007400247812 */ /* 0x140fe400078efe07 */
[C-C-:B------:R-:W-:Y:S02]  /*14e50*/  LOP3.LUT R37, R0.reuse, 0x72, R7.reuse, 0xfe, !PT ;  /* 0x0000007200257812 */ /* 0x140fe400078efe07 */
[C-C-:B------:R-:W-:Y:S02]  /*14e60*/  LOP3.LUT R39, R0.reuse, 0x70, R7.reuse, 0xfe, !PT ;  /* 0x0000007000277812 */ /* 0x140fe400078efe07 */
        /* <DEDUP_REMOVED lines=55> */
[----:B------:R-:W-:Y:S01]  /*151e0*/  LOP3.LUT R22, R0, R7, RZ, 0xfc, !PT ;  /* 0x0000000700167212 */ /* 0x000fe200078efcff */
[----:B------:R-:W-:Y:S06]  /*151f0*/  BAR.SYNC.DEFER_BLOCKING 0x0 ;  /* 0x0000000000007b1d */ /* 0x000fec0000010000 */
[----:B------:R-:W4:Y:S02]  /*15200*/  LDS.128 R4, [R46] ;  /* 0x000000002e047984 */ /* 0x000f240000000c00 */
[----:B------:R-:W-:Y:S06]  /*15210*/  BAR.SYNC.DEFER_BLOCKING 0x0 ;  /* 0x0000000000007b1d */ /* 0x000fec0000010000 */
[----:B------:R4:W-:Y:S02]  /*15220*/  STSM.16.M88.4 [R120], R48 ;  /* 0x0000003078007844 */ /* 0x0009e40000000200 */
[----:B------:R-:W-:Y:S06]  /*15230*/  BAR.SYNC.DEFER_BLOCKING 0x0 ;  /* 0x0000000000007b1d */ /* 0x000fec0000010000 */
[----:B------:R-:W4:Y:S02]  /*15240*/  LDS.128 R8, [R46] ;  /* 0x000000002e087984 */ /* 0x000f240000000c00 */
[----:B------:R-:W-:Y:S06]  /*15250*/  BAR.SYNC.DEFER_BLOCKING 0x0 ;  /* 0x0000000000007b1d */ /* 0x000fec0000010000 */
[----:B------:R-:W-:Y:S02]  /*15260*/  STSM.16.M88.4 [R120], R56 ;  /* 0x0000003878007844 */ /* 0x000fe40000000200 */
[----:B------:R-:W-:Y:S01]  /*15270*/  BAR.SYNC.DEFER_BLOCKING 0x0 ;  /* 0x0000000000007b1d */ /* 0x000fe20000010000 */
[C---:B--2---:R-:W-:Y:S01]  /*15280*/  ISETP.GE.AND P0, PT, R12.reuse, UR8, PT ;  /* 0x000000080c007c0c */ /* 0x044fe2000bf06270 */
[----:B---3--:R-:W-:-:S04]  /*15290*/  IMAD R32, R12, UR4, RZ ;  /* 0x000000040c207c24 */ /* 0x008fc8000f8e02ff */
[----:B------:R-:W-:Y:S01]  /*152a0*/  ULDC UR4, c[0x0][0x248] ;  /* 0x0000920000047ab9 */ /* 0x000fe20000000800 */
[----:B0-----:R-:W0:Y:S01]  /*152b0*/  LDS.128 R12, [R46] ;  /* 0x000000002e0c7984 */ /* 0x001e220000000c00 */
[----:B------:R-:W-:Y:S06]  /*152c0*/  BAR.SYNC.DEFER_BLOCKING 0x0 ;  /* 0x0000000000007b1d */ /* 0x000fec0000010000 */
[----:B------:R-:W-:Y:S02]  /*152d0*/  STSM.16.M88.4 [R120], R64 ;  /* 0x0000004078007844 */ /* 0x000fe40000000200 */
[----:B------:R-:W-:Y:S06]  /*152e0*/  BAR.SYNC.DEFER_BLOCKING 0x0 ;  /* 0x0000000000007b1d */ /* 0x000fec0000010000 */
[----:B------:R-:W2:Y:S02]  /*152f0*/  LDS.128 R16, [R46] ;  /* 0x000000002e107984 */ /* 0x000ea40000000c00 */
[----:B------:R-:W-:Y:S06]  /*15300*/  BAR.SYNC.DEFER_BLOCKING 0x0 ;  /* 0x0000000000007b1d */ /* 0x000fec0000010000 */
[----:B------:R-:W-:Y:S02]  /*15310*/  STSM.16.M88.4 [R120], R72 ;  /* 0x0000004878007844 */ /* 0x000fe40000000200 */
[----:B------:R-:W-:Y:S01]  /*15320*/  BAR.SYNC.DEFER_BLOCKING 0x0 ;  /* 0x0000000000007b1d */ /* 0x000fe20000010000 */
[C---:B------:R-:W-:Y:S01]  /*15330*/  ISETP.LT.AND P4, PT, R22.reuse, UR9, !P0 ;  /* 0x0000000916007c0c */ /* 0x040fe2000c781270 */
[----:B------:R-:W-:Y:S01]  /*15340*/  IMAD R33, R22, UR4, RZ ;  /* 0x0000000416217c24 */ /* 0x000fe2000f8e02ff */
[C---:B------:R-:W-:Y:S01]  /*15350*/  ISETP.LT.AND P3, PT, R21.reuse, UR9, !P0 ;  /* 0x0000000915007c0c */ /* 0x040fe2000c761270 */
[----:B-1----:R-:W-:Y:S01]  /*15360*/  IMAD R41, R21, UR4, RZ ;  /* 0x0000000415297c24 */ /* 0x002fe2000f8e02ff */
[C---:B------:R-:W-:Y:S01]  /*15370*/  ISETP.LT.AND P2, PT, R20.reuse, UR9, !P0 ;  /* 0x0000000914007c0c */ /* 0x040fe2000c741270 */
[----:B------:R-:W-:-:S02]  /*15380*/  IMAD R43, R20, UR4, RZ ;  /* 0x00000004142b7c24 */ /* 0x000fc4000f8e02ff */
[----:B------:R-:W1:Y:S01]  /*15390*/  LDS.128 R20, [R46] ;  /* 0x000000002e147984 */ /* 0x000e620000000c00 */
[----:B------:R-:W-:Y:S01]  /*153a0*/  BAR.SYNC.DEFER_BLOCKING 0x0 ;  /* 0x0000000000007b1d */ /* 0x000fe20000010000 */
[----:B------:R-:W-:-:S04]  /*153b0*/  LEA R0, P1, R32, UR6, 0x1 ;  /* 0x0000000620007c11 */ /* 0x000fc8000f8208ff */
[----:B------:R-:W-:Y:S02]  /*153c0*/  LEA.HI.X.SX32 R32, R32, UR7, 0x1, P1 ;  /* 0x0000000720207c11 */ /* 0x000fe400088f0eff */
[-C--:B------:R-:W-:Y:S01]  /*153d0*/  LEA R34, P1, R33, R0.reuse, 0x1 ;  /* 0x0000000021227211 */ /* 0x080fe200078208ff */
[----:B------:R-:W-:Y:S01]  /*153e0*/  STSM.16.M88.4 [R120], R80 ;  /* 0x0000005078007844 */ /* 0x000fe20000000200 */
[----:B------:R-:W-:Y:S01]  /*153f0*/  BAR.SYNC.DEFER_BLOCKING 0x0 ;  /* 0x0000000000007b1d */ /* 0x000fe20000010000 */
[----:B------:R-:W-:Y:S02]  /*15400*/  LEA R40, P5, R41, R0, 0x1 ;  /* 0x0000000029287211 */ /* 0x000fe400078a08ff */
[----:B------:R-:W-:Y:S01]  /*15410*/  LEA.HI.X.SX32 R35, R33, R32, 0x1, P1 ;  /* 0x0000002021237211 */ /* 0x000fe200008f0eff */
[----:B------:R-:W-:Y:S01]  /*15420*/  IMAD R33, R118, UR4, RZ ;  /* 0x0000000476217c24 */ /* 0x000fe2000f8e02ff */
[----:B------:R-:W-:Y:S02]  /*15430*/  LEA R42, P6, R43, R0, 0x1 ;  /* 0x000000002b2a7211 */ /* 0x000fe400078c08ff */
[----:B------:R-:W-:-:S02]  /*15440*/  LEA.HI.X.SX32 R41, R41, R32, 0x1, P5 ;  /* 0x0000002029297211 */ /* 0x000fc400028f0eff */
[----:B------:R-:W-:Y:S02]  /*15450*/  ISETP.LT.AND P1, PT, R118, UR9, !P0 ;  /* 0x0000000976007c0c */ /* 0x000fe4000c721270 */
[----:B------:R-:W-:Y:S01]  /*15460*/  LEA.HI.X.SX32 R43, R43, R32, 0x1, P6 ;  /* 0x000000202b2b7211 */ /* 0x000fe200030f0eff */
[----:B------:R3:W-:Y:S04]  /*15470*/  @P4 STG.E.U16 desc[UR16][R34.64], R28 ;  /* 0x0000001c22004986 */ /* 0x0007e8000c101510 */
[----:B------:R-:W-:Y:S01]  /*15480*/  @P3 STG.E.U16 desc[UR16][R40.64], R29 ;  /* 0x0000001d28003986 */ /* 0x000fe2000c101510 */
[----:B----4-:R-:W-:-:S03]  /*15490*/  LEA R48, P3, R33, R0, 0x1 ;  /* 0x0000000021307211 */ /* 0x010fc600078608ff */
[----:B------:R4:W-:Y:S01]  /*154a0*/  @P2 STG.E.U16 desc[UR16][R42.64], R30 ;  /* 0x0000001e2a002986 */ /* 0x0009e2000c101510 */
[C---:B------:R-:W-:Y:S01]  /*154b0*/  ISETP.LT.AND P2, PT, R115.reuse, UR9, !P0 ;  /* 0x0000000973007c0c */ /* 0x040fe2000c741270 */
[----:B------:R-:W-:Y:S01]  /*154c0*/  IMAD R115, R115, UR4, RZ ;  /* 0x0000000473737c24 */ /* 0x000fe2000f8e02ff */
[----:B------:R-:W-:Y:S01]  /*154d0*/  LEA.HI.X.SX32 R49, R33, R32, 0x1, P3 ;  /* 0x0000002021317211 */ /* 0x000fe200018f0eff */
[C---:B------:R-:W-:Y:S01]  /*154e0*/  IMAD R33, R114.reuse, UR4, RZ ;  /* 0x0000000472217c24 */ /* 0x040fe2000f8e02ff */
[C---:B------:R-:W-:Y:S01]  /*154f0*/  ISETP.LT.AND P3, PT, R113.reuse, UR9, !P0 ;  /* 0x0000000971007c0c */ /* 0x040fe2000c761270 */
[----:B------:R-:W-:Y:S01]  /*15500*/  IMAD R113, R113, UR4, RZ ;  /* 0x0000000471717c24 */ /* 0x000fe2000f8e02ff */
[----:B------:R-:W-:Y:S01]  /*15510*/  ISETP.LT.AND P4, PT, R114, UR9, !P0 ;  /* 0x0000000972007c0c */ /* 0x000fe2000c781270 */
[----:B------:R0:W-:Y:S01]  /*15520*/  @P1 STG.E.U16 desc[UR16][R48.64], R31 ;  /* 0x0000001f30001986 */ /* 0x0001e2000c101510 */
[----:B---3--:R-:W-:Y:S02]  /*15530*/  LEA R34, P1, R115, R0, 0x1 ;  /* 0x0000000073227211 */ /* 0x008fe400078208ff */
[----:B----4-:R-:W-:-:S02]  /*15540*/  PRMT R43, R28, 0x7632, R43 ;  /* 0x000076321c2b7816 */ /* 0x010fc4000000002b */
[-C--:B------:R-:W-:Y:S02]  /*15550*/  LEA R28, P5, R33, R0.reuse, 0x1 ;  /* 0x00000000211c7211 */ /* 0x080fe400078a08ff */
[----:B------:R-:W-:Y:S02]  /*15560*/  LEA R40, P6, R113, R0, 0x1 ;  /* 0x0000000071287211 */ /* 0x000fe400078c08ff */
[----:B------:R-:W-:Y:S02]  /*15570*/  PRMT R30, R29, 0x7632, R30 ;  /* 0x000076321d1e7816 */ /* 0x000fe4000000001e */
[-C--:B------:R-:W-:Y:S02]  /*15580*/  LEA.HI.X.SX32 R35, R115, R32.reuse, 0x1, P1 ;  /* 0x0000002073237211 */ /* 0x080fe400008f0eff */
[----:B------:R-:W-:Y:S02]  /*15590*/  LEA.HI.X.SX32 R29, R33, R32, 0x1, P5 ;  /* 0x00000020211d7211 */ /* 0x000fe400028f0eff */
[----:B------:R-:W-:-:S02]  /*155a0*/  PRMT R50, R30, 0x7632, R50 ;  /* 0x000076321e327816 */ /* 0x000fc40000000032 */
[----:B------:R-:W-:Y:S01]  /*155b0*/  LEA.HI.X.SX32 R41, R113, R32, 0x1, P6 ;  /* 0x0000002071297211 */ /* 0x000fe200030f0eff */
[----:B------:R-:W-:Y:S01]  /*155c0*/  @P2 STG.E.U16 desc[UR16][R34.64], R43 ;  /* 0x0000002b22002986 */ /* 0x000fe2000c101510 */
[----:B------:R-:W-:-:S03]  /*155d0*/  IMAD R33, R112, UR4, RZ ;  /* 0x0000000470217c24 */ /* 0x000fc6000f8e02ff */
[----:B------:R3:W-:Y:S01]  /*155e0*/  @P4 STG.E.U16 desc[UR16][R28.64], R30 ;  /* 0x0000001e1c004986 */ /* 0x0007e2000c101510 */
[----:B------:R-:W-:-:S03]  /*155f0*/  ISETP.LT.AND P1, PT, R112, UR9, !P0 ;  /* 0x0000000970007c0c */ /* 0x000fc6000c721270 */
[----:B------:R-:W-:Y:S01]  /*15600*/  @P3 STG.E.U16 desc[UR16][R40.64], R50 ;  /* 0x0000003228003986 */ /* 0x000fe2000c101510 */
[C---:B------:R-:W-:Y:S01]  /*15610*/  ISETP.LT.AND P3, PT, R111.reuse, UR9, !P0 ;  /* 0x000000096f007c0c */ /* 0x040fe2000c761270 */
[----:B------:R-:W-:Y:S01]  /*15620*/  IMAD R111, R111, UR4, RZ ;  /* 0x000000046f6f7c24 */ /* 0x000fe2000f8e02ff */
[-C--:B------:R-:W-:Y:S01]  /*15630*/  LEA R42, P6, R33, R0.reuse, 0x1 ;  /* 0x00000000212a7211 */ /* 0x080fe200078c08ff */
[C---:B0-----:R-:W-:Y:S01]  /*15640*/  IMAD R49, R110.reuse, UR4, RZ ;  /* 0x000000046e317c24 */ /* 0x041fe2000f8e02ff */
[C---:B------:R-:W-:Y:S01]  /*15650*/  ISETP.LT.AND P4, PT, R109.reuse, UR9, !P0 ;  /* 0x000000096d007c0c */ /* 0x040fe2000c781270 */
[----:B------:R-:W-:Y:S01]  /*15660*/  IMAD R109, R109, UR4, RZ ;  /* 0x000000046d6d7c24 */ /* 0x000fe2000f8e02ff */
[----:B------:R-:W-:Y:S02]  /*15670*/  ISETP.LT.AND P2, PT, R110, UR9, !P0 ;  /* 0x000000096e007c0c */ /* 0x000fe4000c741270 */
[----:B---3--:R-:W-:Y:S02]  /*15680*/  LEA R28, P5, R111, R0, 0x1 ;  /* 0x000000006f1c7211 */ /* 0x008fe400078a08ff */
[----:B------:R-:W-:-:S02]  /*15690*/  LEA.HI.X.SX32 R43, R33, R32, 0x1, P6 ;  /* 0x00000020212b7211 */ /* 0x000fc400030f0eff */
[----:B------:R-:W-:Y:S02]  /*156a0*/  PRMT R35, R31, 0x7632, R35 ;  /* 0x000076321f237816 */ /* 0x000fe40000000023 */
[----:B------:R-:W-:Y:S02]  /*156b0*/  LEA R30, P6, R49, R0, 0x1 ;  /* 0x00000000311e7211 */ /* 0x000fe400078c08ff */
[----:B------:R-:W-:Y:S02]  /*156c0*/  LEA.HI.X.SX32 R29, R111, R32, 0x1, P5 ;  /* 0x000000206f1d7211 */ /* 0x000fe400028f0eff */
[----:B------:R-:W-:Y:S01]  /*156d0*/  LEA R34, P5, R109, R0, 0x1 ;  /* 0x000000006d227211 */ /* 0x000fe200078a08ff */
[----:B------:R0:W-:Y:S01]  /*156e0*/  @P1 STG.E.U16 desc[UR16][R42.64], R35 ;  /* 0x000000232a001986 */ /* 0x0001e2000c101510 */
[-C--:B------:R-:W-:Y:S01]  /*156f0*/  LEA.HI.X.SX32 R31, R49, R32.reuse, 0x1, P6 ;  /* 0x00000020311f7211 */ /* 0x080fe200030f0eff */
[----:B------:R-:W-:Y:S02]  /*15700*/  IMAD R33, R108, UR4, RZ ;  /* 0x000000046c217c24 */ /* 0x000fe4000f8e02ff */
[----:B------:R3:W-:Y:S04]  /*15710*/  @P3 STG.E.U16 desc[UR16][R28.64], R24 ;  /* 0x000000181c003986 */ /* 0x0007e8000c101510 */
[----:B------:R4:W-:Y:S01]  /*15720*/  @P2 STG.E.U16 desc[UR16][R30.64], R25 ;  /* 0x000000191e002986 */ /* 0x0009e2000c101510 */
[----:B0-----:R-:W-:-:S02]  /*15730*/  LEA.HI.X.SX32 R35, R109, R32, 0x1, P5 ;  /* 0x000000206d237211 */ /* 0x001fc400028f0eff */
[----:B------:R-:W-:-:S03]  /*15740*/  ISETP.LT.AND P3, PT, R107, UR9, !P0 ;  /* 0x000000096b007c0c */ /* 0x000fc6000c761270 */
[----:B------:R0:W-:Y:S01]  /*15750*/  @P4 STG.E.U16 desc[UR16][R34.64], R26 ;  /* 0x0000001a22004986 */ /* 0x0001e2000c101510 */
[----:B------:R-:W-:Y:S01]  /*15760*/  ISETP.LT.AND P4, PT, R108, UR9, !P0 ;  /* 0x000000096c007c0c */ /* 0x000fe2000c781270 */
[----:B------:R-:W-:Y:S01]  /*15770*/  IMAD R107, R107, UR4, RZ ;  /* 0x000000046b6b7c24 */ /* 0x000fe2000f8e02ff */
[C---:B------:R-:W-:Y:S01]  /*15780*/  LEA R40, P2, R33.reuse, R0, 0x1 ;  /* 0x0000000021287211 */ /* 0x040fe200078408ff */
[----:B---3--:R-:W-:Y:S01]  /*15790*/  IMAD R29, R106, UR4, RZ ;  /* 0x000000046a1d7c24 */ /* 0x008fe2000f8e02ff */
[----:B----4-:R-:W-:Y:S02]  /*157a0*/  PRMT R31, R24, 0x7632, R31 ;  /* 0x00007632181f7816 */ /* 0x010fe4000000001f */
[----:B------:R-:W-:Y:S02]  /*157b0*/  ISETP.LT.AND P1, PT, R106, UR9, !P0 ;  /* 0x000000096a007c0c */ /* 0x000fe4000c721270 */
[----:B------:R-:W-:Y:S02]  /*157c0*/  LEA.HI.X.SX32 R41, R33, R32, 0x1, P2 ;  /* 0x0000002021297211 */ /* 0x000fe400010f0eff */
[----:B------:R-:W-:-:S02]  /*157d0*/  LEA R24, P5, R107, R0, 0x1 ;  /* 0x000000006b187211 */ /* 0x000fc400078a08ff */
[C---:B------:R-:W-:Y:S01]  /*157e0*/  ISETP.LT.AND P2, PT, R105.reuse, UR9, !P0 ;  /* 0x0000000969007c0c */ /* 0x040fe2000c741270 */
[----:B------:R-:W-:Y:S01]  /*157f0*/  IMAD R105, R105, UR4, RZ ;  /* 0x0000000469697c24 */ /* 0x000fe2000f8e02ff */
[----:B------:R-:W-:Y:S02]  /*15800*/  PRMT R43, R25, 0x7632, R43 ;  /* 0x00007632192b7816 */ /* 0x000fe4000000002b */
[----:B------:R-:W-:Y:S01]  /*15810*/  LEA R28, P6, R29, R0, 0x1 ;  /* 0x000000001d1c7211 */ /* 0x000fe200078c08ff */
[----:B------:R-:W-:Y:S01]  /*15820*/  @P4 STG.E.U16 desc[UR16][R40.64], R27 ;  /* 0x0000001b28004986 */ /* 0x000fe2000c101510 */
[----:B------:R-:W-:Y:S02]  /*15830*/  LEA.HI.X.SX32 R25, R107, R32, 0x1, P5 ;  /* 0x000000206b197211 */ /* 0x000fe400028f0eff */
[----:B------:R-:W-:Y:S01]  /*15840*/  LEA R30, P4, R105, R0, 0x1 ;  /* 0x00000000691e7211 */ /* 0x000fe200078808ff */
[----:B------:R-:W-:Y:S01]  /*15850*/  IMAD R33, R104, UR4, RZ ;  /* 0x0000000468217c24 */ /* 0x000fe2000f8e02ff */
[----:B------:R-:W-:Y:S01]  /*15860*/  LEA.HI.X.SX32 R29, R29, R32, 0x1, P6 ;  /* 0x000000201d1d7211 */ /* 0x000fe200030f0eff */
[----:B------:R3:W-:Y:S01]  /*15870*/  @P3 STG.E.U16 desc[UR16][R24.64], R31 ;  /* 0x0000001f18003986 */ /* 0x0007e2000c101510 */
[----:B0-----:R-:W-:-:S02]  /*15880*/  PRMT R35, R26, 0x7632, R35 ;  /* 0x000076321a237816 */ /* 0x001fc40000000023 */
[----:B------:R-:W-:Y:S01]  /*15890*/  ISETP.LT.AND P5, PT, R104, UR9, !P0 ;  /* 0x0000000968007c0c */ /* 0x000fe2000c7a1270 */
[----:B------:R-:W-:Y:S01]  /*158a0*/  @P1 STG.E.U16 desc[UR16][R28.64], R43 ;  /* 0x0000002b1c001986 */ /* 0x000fe2000c101510 */
[----:B------:R-:W-:Y:S02]  /*158b0*/  LEA R34, P1, R33, R0, 0x1 ;  /* 0x0000000021227211 */ /* 0x000fe400078208ff */
[C---:B------:R-:W-:Y:S01]  /*158c0*/  ISETP.LT.AND P3, PT, R103.reuse, UR9, !P0 ;  /* 0x0000000967007c0c */ /* 0x040fe2000c761270 */
[----:B------:R-:W-:Y:S01]  /*158d0*/  IMAD R103, R103, UR4, RZ ;  /* 0x0000000467677c24 */ /* 0x000fe2000f8e02ff */
[----:B---3--:R-:W-:Y:S02]  /*158e0*/  LEA.HI.X.SX32 R31, R105, R32, 0x1, P4 ;  /* 0x00000020691f7211 */ /* 0x008fe400020f0eff */
[----:B------:R-:W-:Y:S01]  /*158f0*/  PRMT R42, R27, 0x7632, R42 ;  /* 0x000076321b2a7816 */ /* 0x000fe2000000002a */
[C---:B------:R-:W-:Y:S02]  /*15900*/  IMAD R27, R102.reuse, UR4, RZ ;  /* 0x00000004661b7c24 */ /* 0x040fe4000f8e02ff */
[----:B------:R0:W-:Y:S01]  /*15910*/  @P2 STG.E.U16 desc[UR16][R30.64], R35 ;  /* 0x000000231e002986 */ /* 0x0001e2000c101510 */
[----:B------:R-:W-:-:S02]  /*15920*/  ISETP.LT.AND P2, PT, R102, UR9, !P0 ;  /* 0x0000000966007c0c */ /* 0x000fc4000c741270 */
[-C--:B------:R-:W-:Y:S02]  /*15930*/  LEA R24, P4, R103, R0.reuse, 0x1 ;  /* 0x0000000067187211 */ /* 0x080fe400078808ff */
[----:B------:R-:W-:Y:S02]  /*15940*/  LEA R26, P6, R27, R0, 0x1 ;  /* 0x000000001b1a7211 */ /* 0x000fe400078c08ff */
[-C--:B0-----:R-:W-:Y:S02]  /*15950*/  LEA.HI.X.SX32 R35, R33, R32.reuse, 0x1, P1 ;  /* 0x0000002021237211 */ /* 0x081fe400008f0eff */
[C---:B------:R-:W-:Y:S01]  /*15960*/  ISETP.LT.AND P1, PT, R101.reuse, UR9, !P0 ;  /* 0x0000000965007c0c */ /* 0x040fe2000c721270 */
[----:B------:R-:W-:Y:S01]  /*15970*/  IMAD R101, R101, UR4, RZ ;  /* 0x0000000465657c24 */ /* 0x000fe2000f8e02ff */
[-C--:B------:R-:W-:Y:S01]  /*15980*/  LEA.HI.X.SX32 R25, R103, R32.reuse, 0x1, P4 ;  /* 0x0000002067197211 */ /* 0x080fe200020f0eff */
[----:B------:R0:W-:Y:S01]  /*15990*/  @P5 STG.E.U16 desc[UR16][R34.64], R42 ;  /* 0x0000002a22005986 */ /* 0x0001e2000c101510 */
[----:B------:R-:W-:Y:S01]  /*159a0*/  LEA.HI.X.SX32 R27, R27, R32, 0x1, P6 ;  /* 0x000000201b1b7211 */ /* 0x000fe200030f0eff */
[----:B------:R-:W-:Y:S01]  /*159b0*/  IMAD R31, R100, UR4, RZ ;  /* 0x00000004641f7c24 */ /* 0x000fe2000f8e02ff */
[----:B------:R-:W-:-:S02]  /*159c0*/  LEA R28, P5, R101, R0, 0x1 ;  /* 0x00000000651c7211 */ /* 0x000fc400078a08ff */
[----:B------:R-:W-:Y:S01]  /*159d0*/  ISETP.LT.AND P4, PT, R100, UR9, !P0 ;  /* 0x0000000964007c0c */ /* 0x000fe2000c781270 */
[----:B------:R3:W-:Y:S01]  /*159e0*/  @P3 STG.E.U16 desc[UR16][R24.64], R4 ;  /* 0x0000000418003986 */ /* 0x0007e2000c101510 */
[----:B------:R-:W-:-:S03]  /*159f0*/  LEA.HI.X.SX32 R29, R101, R32, 0x1, P5 ;  /* 0x00000020651d7211 */ /* 0x000fc600028f0eff */
[----:B------:R-:W-:Y:S01]  /*15a00*/  @P2 STG.E.U16 desc[UR16][R26.64], R5 ;  /* 0x000000051a002986 */ /* 0x000fe2000c101510 */
[----:B------:R-:W-:-:S03]  /*15a10*/  LEA R30, P2, R31, R0, 0x1 ;  /* 0x000000001f1e7211 */ /* 0x000fc600078408ff */
[----:B------:R4:W-:Y:S01]  /*15a20*/  @P1 STG.E.U16 desc[UR16][R28.64], R6 ;  /* 0x000000061c001986 */ /* 0x0009e2000c101510 */
[C---:B------:R-:W-:Y:S01]  /*15a30*/  ISETP.LT.AND P1, PT, R99.reuse, UR9, !P0 ;  /* 0x0000000963007c0c */ /* 0x040fe2000c721270 */
[----:B------:R-:W-:Y:S01]  /*15a40*/  IMAD R99, R99, UR4, RZ ;  /* 0x0000000463637c24 */ /* 0x000fe2000f8e02ff */
[----:B------:R-:W-:Y:S01]  /*15a50*/  LEA.HI.X.SX32 R31, R31, R32, 0x1, P2 ;  /* 0x000000201f1f7211 */ /* 0x000fe200010f0eff */
[C---:B------:R-:W-:Y:S01]  /*15a60*/  IMAD R33, R98.reuse, UR4, RZ ;  /* 0x0000000462217c24 */ /* 0x040fe2000f8e02ff */
[----:B------:R-:W-:Y:S02]  /*15a70*/  ISETP.LT.AND P3, PT, R98, UR9, !P0 ;  /* 0x0000000962007c0c */ /* 0x000fe4000c761270 */
[----:B0-----:R-:W-:Y:S01]  /*15a80*/  PRMT R34, R4, 0x7632, R34 ;  /* 0x0000763204227816 */ /* 0x001fe20000000022 */
[----:B------:R0:W-:Y:S01]  /*15a90*/  @P4 STG.E.U16 desc[UR16][R30.64], R7 ;  /* 0x000000071e004986 */ /* 0x0001e2000c101510 */
[-C--:B---3--:R-:W-:Y:S02]  /*15aa0*/  LEA R24, P4, R99, R0.reuse, 0x1 ;  /* 0x0000000063187211 */ /* 0x088fe400078808ff */
[C---:B------:R-:W-:Y:S01]  /*15ab0*/  ISETP.LT.AND P2, PT, R97.reuse, UR9, !P0 ;  /* 0x0000000961007c0c */ /* 0x040fe2000c741270 */
[----:B------:R-:W-:Y:S01]  /*15ac0*/  IMAD R97, R97, UR4, RZ ;  /* 0x0000000461617c24 */ /* 0x000fe2000f8e02ff */
[----:B------:R-:W-:-:S02]  /*15ad0*/  LEA R4, P5, R33, R0, 0x1 ;  /* 0x0000000021047211 */ /* 0x000fc400078a08ff */
[-C--:B------:R-:W-:Y:S02]  /*15ae0*/  LEA.HI.X.SX32 R25, R99, R32.reuse, 0x1, P4 ;  /* 0x0000002063197211 */ /* 0x080fe400020f0eff */
[----:B----4-:R-:W-:Y:S02]  /*15af0*/  PRMT R6, R5, 0x7632, R6 ;  /* 0x0000763205067816 */ /* 0x010fe40000000006 */
[----:B------:R-:W-:Y:S02]  /*15b00*/  LEA.HI.X.SX32 R5, R33, R32, 0x1, P5 ;  /* 0x0000002021057211 */ /* 0x000fe400028f0eff */
[C---:B------:R-:W-:Y:S01]  /*15b10*/  LEA R26, P6, R97.reuse, R0, 0x1 ;  /* 0x00000000611a7211 */ /* 0x040fe200078c08ff */
[----:B------:R-:W-:Y:S01]  /*15b20*/  @P1 STG.E.U16 desc[UR16][R24.64], R34 ;  /* 0x0000002218001986 */ /* 0x000fe2000c101510 */
[----:B------:R-:W-:Y:S01]  /*15b30*/  PRMT R33, R6, 0x7632, R33 ;  /* 0x0000763206217816 */ /* 0x000fe20000000021 */
[C---:B------:R-:W-:Y:S01]  /*15b40*/  IMAD R29, R96.reuse, UR4, RZ ;  /* 0x00000004601d7c24 */ /* 0x040fe2000f8e02ff */
[----:B------:R-:W-:Y:S01]  /*15b50*/  LEA.HI.X.SX32 R27, R97, R32, 0x1, P6 ;  /* 0x00000020611b7211 */ /* 0x000fe200030f0eff */
[----:B------:R3:W-:Y:S01]  /*15b60*/  @P3 STG.E.U16 desc[UR16][R4.64], R6 ;  /* 0x0000000604003986 */ /* 0x0007e2000c101510 */
[C---:B------:R-:W-:Y:S01]  /*15b70*/  ISETP.LT.AND P3, PT, R95.reuse, UR9, !P0 ;  /* 0x000000095f007c0c */ /* 0x040fe2000c761270 */
[----:B------:R-:W-:Y:S01]  /*15b80*/  IMAD R95, R95, UR4, RZ ;  /* 0x000000045f5f7c24 */ /* 0x000fe2000f8e02ff */
[----:B------:R-:W-:Y:S01]  /*15b90*/  ISETP.LT.AND P1, PT, R96, UR9, !P0 ;  /* 0x0000000960007c0c */ /* 0x000fe2000c721270 */
[----:B------:R4:W-:Y:S01]  /*15ba0*/  @P2 STG.E.U16 desc[UR16][R26.64], R33 ;  /* 0x000000211a002986 */ /* 0x0009e2000c101510 */
[----:B0-----:R-:W-:Y:S01]  /*15bb0*/  IMAD R31, R94, UR4, RZ ;  /* 0x000000045e1f7c24 */ /* 0x001fe2000f8e02ff */
[----:B------:R-:W-:-:S02]  /*15bc0*/  LEA R28, P6, R29, R0, 0x1 ;  /* 0x000000001d1c7211 */ /* 0x000fc400078c08ff */
[C---:B------:R-:W-:Y:S01]  /*15bd0*/  ISETP.LT.AND P4, PT, R93.reuse, UR9, !P0 ;  /* 0x000000095d007c0c */ /* 0x040fe2000c781270 */
[----:B------:R-:W-:Y:S01]  /*15be0*/  IMAD R93, R93, UR4, RZ ;  /* 0x000000045d5d7c24 */ /* 0x000fe2000f8e02ff */
[----:B------:R-:W-:Y:S02]  /*15bf0*/  ISETP.LT.AND P2, PT, R94, UR9, !P0 ;  /* 0x000000095e007c0c */ /* 0x000fe4000c741270 */
[----:B---3--:R-:W-:Y:S02]  /*15c00*/  LEA R4, P5, R95, R0, 0x1 ;  /* 0x000000005f047211 */ /* 0x008fe400078a08ff */
[----:B------:R-:W-:Y:S02]  /*15c10*/  LEA.HI.X.SX32 R29, R29, R32, 0x1, P6 ;  /* 0x000000201d1d7211 */ /* 0x000fe400030f0eff */
[----:B------:R-:W-:Y:S02]  /*15c20*/  PRMT R25, R7, 0x7632, R25 ;  /* 0x0000763207197816 */ /* 0x000fe40000000019 */
[----:B------:R-:W-:-:S02]  /*15c30*/  LEA R6, P6, R31, R0, 0x1 ;  /* 0x000000001f067211 */ /* 0x000fc400078c08ff */
[----:B------:R-:W-:Y:S02]  /*15c40*/  LEA.HI.X.SX32 R5, R95, R32, 0x1, P5 ;  /* 0x000000205f057211 */ /* 0x000fe400028f0eff */
[----:B------:R-:W-:Y:S01]  /*15c50*/  LEA R24, P5, R93, R0, 0x1 ;  /* 0x000000005d187211 */ /* 0x000fe200078a08ff */
[----:B------:R0:W-:Y:S01]  /*15c60*/  @P1 STG.E.U16 desc[UR16][R28.64], R25 ;  /* 0x000000191c001986 */ /* 0x0001e2000c101510 */
[-C--:B------:R-:W-:Y:S01]  /*15c70*/  LEA.HI.X.SX32 R7, R31, R32.reuse, 0x1, P6 ;  /* 0x000000201f077211 */ /* 0x080fe200030f0eff */
[----:B----4-:R-:W-:Y:S02]  /*15c80*/  IMAD R27, R92, UR4, RZ ;  /* 0x000000045c1b7c24 */ /* 0x010fe4000f8e02ff */
[----:B------:R-:W-:Y:S04]  /*15c90*/  @P3 STG.E.U16 desc[UR16][R4.64], R8 ;  /* 0x0000000804003986 */ /* 0x000fe8000c101510 */
[----:B------:R3:W-:Y:S01]  /*15ca0*/  @P2 STG.E.U16 desc[UR16][R6.64], R9 ;  /* 0x0000000906002986 */ /* 0x0007e2000c101510 */
[----:B0-----:R-:W-:-:S05]  /*15cb0*/  LEA.HI.X.SX32 R25, R93, R32, 0x1, P5 ;  /* 0x000000205d197211 */ /* 0x001fca00028f0eff */
[----:B------:R0:W-:Y:S01]  /*15cc0*/  @P4 STG.E.U16 desc[UR16][R24.64], R10 ;  /* 0x0000000a18004986 */ /* 0x0001e2000c101510 */
[----:B------:R-:W-:Y:S02]  /*15cd0*/  ISETP.LT.AND P4, PT, R92, UR9, !P0 ;  /* 0x000000095c007c0c */ /* 0x000fe4000c781270 */
[----:B------:R-:W-:Y:S02]  /*15ce0*/  LEA R26, P2, R27, R0, 0x1 ;  /* 0x000000001b1a7211 */ /* 0x000fe400078408ff */
[C---:B------:R-:W-:Y:S01]  /*15cf0*/  ISETP.LT.AND P3, PT, R91.reuse, UR9, !P0 ;  /* 0x000000095b007c0c */ /* 0x040fe2000c761270 */
[----:B------:R-:W-:Y:S01]  /*15d00*/  IMAD R91, R91, UR4, RZ ;  /* 0x000000045b5b7c24 */ /* 0x000fe2000f8e02ff */
[C---:B------:R-:W-:Y:S01]  /*15d10*/  ISETP.LT.AND P1, PT, R90.reuse, UR9, !P0 ;  /* 0x000000095a007c0c */ /* 0x040fe2000c721270 */
[----:B---3--:R-:W-:Y:S01]  /*15d20*/  IMAD R7, R90, UR4, RZ ;  /* 0x000000045a077c24 */ /* 0x008fe2000f8e02ff */
[----:B------:R-:W-:Y:S02]  /*15d30*/  LEA.HI.X.SX32 R27, R27, R32, 0x1, P2 ;  /* 0x000000201b1b7211 */ /* 0x000fe400010f0eff */
[C---:B------:R-:W-:Y:S01]  /*15d40*/  ISETP.LT.AND P2, PT, R89.reuse, UR9, !P0 ;  /* 0x0000000959007c0c */ /* 0x040fe2000c741270 */
[----:B------:R-:W-:Y:S01]  /*15d50*/  IMAD R89, R89, UR4, RZ ;  /* 0x0000000459597c24 */ /* 0x000fe2000f8e02ff */
[----:B------:R-:W-:-:S02]  /*15d60*/  LEA R4, P5, R91, R0, 0x1 ;  /* 0x000000005b047211 */ /* 0x000fc400078a08ff */
[----:B------:R-:W-:Y:S01]  /*15d70*/  LEA R6, P6, R7, R0, 0x1 ;  /* 0x0000000007067211 */ /* 0x000fe200078c08ff */
[----:B------:R3:W-:Y:S01]  /*15d80*/  @P4 STG.E.U16 desc[UR16][R26.64], R11 ;  /* 0x0000000b1a004986 */ /* 0x0007e2000c101510 */
[----:B------:R-:W-:Y:S02]  /*15d90*/  PRMT R29, R8, 0x7632, R29 ;  /* 0x00007632081d7816 */ /* 0x000fe4000000001d */
[----:B------:R-:W-:Y:S02]  /*15da0*/  LEA.HI.X.SX32 R5, R91, R32, 0x1, P5 ;  /* 0x000000205b057211 */ /* 0x000fe400028f0eff */
[----:B------:R-:W-:Y:S01]  /*15db0*/  LEA R8, P4, R89, R0, 0x1 ;  /* 0x0000000059087211 */ /* 0x000fe200078808ff */
[----:B0-----:R-:W-:Y:S01]  /*15dc0*/  IMAD R25, R88, UR4, RZ ;  /* 0x0000000458197c24 */ /* 0x001fe2000f8e02ff */
[----:B------:R-:W-:Y:S02]  /*15dd0*/  PRMT R30, R9, 0x7632, R30 ;  /* 0x00007632091e7816 */ /* 0x000fe4000000001e */
[----:B------:R-:W-:Y:S01]  /*15de0*/  LEA.HI.X.SX32 R7, R7, R32, 0x1, P6 ;  /* 0x0000002007077211 */ /* 0x000fe200030f0eff */
[----:B------:R0:W-:Y:S01]  /*15df0*/  @P3 STG.E.U16 desc[UR16][R4.64], R29 ;  /* 0x0000001d04003986 */ /* 0x0001e2000c101510 */
[----:B------:R-:W-:-:S02]  /*15e00*/  PRMT R28, R10, 0x7632, R28 ;  /* 0x000076320a1c7816 */ /* 0x000fc4000000001c */
[----:B------:R-:W-:Y:S02]  /*15e10*/  LEA.HI.X.SX32 R9, R89, R32, 0x1, P4 ;  /* 0x0000002059097211 */ /* 0x000fe400020f0eff */
[----:B------:R-:W-:Y:S01]  /*15e20*/  ISETP.LT.AND P5, PT, R88, UR9, !P0 ;  /* 0x0000000958007c0c */ /* 0x000fe2000c7a1270 */
[----:B------:R4:W-:Y:S01]  /*15e30*/  @P1 STG.E.U16 desc[UR16][R6.64], R30 ;  /* 0x0000001e06001986 */ /* 0x0009e2000c101510 */
[----:B------:R-:W-:Y:S02]  /*15e40*/  LEA R24, P1, R25, R0, 0x1 ;  /* 0x0000000019187211 */ /* 0x000fe400078208ff */
[C---:B------:R-:W-:Y:S01]  /*15e50*/  ISETP.LT.AND P3, PT, R87.reuse, UR9, !P0 ;  /* 0x0000000957007c0c */ /* 0x040fe2000c761270 */
[----:B------:R-:W-:Y:S01]  /*15e60*/  IMAD R87, R87, UR4, RZ ;  /* 0x0000000457577c24 */ /* 0x000fe2000f8e02ff */
[----:B------:R-:W-:Y:S01]  /*15e70*/  PRMT R31, R11, 0x7632, R31 ;  /* 0x000076320b1f7816 */ /* 0x000fe2000000001f */
[----:B------:R2:W-:Y:S01]  /*15e80*/  @P2 STG.E.U16 desc[UR16][R8.64], R28 ;  /* 0x0000001c08002986 */ /* 0x0005e2000c101510 */
[C---:B---3--:R-:W-:Y:S01]  /*15e90*/  IMAD R11, R86.reuse, UR4, RZ ;  /* 0x00000004560b7c24 */ /* 0x048fe2000f8e02ff */
[----:B------:R-:W-:-:S02]  /*15ea0*/  ISETP.LT.AND P2, PT, R86, UR9, !P0 ;  /* 0x0000000956007c0c */ /* 0x000fc4000c741270 */
[----:B------:R-:W-:Y:S02]  /*15eb0*/  LEA.HI.X.SX32 R25, R25, R32, 0x1, P1 ;  /* 0x0000002019197211 */ /* 0x000fe400008f0eff */
[C---:B------:R-:W-:Y:S01]  /*15ec0*/  ISETP.LT.AND P1, PT, R85.reuse, UR9, !P0 ;  /* 0x0000000955007c0c */ /* 0x040fe2000c721270 */
[----:B------:R-:W-:Y:S01]  /*15ed0*/  IMAD R85, R85, UR4, RZ ;  /* 0x0000000455557c24 */ /* 0x000fe2000f8e02ff */
[-C--:B0-----:R-:W-:Y:S02]  /*15ee0*/  LEA R4, P4, R87, R0.reuse, 0x1 ;  /* 0x0000000057047211 */ /* 0x081fe400078808ff */
[----:B----4-:R-:W-:Y:S01]  /*15ef0*/  LEA R6, P6, R11, R0, 0x1 ;  /* 0x000000000b067211 */ /* 0x010fe200078c08ff */
[----:B------:R0:W-:Y:S01]  /*15f00*/  @P5 STG.E.U16 desc[UR16][R24.64], R31 ;  /* 0x0000001f18005986 */ /* 0x0001e2000c101510 */
[----:B------:R-:W-:Y:S02]  /*15f10*/  LEA.HI.X.SX32 R5, R87, R32, 0x1, P4 ;  /* 0x0000002057057211 */ /* 0x000fe400020f0eff */
[----:B--2---:R-:W-:-:S02]  /*15f20*/  LEA R8, P5, R85, R0, 0x1 ;  /* 0x0000000055087211 */ /* 0x004fc400078a08ff */
[-C--:B------:R-:W-:Y:S01]  /*15f30*/  LEA.HI.X.SX32 R7, R11, R32.reuse, 0x1, P6 ;  /* 0x000000200b077211 */ /* 0x080fe200030f0eff */
[C---:B------:R-:W-:Y:S01]  /*15f40*/  IMAD R11, R84.reuse, UR4, RZ ;  /* 0x00000004540b7c24 */ /* 0x040fe2000f8e02ff */
[----:B------:R-:W-:Y:S01]  /*15f50*/  ISETP.LT.AND P4, PT, R84, UR9, !P0 ;  /* 0x0000000954007c0c */ /* 0x000fe2000c781270 */
[----:B------:R2:W-:Y:S01]  /*15f60*/  @P3 STG.E.U16 desc[UR16][R4.64], R12 ;  /* 0x0000000c04003986 */ /* 0x0005e2000c101510 */
[----:B------:R-:W-:-:S03]  /*15f70*/  LEA.HI.X.SX32 R9, R85, R32, 0x1, P5 ;  /* 0x0000002055097211 */ /* 0x000fc600028f0eff */
[----:B------:R3:W-:Y:S01]  /*15f80*/  @P2 STG.E.U16 desc[UR16][R6.64], R13 ;  /* 0x0000000d06002986 */ /* 0x0007e2000c101510 */
[----:B------:R-:W-:-:S03]  /*15f90*/  LEA R10, P2, R11, R0, 0x1 ;  /* 0x000000000b0a7211 */ /* 0x000fc600078408ff */
[----:B------:R4:W-:Y:S01]  /*15fa0*/  @P1 STG.E.U16 desc[UR16][R8.64], R14 ;  /* 0x0000000e08001986 */ /* 0x0009e2000c101510 */
[C---:B------:R-:W-:Y:S01]  /*15fb0*/  ISETP.LT.AND P1, PT, R79.reuse, UR9, !P0 ;  /* 0x000000094f007c0c */ /* 0x040fe2000c721270 */
[----:B------:R-:W-:Y:S01]  /*15fc0*/  IMAD R79, R79, UR4, RZ ;  /* 0x000000044f4f7c24 */ /* 0x000fe2000f8e02ff */
[----:B------:R-:W-:Y:S01]  /*15fd0*/  LEA.HI.X.SX32 R11, R11, R32, 0x1, P2 ;  /* 0x000000200b0b7211 */ /* 0x000fe200010f0eff */
[C---:B0-----:R-:W-:Y:S01]  /*15fe0*/  IMAD R25, R78.reuse, UR4, RZ ;  /* 0x000000044e197c24 */ /* 0x041fe2000f8e02ff */
[C---:B------:R-:W-:Y:S01]  /*15ff0*/  ISETP.LT.AND P2, PT, R77.reuse, UR9, !P0 ;  /* 0x000000094d007c0c */ /* 0x040fe2000c741270 */
[----:B------:R-:W-:Y:S01]  /*16000*/  IMAD R77, R77, UR4, RZ ;  /* 0x000000044d4d7c24 */ /* 0x000fe2000f8e02ff */
[----:B------:R-:W-:Y:S01]  /*16010*/  ISETP.LT.AND P3, PT, R78, UR9, !P0 ;  /* 0x000000094e007c0c */ /* 0x000fe2000c761270 */
[----:B------:R0:W-:Y:S01]  /*16020*/  @P4 STG.E.U16 desc[UR16][R10.64], R15 ;  /* 0x0000000f0a004986 */ /* 0x0001e2000c101510 */
[-C--:B--2---:R-:W-:Y:S02]  /*16030*/  LEA R4, P4, R79, R0.reuse, 0x1 ;  /* 0x000000004f047211 */ /* 0x084fe400078808ff */
[----:B---3--:R-:W-:-:S02]  /*16040*/  LEA R6, P5, R25, R0, 0x1 ;  /* 0x0000000019067211 */ /* 0x008fc400078a08ff */
[----:B----4-:R-:W-:Y:S02]  /*16050*/  LEA R8, P6, R77, R0, 0x1 ;  /* 0x000000004d087211 */ /* 0x010fe400078c08ff */
[----:B------:R-:W-:Y:S02]  /*16060*/  PRMT R14, R13, 0x7632, R14 ;  /* 0x000076320d0e7816 */ /* 0x000fe4000000000e */
[----:B------:R-:W-:Y:S02]  /*16070*/  PRMT R12, R12, 0x7632, R12 ;  /* 0x000076320c0c7816 */ /* 0x000fe4000000000c */
[-C--:B------:R-:W-:Y:S02]  /*16080*/  LEA.HI.X.SX32 R5, R79, R32.reuse, 0x1, P4 ;  /* 0x000000204f057211 */ /* 0x080fe400020f0eff */
[----:B------:R-:W-:Y:S02]  /*16090*/  LEA.HI.X.SX32 R7, R25, R32, 0x1, P5 ;  /* 0x0000002019077211 */ /* 0x000fe400028f0eff */
[----:B------:R-:W-:-:S02]  /*160a0*/  PRMT R24, R14, 0x7632, R24 ;  /* 0x000076320e187816 */ /* 0x000fc40000000018 */
[----:B------:R-:W-:Y:S01]  /*160b0*/  LEA.HI.X.SX32 R9, R77, R32, 0x1, P6 ;  /* 0x000000204d097211 */ /* 0x000fe200030f0eff */
[----:B------:R2:W-:Y:S01]  /*160c0*/  @P1 STG.E.U16 desc[UR16][R4.64], R12 ;  /* 0x0000000c04001986 */ /* 0x0005e2000c101510 */
[C---:B------:R-:W-:Y:S01]  /*160d0*/  ISETP.LT.AND P4, PT, R71.reuse, UR9, !P0 ;  /* 0x0000000947007c0c */ /* 0x040fe2000c781270 */
[----:B0-----:R-:W-:Y:S02]  /*160e0*/  IMAD R11, R76, UR4, RZ ;  /* 0x000000044c0b7c24 */ /* 0x001fe4000f8e02ff */
[----:B------:R0:W-:Y:S01]  /*160f0*/  @P3 STG.E.U16 desc[UR16][R6.64], R14 ;  /* 0x0000000e06003986 */ /* 0x0001e2000c101510 */
[----:B------:R-:W-:-:S03]  /*16100*/  IMAD R71, R71, UR4, RZ ;  /* 0x0000000447477c24 */ /* 0x000fc6000f8e02ff */
[----:B------:R3:W-:Y:S01]  /*16110*/  @P2 STG.E.U16 desc[UR16][R8.64], R24 ;  /* 0x0000001808002986 */ /* 0x0007e2000c101510 */
[----:B------:R-:W-:Y:S01]  /*16120*/  ISETP.LT.AND P2, PT, R76, UR9, !P0 ;  /* 0x000000094c007c0c */ /* 0x000fe2000c741270 */
[C---:B------:R-:W-:Y:S01]  /*16130*/  IMAD R13, R70.reuse, UR4, RZ ;  /* 0x00000004460d7c24 */ /* 0x040fe2000f8e02ff */
[C---:B------:R-:W-:Y:S01]  /*16140*/  ISETP.LT.AND P1, PT, R69.reuse, UR9, !P0 ;  /* 0x0000000945007c0c */ /* 0x040fe2000c721270 */
[----:B------:R-:W-:Y:S01]  /*16150*/  IMAD R69, R69, UR4, RZ ;  /* 0x0000000445457c24 */ /* 0x000fe2000f8e02ff */
[-C--:B------:R-:W-:Y:S01]  /*16160*/  LEA R10, P6, R11, R0.reuse, 0x1 ;  /* 0x000000000b0a7211 */ /* 0x080fe200078c08ff */
[----:B------:R-:W4:Y:S01]  /*16170*/  LDS.128 R24, [R46] ;  /* 0x000000002e187984 */ /* 0x000f220000000c00 */
[----:B--2---:R-:W-:Y:S02]  /*16180*/  LEA R4, P5, R71, R0, 0x1 ;  /* 0x0000000047047211 */ /* 0x004fe400078a08ff */
[----:B------:R-:W-:Y:S02]  /*16190*/  ISETP.LT.AND P3, PT, R70, UR9, !P0 ;  /* 0x0000000946007c0c */ /* 0x000fe4000c761270 */
[----:B------:R-:W-:-:S02]  /*161a0*/  LEA.HI.X.SX32 R11, R11, R32, 0x1, P6 ;  /* 0x000000200b0b7211 */ /* 0x000fc400030f0eff */
[----:B------:R-:W-:Y:S02]  /*161b0*/  LEA.HI.X.SX32 R5, R71, R32, 0x1, P5 ;  /* 0x0000002047057211 */ /* 0x000fe400028f0eff */
[-C--:B0-----:R-:W-:Y:S02]  /*161c0*/  LEA R6, P6, R13, R0.reuse, 0x1 ;  /* 0x000000000d067211 */ /* 0x081fe400078c08ff */
[----:B------:R-:W-:Y:S02]  /*161d0*/  PRMT R15, R15, 0x7632, R15 ;  /* 0x000076320f0f7816 */ /* 0x000fe4000000000f */
[----:B---3--:R-:W-:Y:S02]  /*161e0*/  LEA R8, P5, R69, R0, 0x1 ;  /* 0x0000000045087211 */ /* 0x008fe400078a08ff */
[-C--:B------:R-:W-:Y:S01]  /*161f0*/  LEA.HI.X.SX32 R7, R13, R32.reuse, 0x1, P6 ;  /* 0x000000200d077211 */ /* 0x080fe200030f0eff */
[----:B------:R0:W-:Y:S01]  /*16200*/  @P2 STG.E.U16 desc[UR16][R10.64], R15 ;  /* 0x0000000f0a002986 */ /* 0x0001e2000c101510 */
[----:B------:R-:W-:Y:S01]  /*16210*/  LEA.HI.X.SX32 R9, R69, R32, 0x1, P5 ;  /* 0x0000002045097211 */ /* 0x000fe200028f0eff */
[C---:B------:R-:W-:Y:S01]  /*16220*/  IMAD R13, R68.reuse, UR4, RZ ;  /* 0x00000004440d7c24 */ /* 0x040fe2000f8e02ff */
[C---:B------:R-:W-:Y:S01]  /*16230*/  ISETP.LT.AND P5, PT, R63.reuse, UR9, !P0 ;  /* 0x000000093f007c0c */ /* 0x040fe2000c7a1270 */
[----:B------:R-:W-:Y:S01]  /*16240*/  IMAD R63, R63, UR4, RZ ;  /* 0x000000043f3f7c24 */ /* 0x000fe2000f8e02ff */
[----:B------:R-:W-:Y:S01]  /*16250*/  ISETP.LT.AND P2, PT, R68, UR9, !P0 ;  /* 0x0000000944007c0c */ /* 0x000fe2000c741270 */
[----:B------:R2:W-:Y:S04]  /*16260*/  @P4 STG.E.U16 desc[UR16][R4.64], R16 ;  /* 0x0000001004004986 */ /* 0x0005e8000c101510 */
[----:B------:R3:W-:Y:S01]  /*16270*/  @P3 STG.E.U16 desc[UR16][R6.64], R17 ;  /* 0x0000001106003986 */ /* 0x0007e2000c101510 */
[----:B------:R-:W-:Y:S01]  /*16280*/  LEA R12, P3, R13, R0, 0x1 ;  /* 0x000000000d0c7211 */ /* 0x000fe200078608ff */
[----:B0-----:R-:W-:-:S02]  /*16290*/  IMAD R11, R62, UR4, RZ ;  /* 0x000000043e0b7c24 */ /* 0x001fc4000f8e02ff */
[----:B------:R0:W-:Y:S01]  /*162a0*/  @P1 STG.E.U16 desc[UR16][R8.64], R18 ;  /* 0x0000001208001986 */ /* 0x0001e2000c101510 */
[----:B------:R-:W-:Y:S02]  /*162b0*/  LEA.HI.X.SX32 R13, R13, R32, 0x1, P3 ;  /* 0x000000200d0d7211 */ /* 0x000fe400018f0eff */
[C---:B--2---:R-:W-:Y:S02]  /*162c0*/  LEA R4, P4, R63.reuse, R0, 0x1 ;  /* 0x000000003f047211 */ /* 0x044fe400078808ff */
[----:B------:R-:W-:Y:S02]  /*162d0*/  ISETP.LT.AND P1, PT, R62, UR9, !P0 ;  /* 0x000000093e007c0c */ /* 0x000fe4000c721270 */
[----:B---3--:R-:W-:Y:S02]  /*162e0*/  PRMT R7, R16, 0x7632, R7 ;  /* 0x0000763210077816 */ /* 0x008fe40000000007 */
[----:B------:R-:W-:Y:S02]  /*162f0*/  LEA.HI.X.SX32 R5, R63, R32, 0x1, P4 ;  /* 0x000000203f057211 */ /* 0x000fe400020f0eff */
[----:B------:R-:W-:Y:S01]  /*16300*/  LEA R6, P3, R11, R0, 0x1 ;  /* 0x000000000b067211 */ /* 0x000fe200078608ff */
[----:B------:R-:W-:Y:S01]  /*16310*/  @P2 STG.E.U16 desc[UR16][R12.64], R19 ;  /* 0x000000130c002986 */ /* 0x000fe2000c101510 */
[C---:B------:R-:W-:Y:S01]  /*16320*/  ISETP.LT.AND P4, PT, R61.reuse, UR9, !P0 ;  /* 0x000000093d007c0c */ /* 0x040fe2000c781270 */
[----:B------:R-:W-:-:S02]  /*16330*/  IMAD R61, R61, UR4, RZ ;  /* 0x000000043d3d7c24 */ /* 0x000fc4000f8e02ff */
[----:B------:R2:W-:Y:S01]  /*16340*/  @P5 STG.E.U16 desc[UR16][R4.64], R7 ;  /* 0x0000000704005986 */ /* 0x0005e2000c101510 */
[----:B------:R-:W-:Y:S02]  /*16350*/  PRMT R17, R17, 0x7632, R17 ;  /* 0x0000763211117816 */ /* 0x000fe40000000011 */
[----:B0-----:R-:W-:Y:S02]  /*16360*/  LEA R8, P2, R61, R0, 0x1 ;  /* 0x000000003d087211 */ /* 0x001fe400078408ff */
[----:B--2---:R-:W-:Y:S01]  /*16370*/  LEA.HI.X.SX32 R7, R11, R32, 0x1, P3 ;  /* 0x000000200b077211 */ /* 0x004fe200018f0eff */
[C---:B------:R-:W-:Y:S01]  /*16380*/  IMAD R11, R60.reuse, UR4, RZ ;  /* 0x000000043c0b7c24 */ /* 0x040fe2000f8e02ff */
[----:B------:R-:W-:-:S03]  /*16390*/  ISETP.LT.AND P3, PT, R60, UR9, !P0 ;  /* 0x000000093c007c0c */ /* 0x000fc6000c761270 */
[----:B------:R0:W-:Y:S01]  /*163a0*/  @P1 STG.E.U16 desc[UR16][R6.64], R17 ;  /* 0x0000001106001986 */ /* 0x0001e2000c101510 */
[----:B------:R-:W-:Y:S02]  /*163b0*/  LEA R10, P5, R11, R0, 0x1 ;  /* 0x000000000b0a7211 */ /* 0x000fe400078a08ff */
[C---:B------:R-:W-:Y:S01]  /*163c0*/  ISETP.LT.AND P1, PT, R55.reuse, UR9, !P0 ;  /* 0x0000000937007c0c */ /* 0x040fe2000c721270 */
[----:B------:R-:W-:Y:S01]  /*163d0*/  IMAD R55, R55, UR4, RZ ;  /* 0x0000000437377c24 */ /* 0x000fe2000f8e02ff */
[----:B------:R-:W-:Y:S01]  /*163e0*/  PRMT R14, R18, 0x7632, R14 ;  /* 0x00007632120e7816 */ /* 0x000fe2000000000e */
[----:B------:R-:W-:Y:S01]  /*163f0*/  IMAD R13, R54, UR4, RZ ;  /* 0x00000004360d7c24 */ /* 0x000fe2000f8e02ff */
[-C--:B------:R-:W-:Y:S02]  /*16400*/  LEA.HI.X.SX32 R9, R61, R32.reuse, 0x1, P2 ;  /* 0x000000203d097211 */ /* 0x080fe400010f0eff */
[----:B------:R-:W-:Y:S02]  /*16410*/  PRMT R15, R19, 0x7632, R15 ;  /* 0x00007632130f7816 */ /* 0x000fe4000000000f */
[----:B------:R-:W-:-:S02]  /*16420*/  LEA.HI.X.SX32 R11, R11, R32, 0x1, P5 ;  /* 0x000000200b0b7211 */ /* 0x000fc400028f0eff */
[----:B------:R-:W-:Y:S01]  /*16430*/  ISETP.LT.AND P2, PT, R54, UR9, !P0 ;  /* 0x0000000936007c0c */ /* 0x000fe2000c741270 */
[----:B------:R2:W-:Y:S01]  /*16440*/  @P4 STG.E.U16 desc[UR16][R8.64], R14 ;  /* 0x0000000e08004986 */ /* 0x0005e2000c101510 */
[-C--:B------:R-:W-:Y:S02]  /*16450*/  LEA R4, P6, R55, R0.reuse, 0x1 ;  /* 0x0000000037047211 */ /* 0x080fe400078c08ff */
[----:B0-----:R-:W-:Y:S01]  /*16460*/  LEA R6, P4, R13, R0, 0x1 ;  /* 0x000000000d067211 */ /* 0x001fe200078808ff */
[----:B------:R-:W-:Y:S01]  /*16470*/  @P3 STG.E.U16 desc[UR16][R10.64], R15 ;  /* 0x0000000f0a003986 */ /* 0x000fe2000c101510 */
[C---:B------:R-:W-:Y:S01]  /*16480*/  ISETP.LT.AND P3, PT, R53.reuse, UR9, !P0 ;  /* 0x0000000935007c0c */ /* 0x040fe2000c761270 */
[----:B------:R-:W-:Y:S01]  /*16490*/  IMAD R53, R53, UR4, RZ ;  /* 0x0000000435357c24 */ /* 0x000fe2000f8e02ff */
[-C--:B------:R-:W-:Y:S02]  /*164a0*/  LEA.HI.X.SX32 R5, R55, R32.reuse, 0x1, P6 ;  /* 0x0000002037057211 */ /* 0x080fe400030f0eff */
[----:B------:R-:W-:-:S02]  /*164b0*/  LEA.HI.X.SX32 R7, R13, R32, 0x1, P4 ;  /* 0x000000200d077211 */ /* 0x000fc400020f0eff */
[----:B------:R-:W-:Y:S01]  /*164c0*/  LEA R12, P4, R53, R0, 0x1 ;  /* 0x00000000350c7211 */ /* 0x000fe200078808ff */
[----:B-1----:R0:W-:Y:S01]  /*164d0*/  @P1 STG.E.U16 desc[UR16][R4.64], R20 ;  /* 0x0000001404001986 */ /* 0x0021e2000c101510 */
[----:B------:R-:W-:-:S03]  /*164e0*/  ISETP.LT.AND P1, PT, R47, UR9, !P0 ;  /* 0x000000092f007c0c */ /* 0x000fc6000c721270 */
[----:B------:R1:W-:Y:S01]  /*164f0*/  @P2 STG.E.U16 desc[UR16][R6.64], R21 ;  /* 0x0000001506002986 */ /* 0x0003e2000c101510 */
[C---:B------:R-:W-:Y:S01]  /*16500*/  ISETP.LT.AND P2, PT, R45.reuse, UR9, !P0 ;  /* 0x000000092d007c0c */ /* 0x040fe2000c741270 */
[----:B------:R-:W-:Y:S01]  /*16510*/  IMAD R45, R45, UR4, RZ ;  /* 0x000000042d2d7c24 */ /* 0x000fe2000f8e02ff */
[----:B------:R-:W-:Y:S01]  /*16520*/  LEA.HI.X.SX32 R13, R53, R32, 0x1, P4 ;  /* 0x00000020350d7211 */ /* 0x000fe200020f0eff */
[----:B------:R-:W-:Y:S01]  /*16530*/  IMAD R47, R47, UR4, RZ ;  /* 0x000000042f2f7c24 */ /* 0x000fe2000f8e02ff */
[C---:B------:R-:W-:Y:S01]  /*16540*/  ISETP.LT.AND P4, PT, R52.reuse, UR9, !P0 ;  /* 0x0000000934007c0c */ /* 0x040fe2000c781270 */
[----:B--2---:R-:W-:Y:S01]  /*16550*/  IMAD R9, R52, UR4, RZ ;  /* 0x0000000434097c24 */ /* 0x004fe2000f8e02ff */
[-C--:B0-----:R-:W-:Y:S01]  /*16560*/  LEA R4, P5, R45, R0.reuse, 0x1 ;  /* 0x000000002d047211 */ /* 0x081fe200078a08ff */
[----:B------:R0:W-:Y:S03]  /*16570*/  @P3 STG.E.U16 desc[UR16][R12.64], R22 ;  /* 0x000000160c003986 */ /* 0x0001e6000c101510 */
[----:B------:R-:W-:-:S02]  /*16580*/  LEA R8, P6, R9, R0, 0x1 ;  /* 0x0000000009087211 */ /* 0x000fc400078c08ff */
[----:B-1----:R-:W-:Y:S02]  /*16590*/  LEA R6, P3, R47, R0, 0x1 ;  /* 0x000000002f067211 */ /* 0x002fe400078608ff */
[-C--:B------:R-:W-:Y:S02]  /*165a0*/  LEA.HI.X.SX32 R5, R45, R32.reuse, 0x1, P5 ;  /* 0x000000202d057211 */ /* 0x080fe400028f0eff */
[----:B------:R-:W-:Y:S02]  /*165b0*/  PRMT R20, R20, 0x7632, R20 ;  /* 0x0000763214147816 */ /* 0x000fe40000000014 */
[-C--:B------:R-:W-:Y:S01]  /*165c0*/  LEA.HI.X.SX32 R7, R47, R32.reuse, 0x1, P3 ;  /* 0x000000202f077211 */ /* 0x080fe200018f0eff */
[----:B------:R-:W-:Y:S01]  /*165d0*/  IMAD R11, R38, UR4, RZ ;  /* 0x00000004260b7c24 */ /* 0x000fe2000f8e02ff */
[----:B------:R-:W-:Y:S02]  /*165e0*/  PRMT R21, R21, 0x7632, R21 ;  /* 0x0000763215157816 */ /* 0x000fe40000000015 */
[----:B------:R-:W-:Y:S01]  /*165f0*/  LEA.HI.X.SX32 R9, R9, R32, 0x1, P6 ;  /* 0x0000002009097211 */ /* 0x000fe200030f0eff */
[----:B0-----:R-:W-:Y:S01]  /*16600*/  IMAD R13, R44, UR4, RZ ;  /* 0x000000042c0d7c24 */ /* 0x001fe2000f8e02ff */
[----:B------:R0:W-:Y:S01]  /*16610*/  @P2 STG.E.U16 desc[UR16][R4.64], R23 ;  /* 0x0000001704002986 */ /* 0x0001e2000c101510 */
[C---:B------:R-:W-:Y:S01]  /*16620*/  ISETP.LT.AND P2, PT, R39.reuse, UR9, !P0 ;  /* 0x0000000927007c0c */ /* 0x040fe2000c741270 */
[----:B------:R-:W-:-:S02]  /*16630*/  IMAD R39, R39, UR4, RZ ;  /* 0x0000000427277c24 */ /* 0x000fc4000f8e02ff */
[----:B------:R1:W-:Y:S01]  /*16640*/  @P1 STG.E.U16 desc[UR16][R6.64], R20 ;  /* 0x0000001406001986 */ /* 0x0003e2000c101510 */
[----:B------:R-:W-:Y:S02]  /*16650*/  ISETP.LT.AND P1, PT, R38, UR9, !P0 ;  /* 0x0000000926007c0c */ /* 0x000fe4000c721270 */
[----:B------:R-:W-:Y:S01]  /*16660*/  ISETP.LT.AND P3, PT, R44, UR9, !P0 ;  /* 0x000000092c007c0c */ /* 0x000fe2000c761270 */
[----:B------:R2:W-:Y:S01]  /*16670*/  @P4 STG.E.U16 desc[UR16][R8.64], R21 ;  /* 0x0000001508004986 */ /* 0x0005e2000c101510 */
[-C--:B------:R-:W-:Y:S02]  /*16680*/  LEA R10, P6, R11, R0.reuse, 0x1 ;  /* 0x000000000b0a7211 */ /* 0x080fe400078c08ff */
[C---:B------:R-:W-:Y:S01]  /*16690*/  ISETP.LT.AND P4, PT, R37.reuse, UR9, !P0 ;  /* 0x0000000925007c0c */ /* 0x040fe2000c781270 */
[----:B------:R-:W-:Y:S01]  /*166a0*/  IMAD R37, R37, UR4, RZ ;  /* 0x0000000425257c24 */ /* 0x000fe2000f8e02ff */
[----:B0-----:R-:W-:Y:S02]  /*166b0*/  LEA R4, P5, R13, R0, 0x1 ;  /* 0x000000000d047211 */ /* 0x001fe400078a08ff */
[----:B------:R-:W-:-:S02]  /*166c0*/  LEA.HI.X.SX32 R11, R11, R32, 0x1, P6 ;  /* 0x000000200b0b7211 */ /* 0x000fc400030f0eff */
[----:B-1----:R-:W-:Y:S02]  /*166d0*/  LEA R6, P6, R39, R0, 0x1 ;  /* 0x0000000027067211 */ /* 0x002fe400078c08ff */
[----:B------:R-:W-:Y:S02]  /*166e0*/  LEA.HI.X.SX32 R5, R13, R32, 0x1, P5 ;  /* 0x000000200d057211 */ /* 0x000fe400028f0eff */
[----:B--2---:R-:W-:Y:S02]  /*166f0*/  LEA R8, P5, R37, R0, 0x1 ;  /* 0x0000000025087211 */ /* 0x004fe400078a08ff */
[----:B------:R-:W-:Y:S02]  /*16700*/  PRMT R22, R22, 0x7632, R22 ;  /* 0x0000763216167816 */ /* 0x000fe40000000016 */
[----:B------:R-:W-:Y:S02]  /*16710*/  PRMT R23, R23, 0x7632, R23 ;  /* 0x0000763217177816 */ /* 0x000fe40000000017 */
[----:B------:R-:W-:-:S02]  /*16720*/  LEA.HI.X.SX32 R7, R39, R32, 0x1, P6 ;  /* 0x0000002027077211 */ /* 0x000fc400030f0eff */
[----:B------:R-:W-:Y:S01]  /*16730*/  LEA.HI.X.SX32 R9, R37, R32, 0x1, P5 ;  /* 0x0000002025097211 */ /* 0x000fe200028f0eff */
[----:B------:R0:W-:Y:S01]  /*16740*/  @P1 STG.E.U16 desc[UR16][R10.64], R22 ;  /* 0x000000160a001986 */ /* 0x0001e2000c101510 */
[----:B------:R-:W-:Y:S02]  /*16750*/  IMAD R13, R36, UR4, RZ ;  /* 0x00000004240d7c24 */ /* 0x000fe4000f8e02ff */
[----:B------:R-:W-:Y:S01]  /*16760*/  IMAD R15, R2, UR4, RZ ;  /* 0x00000004020f7c24 */ /* 0x000fe2000f8e02ff */
[----:B------:R1:W-:Y:S01]  /*16770*/  @P3 STG.E.U16 desc[UR16][R4.64], R23 ;  /* 0x0000001704003986 */ /* 0x0003e2000c101510 */
[----:B------:R-:W-:-:S03]  /*16780*/  IMAD R17, R3, UR4, RZ ;  /* 0x0000000403117c24 */ /* 0x000fc6000f8e02ff */
[----:B----4-:R2:W-:Y:S01]  /*16790*/  @P2 STG.E.U16 desc[UR16][R6.64], R24 ;  /* 0x0000001806002986 */ /* 0x0105e2000c101510 */
[----:B------:R-:W-:-:S03]  /*167a0*/  IMAD R19, R116, UR4, RZ ;  /* 0x0000000474137c24 */ /* 0x000fc6000f8e02ff */
[----:B------:R3:W-:Y:S01]  /*167b0*/  @P4 STG.E.U16 desc[UR16][R8.64], R25 ;  /* 0x0000001908004986 */ /* 0x0007e2000c101510 */
[----:B------:R-:W-:Y:S01]  /*167c0*/  ISETP.LT.AND P4, PT, R2, UR9, !P0 ;  /* 0x0000000902007c0c */ /* 0x000fe2000c781270 */
[----:B0-----:R-:W-:Y:S01]  /*167d0*/  IMAD R11, R119, UR4, RZ ;  /* 0x00000004770b7c24 */ /* 0x001fe2000f8e02ff */
[-C--:B------:R-:W-:Y:S02]  /*167e0*/  LEA R2, P6, R13, R0.reuse, 0x1 ;  /* 0x000000000d027211 */ /* 0x080fe400078c08ff */
[----:B-1----:R-:W-:Y:S02]  /*167f0*/  LEA R4, P1, R15, R0, 0x1 ;  /* 0x000000000f047211 */ /* 0x002fe400078208ff */
[----:B------:R-:W-:Y:S02]  /*16800*/  ISETP.LT.AND P5, PT, R36, UR9, !P0 ;  /* 0x0000000924007c0c */ /* 0x000fe4000c7a1270 */
[----:B------:R-:W-:Y:S02]  /*16810*/  ISETP.LT.AND P3, PT, R3, UR9, !P0 ;  /* 0x0000000903007c0c */ /* 0x000fe4000c761270 */
[----:B------:R-:W-:-:S02]  /*16820*/  LEA.HI.X.SX32 R3, R13, R32, 0x1, P6 ;  /* 0x000000200d037211 */ /* 0x000fc400030f0eff */
[-C--:B--2---:R-:W-:Y:S02]  /*16830*/  LEA R6, P2, R17, R0.reuse, 0x1 ;  /* 0x0000000011067211 */ /* 0x084fe400078408ff */
[----:B---3--:R-:W-:Y:S02]  /*16840*/  LEA R8, P6, R11, R0, 0x1 ;  /* 0x000000000b087211 */ /* 0x008fe400078c08ff */
[----:B------:R-:W-:Y:S02]  /*16850*/  LEA.HI.X.SX32 R5, R15, R32, 0x1, P1 ;  /* 0x000000200f057211 */ /* 0x000fe400008f0eff */
[----:B------:R-:W-:Y:S02]  /*16860*/  LEA R10, P1, R19, R0, 0x1 ;  /* 0x00000000130a7211 */ /* 0x000fe400078208ff */
[-C--:B------:R-:W-:Y:S02]  /*16870*/  LEA.HI.X.SX32 R7, R17, R32.reuse, 0x1, P2 ;  /* 0x0000002011077211 */ /* 0x080fe400010f0eff */
[----:B------:R-:W-:-:S02]  /*16880*/  LEA.HI.X.SX32 R9, R11, R32, 0x1, P6 ;  /* 0x000000200b097211 */ /* 0x000fc400030f0eff */
[----:B------:R-:W-:Y:S02]  /*16890*/  ISETP.LT.AND P2, PT, R119, UR9, !P0 ;  /* 0x0000000977007c0c */ /* 0x000fe4000c741270 */
[----:B------:R-:W-:Y:S02]  /*168a0*/  LEA.HI.X.SX32 R11, R19, R32, 0x1, P1 ;  /* 0x00000020130b7211 */ /* 0x000fe400008f0eff */
[----:B------:R-:W-:Y:S02]  /*168b0*/  ISETP.LT.AND P1, PT, R116, UR9, !P0 ;  /* 0x0000000974007c0c */ /* 0x000fe4000c721270 */
[C---:B------:R-:W-:Y:S01]  /*168c0*/  ISETP.LT.AND P0, PT, R117.reuse, UR9, !P0 ;  /* 0x0000000975007c0c */ /* 0x040fe2000c701270 */
[----:B------:R0:W-:Y:S01]  /*168d0*/  @P5 STG.E.U16 desc[UR16][R2.64], R26 ;  /* 0x0000001a02005986 */ /* 0x0001e2000c101510 */
[----:B------:R-:W-:Y:S01]  /*168e0*/  IMAD R21, R117, UR4, RZ ;  /* 0x0000000475157c24 */ /* 0x000fe2000f8e02ff */
[----:B------:R-:W-:Y:S02]  /*168f0*/  PRMT R25, R25, 0x7632, R25 ;  /* 0x0000763219197816 */ /* 0x000fe40000000019 */
[----:B------:R1:W-:Y:S02]  /*16900*/  @P4 STG.E.U16 desc[UR16][R4.64], R27 ;  /* 0x0000001b04004986 */ /* 0x0003e4000c101510 */
[----:B------:R-:W-:-:S02]  /*16910*/  LEA R12, P6, R21, R0, 0x1 ;  /* 0x00000000150c7211 */ /* 0x000fc400078c08ff */
[----:B0-----:R-:W-:Y:S02]  /*16920*/  PRMT R3, R24, 0x7632, R3 ;  /* 0x0000763218037816 */ /* 0x001fe40000000003 */
[----:B-1----:R-:W-:-:S03]  /*16930*/  PRMT R5, R26, 0x7632, R5 ;  /* 0x000076321a057816 */ /* 0x002fc60000000005 */
[----:B------:R0:W-:Y:S04]  /*16940*/  @P3 STG.E.U16 desc[UR16][R6.64], R3 ;  /* 0x0000000306003986 */ /* 0x0001e8000c101510 */
[----:B------:R0:W-:Y:S01]  /*16950*/  @P2 STG.E.U16 desc[UR16][R8.64], R25 ;  /* 0x0000001908002986 */ /* 0x0001e2000c101510 */
[----:B------:R-:W-:-:S03]  /*16960*/  LEA.HI.X.SX32 R13, R21, R32, 0x1, P6 ;  /* 0x00000020150d7211 */ /* 0x000fc600030f0eff */
[----:B------:R0:W-:Y:S01]  /*16970*/  @P1 STG.E.U16 desc[UR16][R10.64], R5 ;  /* 0x000000050a001986 */ /* 0x0001e2000c101510 */
[----:B------:R-:W-:Y:S05]  /*16980*/  @!P0 EXIT ;  /* 0x000000000000894d */ /* 0x000fea0003800000 */
[----:B0-----:R-:W-:-:S05]  /*16990*/  PRMT R6, R27, 0x7632, R6 ;  /* 0x000076321b067816 */ /* 0x001fca0000000006 */
[----:B------:R-:W-:Y:S01]  /*169a0*/  STG.E.U16 desc[UR16][R12.64], R6 ;  /* 0x000000060c007986 */ /* 0x000fe2000c101510 */
[----:B------:R-:W-:Y:S05]  /*169b0*/  EXIT ;  /* 0x000000000000794d */ /* 0x000fea0003800000 */
.L_x_2:
[----:B------:R-:W-:-:S00]  /*169c0*/  BRA `(.L_x_2) ;  /* 0xfffffffc00fc7947 */ /* 0x000fc0000383ffff */
[----:B------:R-:W-:-:S00]  /*169d0*/  NOP ;  /* 0x0000000000007918 */ /* 0x000fc00000000000 */
        /* <DEDUP_REMOVED lines=10> */
.L_x_3:


//--------------------- .nv.shared.matmul_kernel  --------------------------
	.section	.nv.shared.matmul_kernel,"aw",@nobits
	.sectionflags	@""
	.align	16
	.zero		1024


//--------------------- .nv.shared.reserved.0     --------------------------
	.section	.nv.shared.reserved.0,"aw",@nobits
	.weak		__nv_reservedSMEM_offset_0_alias
	.size		__nv_reservedSMEM_offset_0_alias, 0, 0
	.other		__nv_reservedSMEM_offset_0_alias,@"STO_CUDA_RESERVED_SHARED STV_DEFAULT"
__nv_reservedSMEM_offset_0_alias:
	.zero		0


//--------------------- .nv.constant0.matmul_kernel --------------------------
	.section	.nv.constant0.matmul_kernel,"a",@progbits
	.sectionflags	@""
	.align	4
.nv.constant0.matmul_kernel:
	.zero		608


//--------------------- SYMBOLS --------------------------

	.type		.nv.reservedSmem.offset0,@object
	.size		.nv.reservedSmem.offset0,0x4
